	.target	sm_90a

	.elftype	@"ET_EXEC"


//--------------------- .note.nv.tkinfo           --------------------------
	.section	.note.nv.tkinfo,"",@"SHT_NOTE"
	.sectionflags	@"SHF_NOTE_NV_TKINFO"
	.tkinfo
        /*0018*/ 	.word	0x00000002
        /*0030*/ 	.string	""
        /*0030*/ 	.string	"ptxas"
        /*0030*/ 	.string	"Cuda compilation tools, release 13.0, V13.0.88"
        /*0030*/ 	.string	"Build cuda_13.0.r13.0/compiler.36424714_0"
        /*0030*/ 	.string	"-v  -suppress-debug-info  -lineinfo  -arch sm_90a "



//--------------------- .note.nv.cuinfo           --------------------------
	.section	.note.nv.cuinfo,"",@"SHT_NOTE"
	.sectionflags	@"SHF_NOTE_NV_CUINFO"
        /*0018*/ 	.short	0x0002
        /*001a*/ 	.short	0x005a
        /*001c*/ 	.short	0x0082
	.zero		2


//--------------------- .nv.info                  --------------------------
	.section	.nv.info,"",@"SHT_CUDA_INFO"
	.align	4


	//----- nvinfo : EIATTR_REGCOUNT
	.align		4
        /*0000*/ 	.byte	0x04, 0x2f
        /*0002*/ 	.short	(.L_1 - .L_0)
	.align		4
.L_0:
        /*0004*/ 	.word	index@(matmul_kernel)
        /*0008*/ 	.word	0x000000ff


	//----- nvinfo : EIATTR_FRAME_SIZE
	.align		4
.L_1:
        /*000c*/ 	.byte	0x04, 0x11
        /*000e*/ 	.short	(.L_3 - .L_2)
	.align		4
.L_2:
        /*0010*/ 	.word	index@(matmul_kernel)
        /*0014*/ 	.word	0x000008b8


	//----- nvinfo : EIATTR_MIN_STACK_SIZE
	.align		4
.L_3:
        /*0018*/ 	.byte	0x04, 0x12
        /*001a*/ 	.short	(.L_5 - .L_4)
	.align		4
.L_4:
        /*001c*/ 	.word	index@(matmul_kernel)
        /*0020*/ 	.word	0x000008b8
.L_5:


//--------------------- .nv.compat                --------------------------
	.section	.nv.compat,"",@"SHT_CUDA_COMPAT_INFO"
	.align	4
        /*0000*/ 	.byte	0x02, 0x09, 0x01, 0x00, 0x02, 0x02, 0x04, 0x00, 0x02, 0x05, 0x05, 0x00, 0x03, 0x07, 0x01, 0x01
        /*0010*/ 	.byte	0x02, 0x03, 0x00, 0x00, 0x02, 0x06, 0x01, 0x00, 0x04, 0x0b, 0x08, 0x00, 0x00, 0x00, 0x00, 0x00
        /*0020*/ 	.byte	0x00, 0x00, 0x00, 0x00


//--------------------- .nv.info.matmul_kernel    --------------------------
	.section	.nv.info.matmul_kernel,"",@"SHT_CUDA_INFO"
	.sectionflags	@""
	.align	4


	//----- nvinfo : EIATTR_CUDA_API_VERSION
	.align		4
        /*0000*/ 	.byte	0x04, 0x37
        /*0002*/ 	.short	(.L_7 - .L_6)
.L_6:
        /*0004*/ 	.word	0x00000082


	//----- nvinfo : EIATTR_KPARAM_INFO
	.align		4
.L_7:
        /*0008*/ 	.byte	0x04, 0x17
        /*000a*/ 	.short	(.L_9 - .L_8)
.L_8:
        /*000c*/ 	.word	0x00000000
        /*0010*/ 	.short	0x000d
        /*0012*/ 	.short	0x0048
        /*0014*/ 	.byte	0x00, 0xf4, 0x21, 0x00


	//----- nvinfo : EIATTR_KPARAM_INFO
	.align		4
.L_9:
        /*0018*/ 	.byte	0x04, 0x17
        /*001a*/ 	.short	(.L_11 - .L_10)
.L_10:
        /*001c*/ 	.word	0x00000000
        /*0020*/ 	.short	0x000c
        /*0022*/ 	.short	0x0040
        /*0024*/ 	.byte	0x00, 0xf4, 0x21, 0x00


	//----- nvinfo : EIATTR_KPARAM_INFO
	.align		4
.L_11:
        /*0028*/ 	.byte	0x04, 0x17
        /*002a*/ 	.short	(.L_13 - .L_12)
.L_12:
        /*002c*/ 	.word	0x00000000
        /*0030*/ 	.short	0x000b
        /*0032*/ 	.short	0x0038
        /*0034*/ 	.byte	0x00, 0xf0, 0x11, 0x00


	//----- nvinfo : EIATTR_KPARAM_INFO
	.align		4
.L_13:
        /*0038*/ 	.byte	0x04, 0x17
        /*003a*/ 	.short	(.L_15 - .L_14)
.L_14:
        /*003c*/ 	.word	0x00000000
        /*0040*/ 	.short	0x000a
        /*0042*/ 	.short	0x0034
        /*0044*/ 	.byte	0x00, 0xf0, 0x11, 0x00


	//----- nvinfo : EIATTR_KPARAM_INFO
	.align		4
.L_15:
        /*0048*/ 	.byte	0x04, 0x17
        /*004a*/ 	.short	(.L_17 - .L_16)
.L_16:
        /*004c*/ 	.word	0x00000000
        /*0050*/ 	.short	0x0009
        /*0052*/ 	.short	0x0030
        /*0054*/ 	.byte	0x00, 0xf0, 0x11, 0x00


	//----- nvinfo : EIATTR_KPARAM_INFO
	.align		4
.L_17:
        /*0058*/ 	.byte	0x04, 0x17
        /*005a*/ 	.short	(.L_19 - .L_18)
.L_18:
        /*005c*/ 	.word	0x00000000
        /*0060*/ 	.short	0x0008
        /*0062*/ 	.short	0x002c
        /*0064*/ 	.byte	0x00, 0xf0, 0x11, 0x00


	//----- nvinfo : EIATTR_KPARAM_INFO
	.align		4
.L_19:
        /*0068*/ 	.byte	0x04, 0x17
        /*006a*/ 	.short	(.L_21 - .L_20)
.L_20:
        /*006c*/ 	.word	0x00000000
        /*0070*/ 	.short	0x0007
        /*0072*/ 	.short	0x0028
        /*0074*/ 	.byte	0x00, 0xf0, 0x11, 0x00


	//----- nvinfo : EIATTR_KPARAM_INFO
	.align		4
.L_21:
        /*0078*/ 	.byte	0x04, 0x17
        /*007a*/ 	.short	(.L_23 - .L_22)
.L_22:
        /*007c*/ 	.word	0x00000000
        /*0080*/ 	.short	0x0006
        /*0082*/ 	.short	0x0024
        /*0084*/ 	.byte	0x00, 0xf0, 0x11, 0x00


	//----- nvinfo : EIATTR_KPARAM_INFO
	.align		4
.L_23:
        /*0088*/ 	.byte	0x04, 0x17
        /*008a*/ 	.short	(.L_25 - .L_24)
.L_24:
        /*008c*/ 	.word	0x00000000
        /*0090*/ 	.short	0x0005
        /*0092*/ 	.short	0x0020
        /*0094*/ 	.byte	0x00, 0xf0, 0x11, 0x00


	//----- nvinfo : EIATTR_KPARAM_INFO
	.align		4
.L_25:
        /*0098*/ 	.byte	0x04, 0x17
        /*009a*/ 	.short	(.L_27 - .L_26)
.L_26:
        /*009c*/ 	.word	0x00000000
        /*00a0*/ 	.short	0x0004
        /*00a2*/ 	.short	0x001c
        /*00a4*/ 	.byte	0x00, 0xf0, 0x11, 0x00


	//----- nvinfo : EIATTR_KPARAM_INFO
	.align		4
.L_27:
        /*00a8*/ 	.byte	0x04, 0x17
        /*00aa*/ 	.short	(.L_29 - .L_28)
.L_28:
        /*00ac*/ 	.word	0x00000000
        /*00b0*/ 	.short	0x0003
        /*00b2*/ 	.short	0x0018
        /*00b4*/ 	.byte	0x00, 0xf0, 0x11, 0x00


	//----- nvinfo : EIATTR_KPARAM_INFO
	.align		4
.L_29:
        /*00b8*/ 	.byte	0x04, 0x17
        /*00ba*/ 	.short	(.L_31 - .L_30)
.L_30:
        /*00bc*/ 	.word	0x00000000
        /*00c0*/ 	.short	0x0002
        /*00c2*/ 	.short	0x0010
        /*00c4*/ 	.byte	0x00, 0xf4, 0x21, 0x00


	//----- nvinfo : EIATTR_KPARAM_INFO
	.align		4
.L_31:
        /*00c8*/ 	.byte	0x04, 0x17
        /*00ca*/ 	.short	(.L_33 - .L_32)
.L_32:
        /*00cc*/ 	.word	0x00000000
        /*00d0*/ 	.short	0x0001
        /*00d2*/ 	.short	0x0008
        /*00d4*/ 	.byte	0x00, 0xf4, 0x21, 0x00


	//----- nvinfo : EIATTR_KPARAM_INFO
	.align		4
.L_33:
        /*00d8*/ 	.byte	0x04, 0x17
        /*00da*/ 	.short	(.L_35 - .L_34)
.L_34:
        /*00dc*/ 	.word	0x00000000
        /*00e0*/ 	.short	0x0000
        /*00e2*/ 	.short	0x0000
        /*00e4*/ 	.byte	0x00, 0xf4, 0x21, 0x00


	//----- nvinfo : EIATTR_SPARSE_MMA_MASK
	.align		4
.L_35:
        /*00e8*/ 	.byte	0x03, 0x50
        /*00ea*/ 	.short	0x0000


	//----- nvinfo : EIATTR_MAXREG_COUNT
	.align		4
        /*00ec*/ 	.byte	0x03, 0x1b
        /*00ee*/ 	.short	0x00ff


	//----- nvinfo : EIATTR_NUM_BARRIERS
	.align		4
        /*00f0*/ 	.byte	0x02, 0x4c
        /*00f2*/ 	.byte	0x01
	.zero		1


	//----- nvinfo : EIATTR_ANNOTATIONS
	.align		4
        /*00f4*/ 	.byte	0x04, 0x55
        /*00f6*/ 	.short	(.L_37 - .L_36)


	//   ....[0]....
.L_36:
        /*00f8*/ 	.word	0x00000001
        /*00fc*/ 	.byte	0x40, 0x09, 0x00, 0x00, 0x01, 0x00, 0x00, 0x00, 0x30, 0x76, 0x00, 0x00, 0x01, 0x00, 0x00, 0x00
        /* <DEDUP_REMOVED lines=634> */
        /*28ac*/ 	.byte	0x90, 0x3e, 0x01, 0x00, 0x01, 0x00, 0x00, 0x00, 0x40, 0x46, 0x01, 0x00


	//----- nvinfo : EIATTR_MERCURY_ISA_VERSION
	.align		4
.L_37:
        /*28b8*/ 	.byte	0x03, 0x5f
        /*28ba*/ 	.short	0x0101


	//----- nvinfo : EIATTR_EXIT_INSTR_OFFSETS
	.align		4
        /*28bc*/ 	.byte	0x04, 0x1c
        /*28be*/ 	.short	(.L_39 - .L_38)


	//   ....[0]....
.L_38:
        /*28c0*/ 	.word	0x0001d730


	//   ....[1]....
        /*28c4*/ 	.word	0x0001d760


	//----- nvinfo : EIATTR_REQNTID
	.align		4
.L_39:
        /*28c8*/ 	.byte	0x04, 0x10
        /*28ca*/ 	.short	(.L_41 - .L_40)
.L_40:
        /*28cc*/ 	.word	0x00000080
        /*28d0*/ 	.word	0x00000001
        /*28d4*/ 	.word	0x00000001


	//----- nvinfo : EIATTR_CBANK_PARAM_SIZE
	.align		4
.L_41:
        /*28d8*/ 	.byte	0x03, 0x19
        /*28da*/ 	.short	0x0050


	//----- nvinfo : EIATTR_PARAM_CBANK
	.align		4
        /*28dc*/ 	.byte	0x04, 0x0a
        /*28de*/ 	.short	(.L_43 - .L_42)
	.align		4
.L_42:
        /*28e0*/ 	.word	index@(.nv.constant0.matmul_kernel)
        /*28e4*/ 	.short	0x0210
        /*28e6*/ 	.short	0x0050


	//----- nvinfo : EIATTR_SW_WAR
	.align		4
.L_43:
        /*28e8*/ 	.byte	0x04, 0x36
        /*28ea*/ 	.short	(.L_45 - .L_44)
.L_44:
        /*28ec*/ 	.word	0x00000008
.L_45:


//--------------------- .nv.callgraph             --------------------------
	.section	.nv.callgraph,"",@"SHT_CUDA_CALLGRAPH"
	.align	4
	.sectionentsize	8
	.align		4
        /*0000*/ 	.word	0x00000000
	.align		4
        /*0004*/ 	.word	0xffffffff
	.align		4
        /*0008*/ 	.word	0x00000000
	.align		4
        /*000c*/ 	.word	0xfffffffe
	.align		4
        /*0010*/ 	.word	0x00000000
	.align		4
        /*0014*/ 	.word	0xfffffffd
	.align		4
        /*0018*/ 	.word	0x00000000
	.align		4
        /*001c*/ 	.word	0xfffffffc


//--------------------- .text.matmul_kernel       --------------------------
	.section	.text.matmul_kernel,"ax",@progbits
	.align	128
        .global         matmul_kernel
        .type           matmul_kernel,@function
        .size           matmul_kernel,(.L_x_3 - matmul_kernel)
        .other          matmul_kernel,@"STO_CUDA_ENTRY STV_DEFAULT"
matmul_kernel:
.text.matmul_kernel:
[----:B------:R-:W0:Y:S08]  /*0000*/  LDC R1, c[0x0][0x28] ;  /* 0x00000a00ff017b82 */ /* 0x000e300000000800 */
[----:B------:R-:W1:Y:S01]  /*0010*/  LDC.64 R8, c[0x0][0x228] ;  /* 0x00008a00ff087b82 */ /* 0x000e620000000a00 */
[----:B------:R-:W2:Y:S01]  /*0020*/  S2R R5, SR_CTAID.X ;  /* 0x0000000000057919 */ /* 0x000ea20000002500 */
[----:B0-----:R-:W-:Y:S01]  /*0030*/  VIADD R1, R1, 0xfffff748 ;  /* 0xfffff74801017836 */ /* 0x001fe20000000000 */
[----:B------:R-:W-:Y:S01]  /*0040*/  UMOV UR16, 0x400 ;  /* 0x0000040000107882 */ /* 0x000fe20000000000 */
[----:B------:R-:W-:Y:S01]  /*0050*/  ULDC.64 UR18, c[0x0][0x208] ;  /* 0x0000820000127ab9 */ /* 0x000fe20000000a00 */
[----:B------:R-:W0:Y:S01]  /*0060*/  S2R R125, SR_TID.X ;  /* 0x00000000007d7919 */ /* 0x000e220000002100 */
[----:B------:R-:W-:-:S02]  /*0070*/  CS2R R116, SRZ ;  /* 0x0000000000747805 */ /* 0x000fc4000001ff00 */
[----:B------:R-:W-:Y:S01]  /*0080*/  CS2R R118, SRZ ;  /* 0x0000000000767805 */ /* 0x000fe2000001ff00 */
[----:B------:R-:W3:Y:S01]  /*0090*/  LDC R180, c[0x0][0x230] ;  /* 0x00008c00ffb47b82 */ /* 0x000ee20000000800 */
[----:B------:R-:W-:Y:S02]  /*00a0*/  CS2R R140, SRZ ;  /* 0x00000000008c7805 */ /* 0x000fe4000001ff00 */
[----:B------:R-:W-:Y:S02]  /*00b0*/  CS2R R142, SRZ ;  /* 0x00000000008e7805 */ /* 0x000fe4000001ff00 */
[----:B------:R-:W-:Y:S02]  /*00c0*/  CS2R R148, SRZ ;  /* 0x0000000000947805 */ /* 0x000fe4000001ff00 */
[----:B------:R-:W-:Y:S02]  /*00d0*/  CS2R R150, SRZ ;  /* 0x0000000000967805 */ /* 0x000fe4000001ff00 */
[----:B------:R-:W-:-:S02]  /*00e0*/  CS2R R108, SRZ ;  /* 0x00000000006c7805 */ /* 0x000fc4000001ff00 */
[----:B------:R-:W-:Y:S02]  /*00f0*/  CS2R R110, SRZ ;  /* 0x00000000006e7805 */ /* 0x000fe4000001ff00 */
[----:B------:R-:W-:Y:S01]  /*0100*/  CS2R R100, SRZ ;  /* 0x0000000000647805 */ /* 0x000fe2000001ff00 */
[----:B------:R-:W4:Y:S01]  /*0110*/  S2UR UR4, SR_CgaCtaId ;  /* 0x00000000000479c3 */ /* 0x000f220000008800 */
[----:B------:R-:W-:Y:S02]  /*0120*/  CS2R R102, SRZ ;  /* 0x0000000000667805 */ /* 0x000fe4000001ff00 */
[----:B------:R-:W-:Y:S02]  /*0130*/  CS2R R92, SRZ ;  /* 0x00000000005c7805 */ /* 0x000fe4000001ff00 */
[----:B------:R-:W-:Y:S02]  /*0140*/  CS2R R94, SRZ ;  /* 0x00000000005e7805 */ /* 0x000fe4000001ff00 */
[----:B------:R-:W-:-:S02]  /*0150*/  CS2R R84, SRZ ;  /* 0x0000000000547805 */ /* 0x000fc4000001ff00 */
[----:B------:R-:W-:Y:S02]  /*0160*/  CS2R R86, SRZ ;  /* 0x0000000000567805 */ /* 0x000fe4000001ff00 */
[----:B------:R-:W-:Y:S02]  /*0170*/  CS2R R76, SRZ ;  /* 0x00000000004c7805 */ /* 0x000fe4000001ff00 */
[----:B------:R-:W-:Y:S01]  /*0180*/  CS2R R78, SRZ ;  /* 0x00000000004e7805 */ /* 0x000fe2000001ff00 */
[----:B-1----:R-:W-:Y:S01]  /*0190*/  VIADD R0, R9, 0x1ff ;  /* 0x000001ff09007836 */ /* 0x002fe20000000000 */
[----:B------:R-:W-:Y:S02]  /*01a0*/  CS2R R68, SRZ ;  /* 0x0000000000447805 */ /* 0x000fe4000001ff00 */
[----:B------:R-:W-:Y:S02]  /*01b0*/  CS2R R70, SRZ ;  /* 0x0000000000467805 */ /* 0x000fe4000001ff00 */
[----:B------:R-:W-:-:S02]  /*01c0*/  CS2R R60, SRZ ;  /* 0x00000000003c7805 */ /* 0x000fc4000001ff00 */
[----:B------:R-:W-:Y:S02]  /*01d0*/  CS2R R62, SRZ ;  /* 0x00000000003e7805 */ /* 0x000fe4000001ff00 */
[----:B------:R-:W-:Y:S02]  /*01e0*/  SHF.R.S32.HI R3, RZ, 0x1f, R0 ;  /* 0x0000001fff037819 */ /* 0x000fe40000011400 */
[----:B------:R-:W-:Y:S02]  /*01f0*/  CS2R R14, SRZ ;  /* 0x00000000000e7805 */ /* 0x000fe4000001ff00 */
[----:B------:R-:W-:Y:S01]  /*0200*/  CS2R R36, SRZ ;  /* 0x0000000000247805 */ /* 0x000fe2000001ff00 */
[----:B---3--:R-:W-:Y:S01]  /*0210*/  VIADD R180, R180, 0x1f ;  /* 0x0000001fb4b47836 */ /* 0x008fe20000000000 */
[----:B------:R-:W-:Y:S02]  /*0220*/  LEA.HI R3, R3, R0, RZ, 0x9 ;  /* 0x0000000003037211 */ /* 0x000fe400078f48ff */
[----:B------:R-:W-:-:S02]  /*0230*/  CS2R R38, SRZ ;  /* 0x0000000000267805 */ /* 0x000fc4000001ff00 */
[----:B--2---:R-:W-:Y:S02]  /*0240*/  IABS R10, R5 ;  /* 0x00000005000a7213 */ /* 0x004fe40000000000 */
[----:B------:R-:W-:Y:S02]  /*0250*/  CS2R R20, SRZ ;  /* 0x0000000000147805 */ /* 0x000fe4000001ff00 */
[----:B------:R-:W-:Y:S02]  /*0260*/  SHF.R.S32.HI R3, RZ, 0x9, R3 ;  /* 0x00000009ff037819 */ /* 0x000fe40000011403 */
[----:B------:R-:W-:Y:S02]  /*0270*/  CS2R R22, SRZ ;  /* 0x0000000000167805 */ /* 0x000fe4000001ff00 */
[----:B0-----:R-:W-:Y:S01]  /*0280*/  SHF.R.U32.HI R181, RZ, 0x6, R125 ;  /* 0x00000006ffb57819 */ /* 0x001fe2000001167d */
[----:B----4-:R-:W-:Y:S01]  /*0290*/  ULEA UR16, UR4, UR16, 0x18 ;  /* 0x0000001004107291 */ /* 0x010fe2000f8ec03f */
[----:B------:R-:W-:Y:S01]  /*02a0*/  CS2R R16, SRZ ;  /* 0x0000000000107805 */ /* 0x000fe2000001ff00 */
[----:B------:R-:W-:Y:S01]  /*02b0*/  IMAD.SHL.U32 R4, R3, 0x8, RZ ;  /* 0x0000000803047824 */ /* 0x000fe200078e00ff */
[----:B------:R-:W-:-:S02]  /*02c0*/  CS2R R18, SRZ ;  /* 0x0000000000127805 */ /* 0x000fc4000001ff00 */
[----:B------:R-:W-:Y:S02]  /*02d0*/  CS2R R28, SRZ ;  /* 0x00000000001c7805 */ /* 0x000fe4000001ff00 */
[----:B------:R-:W-:Y:S02]  /*02e0*/  CS2R R30, SRZ ;  /* 0x00000000001e7805 */ /* 0x000fe4000001ff00 */
[----:B------:R-:W-:Y:S02]  /*02f0*/  CS2R R24, SRZ ;  /* 0x0000000000187805 */ /* 0x000fe4000001ff00 */
[-C--:B------:R-:W-:Y:S02]  /*0300*/  IABS R7, R4.reuse ;  /* 0x0000000400077213 */ /* 0x080fe40000000000 */
[----:B------:R-:W-:Y:S02]  /*0310*/  CS2R R26, SRZ ;  /* 0x00000000001a7805 */ /* 0x000fe4000001ff00 */
[----:B------:R-:W-:-:S02]  /*0320*/  IABS R12, R4 ;  /* 0x00000004000c7213 */ /* 0x000fc40000000000 */
[----:B------:R-:W-:Y:S01]  /*0330*/  CS2R R32, SRZ ;  /* 0x0000000000207805 */ /* 0x000fe2000001ff00 */
[----:B------:R-:W0:Y:S01]  /*0340*/  I2F.RP R0, R7 ;  /* 0x0000000700007306 */ /* 0x000e220000209400 */
[----:B------:R-:W-:Y:S02]  /*0350*/  CS2R R34, SRZ ;  /* 0x0000000000227805 */ /* 0x000fe4000001ff00 */
[----:B------:R-:W-:Y:S02]  /*0360*/  CS2R R40, SRZ ;  /* 0x0000000000287805 */ /* 0x000fe4000001ff00 */
[----:B------:R-:W-:Y:S02]  /*0370*/  CS2R R42, SRZ ;  /* 0x00000000002a7805 */ /* 0x000fe4000001ff00 */
[----:B------:R-:W-:Y:S02]  /*0380*/  CS2R R48, SRZ ;  /* 0x0000000000307805 */ /* 0x000fe4000001ff00 */
[----:B------:R-:W-:-:S02]  /*0390*/  CS2R R50, SRZ ;  /* 0x0000000000327805 */ /* 0x000fc4000001ff00 */
[----:B------:R-:W-:Y:S02]  /*03a0*/  CS2R R56, SRZ ;  /* 0x0000000000387805 */ /* 0x000fe4000001ff00 */
[----:B------:R-:W-:Y:S02]  /*03b0*/  CS2R R58, SRZ ;  /* 0x00000000003a7805 */ /* 0x000fe4000001ff00 */
[----:B------:R-:W-:Y:S02]  /*03c0*/  CS2R R64, SRZ ;  /* 0x0000000000407805 */ /* 0x000fe4000001ff00 */
[----:B------:R-:W-:Y:S02]  /*03d0*/  CS2R R66, SRZ ;  /* 0x0000000000427805 */ /* 0x000fe4000001ff00 */
[----:B------:R-:W-:Y:S02]  /*03e0*/  CS2R R72, SRZ ;  /* 0x0000000000487805 */ /* 0x000fe4000001ff00 */
[----:B------:R-:W-:-:S02]  /*03f0*/  CS2R R74, SRZ ;  /* 0x00000000004a7805 */ /* 0x000fc4000001ff00 */
[----:B------:R-:W-:Y:S02]  /*0400*/  CS2R R80, SRZ ;  /* 0x0000000000507805 */ /* 0x000fe4000001ff00 */
[----:B------:R-:W-:Y:S02]  /*0410*/  CS2R R82, SRZ ;  /* 0x0000000000527805 */ /* 0x000fe4000001ff00 */
[----:B------:R-:W-:Y:S01]  /*0420*/  CS2R R88, SRZ ;  /* 0x0000000000587805 */ /* 0x000fe2000001ff00 */
[----:B0-----:R-:W0:Y:S01]  /*0430*/  MUFU.RCP R0, R0 ;  /* 0x0000000000007308 */ /* 0x001e220000001000 */
        /* <DEDUP_REMOVED lines=15> */
[----:B------:R-:W-:Y:S01]  /*0530*/  SGXT.U32 R181, R181, 0x1 ;  /* 0x00000001b5b5781a */ /* 0x000fe20000000000 */
[----:B0-----:R-:W-:Y:S02]  /*0540*/  VIADD R2, R0, 0xffffffe ;  /* 0x0ffffffe00027836 */ /* 0x001fe40000000000 */
[----:B------:R-:W-:Y:S02]  /*0550*/  IMAD.MOV R0, RZ, RZ, -R12 ;  /* 0x000000ffff007224 */ /* 0x000fe400078e0a0c */
[----:B------:R0:W1:Y:S02]  /*0560*/  F2I.FTZ.U32.TRUNC.NTZ R3, R2 ;  /* 0x0000000200037305 */ /* 0x000064000021f000 */
[----:B0-----:R-:W-:Y:S02]  /*0570*/  IMAD.MOV.U32 R2, RZ, RZ, RZ ;  /* 0x000000ffff027224 */ /* 0x001fe400078e00ff */
[----:B-1----:R-:W-:-:S04]  /*0580*/  IMAD.MOV R6, RZ, RZ, -R3 ;  /* 0x000000ffff067224 */ /* 0x002fc800078e0a03 */
[----:B------:R-:W-:Y:S02]  /*0590*/  IMAD R11, R6, R7, RZ ;  /* 0x00000007060b7224 */ /* 0x000fe400078e02ff */
[----:B------:R-:W-:Y:S02]  /*05a0*/  IMAD.MOV.U32 R6, RZ, RZ, R10 ;  /* 0x000000ffff067224 */ /* 0x000fe400078e000a */
[----:B------:R-:W-:-:S06]  /*05b0*/  IMAD.HI.U32 R3, R3, R11, R2 ;  /* 0x0000000b03037227 */ /* 0x000fcc00078e0002 */
[----:B------:R-:W-:-:S04]  /*05c0*/  IMAD.HI.U32 R3, R3, R6, RZ ;  /* 0x0000000603037227 */ /* 0x000fc800078e00ff */
[----:B------:R-:W-:-:S05]  /*05d0*/  IMAD R0, R3, R0, R6 ;  /* 0x0000000003007224 */ /* 0x000fca00078e0206 */
[----:B------:R-:W-:-:S13]  /*05e0*/  ISETP.GT.U32.AND P1, PT, R7, R0, PT ;  /* 0x000000000700720c */ /* 0x000fda0003f24070 */
[----:B------:R-:W-:Y:S02]  /*05f0*/  @!P1 IMAD.IADD R0, R0, 0x1, -R7 ;  /* 0x0000000100009824 */ /* 0x000fe400078e0a07 */
[----:B------:R-:W-:Y:S01]  /*0600*/  @!P1 VIADD R3, R3, 0x1 ;  /* 0x0000000103039836 */ /* 0x000fe20000000000 */
[----:B------:R-:W-:Y:S02]  /*0610*/  ISETP.NE.AND P1, PT, R4, RZ, PT ;  /* 0x000000ff0400720c */ /* 0x000fe40003f25270 */
[----:B------:R-:W-:Y:S02]  /*0620*/  ISETP.GE.U32.AND P0, PT, R0, R7, PT ;  /* 0x000000070000720c */ /* 0x000fe40003f06070 */
[----:B------:R-:W-:-:S04]  /*0630*/  LOP3.LUT R0, R5, R4, RZ, 0x3c, !PT ;  /* 0x0000000405007212 */ /* 0x000fc800078e3cff */
[----:B------:R-:W-:Y:S01]  /*0640*/  ISETP.GE.AND P2, PT, R0, RZ, PT ;  /* 0x000000ff0000720c */ /* 0x000fe20003f46270 */
[----:B------:R-:W-:-:S06]  /*0650*/  VIADD R0, R8, 0x3f ;  /* 0x0000003f08007836 */ /* 0x000fcc0000000000 */
[----:B------:R-:W-:-:S04]  /*0660*/  @P0 VIADD R3, R3, 0x1 ;  /* 0x0000000103030836 */ /* 0x000fc80000000000 */
[----:B------:R-:W-:Y:S01]  /*0670*/  IMAD.MOV.U32 R2, RZ, RZ, R3 ;  /* 0x000000ffff027224 */ /* 0x000fe200078e0003 */
[----:B------:R-:W-:-:S03]  /*0680*/  SHF.R.S32.HI R3, RZ, 0x1f, R0 ;  /* 0x0000001fff037819 */ /* 0x000fc60000011400 */
[----:B------:R-:W-:Y:S01]  /*0690*/  @!P2 IMAD.MOV R2, RZ, RZ, -R2 ;  /* 0x000000ffff02a224 */ /* 0x000fe200078e0a02 */
[----:B------:R-:W-:Y:S02]  /*06a0*/  @!P1 LOP3.LUT R2, RZ, R4, RZ, 0x33, !PT ;  /* 0x00000004ff029212 */ /* 0x000fe400078e33ff */
[----:B------:R-:W-:-:S03]  /*06b0*/  LEA.HI R3, R3, R0, RZ, 0x6 ;  /* 0x0000000003037211 */ /* 0x000fc600078f30ff */
[----:B------:R-:W-:Y:S02]  /*06c0*/  IMAD.SHL.U32 R6, R2, 0x8, RZ ;  /* 0x0000000802067824 */ /* 0x000fe400078e00ff */
[----:B------:R-:W-:-:S03]  /*06d0*/  IMAD.MOV R2, RZ, RZ, -R2 ;  /* 0x000000ffff027224 */ /* 0x000fc600078e0a02 */
[----:B------:R-:W-:Y:S01]  /*06e0*/  LEA.HI.SX32 R3, R3, -R6, 0x1a ;  /* 0x8000000603037211 */ /* 0x000fe200078fd2ff */
[----:B------:R-:W-:-:S03]  /*06f0*/  IMAD R4, R4, R2, R5 ;  /* 0x0000000204047224 */ /* 0x000fc600078e0205 */
[----:B------:R-:W-:Y:S02]  /*0700*/  VIMNMX R13, R3, 0x8, PT ;  /* 0x00000008030d7848 */ /* 0x000fe40003fe0100 */
[----:B------:R-:W-:Y:S02]  /*0710*/  IABS R11, R4 ;  /* 0x00000004000b7213 */ /* 0x000fe40000000000 */
[----:B------:R-:W-:-:S04]  /*0720*/  IABS R7, R13 ;  /* 0x0000000d00077213 */ /* 0x000fc80000000000 */
[----:B------:R-:W0:Y:S08]  /*0730*/  I2F.RP R0, R7 ;  /* 0x0000000700007306 */ /* 0x000e300000209400 */
[----:B0-----:R-:W0:Y:S02]  /*0740*/  MUFU.RCP R0, R0 ;  /* 0x0000000000007308 */ /* 0x001e240000001000 */
[----:B0-----:R-:W-:-:S06]  /*0750*/  VIADD R3, R0, 0xffffffe ;  /* 0x0ffffffe00037836 */ /* 0x001fcc0000000000 */
[----:B------:R-:W0:Y:S02]  /*0760*/  F2I.FTZ.U32.TRUNC.NTZ R3, R3 ;  /* 0x0000000300037305 */ /* 0x000e24000021f000 */
[----:B0-----:R-:W-:-:S04]  /*0770*/  IMAD.MOV R10, RZ, RZ, -R3 ;  /* 0x000000ffff0a7224 */ /* 0x001fc800078e0a03 */
[----:B------:R-:W-:Y:S01]  /*0780*/  IMAD.MOV.U32 R2, RZ, RZ, R10 ;  /* 0x000000ffff027224 */ /* 0x000fe200078e000a */
[----:B------:R-:W-:-:S03]  /*0790*/  IABS R10, R13 ;  /* 0x0000000d000a7213 */ /* 0x000fc60000000000 */
[----:B------:R-:W-:Y:S02]  /*07a0*/  IMAD R5, R2, R7, RZ ;  /* 0x0000000702057224 */ /* 0x000fe400078e02ff */
[----:B------:R-:W-:Y:S02]  /*07b0*/  IMAD.MOV.U32 R2, RZ, RZ, RZ ;  /* 0x000000ffff027224 */ /* 0x000fe400078e00ff */
[----:B------:R-:W-:Y:S02]  /*07c0*/  IMAD.MOV R0, RZ, RZ, -R10 ;  /* 0x000000ffff007224 */ /* 0x000fe400078e0a0a */
        /* <DEDUP_REMOVED lines=9> */
[----:B------:R-:W-:-:S07]  /*0860*/  ISETP.GE.AND P2, PT, R0, RZ, PT ;  /* 0x000000ff0000720c */ /* 0x000fce0003f46270 */
[----:B------:R-:W-:Y:S01]  /*0870*/  @P0 VIADD R2, R2, 0x1 ;  /* 0x0000000102020836 */ /* 0x000fe20000000000 */
[----:B------:R-:W-:-:S05]  /*0880*/  ISETP.GE.AND P0, PT, R180, 0x20, PT ;  /* 0x00000020b400780c */ /* 0x000fca0003f06270 */
[----:B------:R-:W-:Y:S01]  /*0890*/  @!P2 IMAD.MOV R2, RZ, RZ, -R2 ;  /* 0x000000ffff02a224 */ /* 0x000fe200078e0a02 */
[----:B------:R-:W-:-:S05]  /*08a0*/  @!P1 LOP3.LUT R2, RZ, R13, RZ, 0x33, !PT ;  /* 0x0000000dff029212 */ /* 0x000fca00078e33ff */
[----:B------:R-:W-:Y:S02]  /*08b0*/  IMAD.MOV R0, RZ, RZ, -R2 ;  /* 0x000000ffff007224 */ /* 0x000fe400078e0a02 */
[----:B------:R-:W-:Y:S02]  /*08c0*/  IMAD.SHL.U32 R10, R2, 0x200, RZ ;  /* 0x00000200020a7824 */ /* 0x000fe400078e00ff */
[----:B------:R-:W-:Y:S01]  /*08d0*/  IMAD R0, R13, R0, R4 ;  /* 0x000000000d007224 */ /* 0x000fe200078e0204 */
[----:B------:R-:W-:Y:S02]  /*08e0*/  CS2R R12, SRZ ;  /* 0x00000000000c7805 */ /* 0x000fe4000001ff00 */
[----:B------:R-:W-:Y:S01]  /*08f0*/  CS2R R4, SRZ ;  /* 0x0000000000047805 */ /* 0x000fe2000001ff00 */
[----:B------:R-:W-:Y:S01]  /*0900*/  IMAD.IADD R3, R6, 0x1, R0 ;  /* 0x0000000106037824 */ /* 0x000fe200078e0200 */
[----:B------:R-:W-:Y:S02]  /*0910*/  LOP3.LUT R0, R125, 0x3f, RZ, 0xc0, !PT ;  /* 0x0000003f7d007812 */ /* 0x000fe400078ec0ff */
[----:B------:R-:W-:-:S03]  /*0920*/  CS2R R6, SRZ ;  /* 0x0000000000067805 */ /* 0x000fc6000001ff00 */
[----:B------:R-:W-:-:S05]  /*0930*/  IMAD R44, R3, 0x40, R0 ;  /* 0x00000040032c7824 */ /* 0x000fca00078e0200 */
[----:B------:R0:W-:Y:S01]  /*0940*/  STL [R1+0x4e8], R44 ;  /* 0x0004e82c01007387 */ /* 0x0001e20000100800 */
[----:B------:R-:W-:Y:S05]  /*0950*/  @!P0 BRA `(.L_x_0) ;  /* 0x0000013c00388947 */ /* 0x000fea0003800000 */
[----:B------:R-:W-:Y:S01]  /*0960*/  IABS R18, R8 ;  /* 0x0000000800127213 */ /* 0x000fe20000000000 */
[----:B------:R-:W-:Y:S01]  /*0970*/  ULDC UR4, c[0x0][0x234] ;  /* 0x00008d0000047ab9 */ /* 0x000fe20000000800 */
[----:B------:R-:W-:Y:S01]  /*0980*/  IABS R5, R9 ;  /* 0x0000000900057213 */ /* 0x000fe20000000000 */
[----:B------:R-:W-:Y:S01]  /*0990*/  ULDC.64 UR6, c[0x0][0x210] ;  /* 0x0000840000067ab9 */ /* 0x000fe20000000a00 */
[----:B------:R-:W1:Y:S01]  /*09a0*/  I2F.RP R4, R18 ;  /* 0x0000001200047306 */ /* 0x000e620000209400 */
[----:B------:R-:W-:Y:S01]  /*09b0*/  SHF.R.U32.HI R3, RZ, 0x5, R125 ;  /* 0x00000005ff037819 */ /* 0x000fe2000001167d */
[----:B------:R-:W-:Y:S01]  /*09c0*/  ULDC UR5, c[0x0][0x240] ;  /* 0x0000900000057ab9 */ /* 0x000fe20000000800 */
[----:B------:R-:W-:Y:S01]  /*09d0*/  IABS R14, R44 ;  /* 0x0000002c000e7213 */ /* 0x000fe20000000000 */
[----:B------:R-:W-:Y:S01]  /*09e0*/  USHF.R.U32.HI UR22, URZ, 0x4, UR16 ;  /* 0x000000043f167899 */ /* 0x000fe20008011610 */
[----:B------:R-:W-:Y:S01]  /*09f0*/  SGXT.U32 R3, R3, 0x2 ;  /* 0x000000020303781a */ /* 0x000fe20000000000 */
[----:B------:R-:W-:Y:S01]  /*0a00*/  ULDC UR12, c[0x0][0x238] ;  /* 0x00008e00000c7ab9 */ /* 0x000fe20000000800 */
[----:B------:R-:W-:Y:S01]  /*0a10*/  ULDC UR20, c[0x0][0x238] ;  /* 0x00008e0000147ab9 */ /* 0x000fe20000000800 */
[----:B------:R-:W2:Y:S01]  /*0a20*/  I2F.RP R2, R5 ;  /* 0x0000000500027306 */ /* 0x000ea20000209400 */
[----:B------:R-:W-:Y:S01]  /*0a30*/  USGXT.U32 UR22, UR22, 0xe ;  /* 0x0000000e1616789a */ /* 0x000fe20008000000 */
[----:B------:R-:W-:Y:S01]  /*0a40*/  ULDC UR24, c[0x0][0x238] ;  /* 0x00008e0000187ab9 */ /* 0x000fe20000000800 */
[----:B------:R-:W-:-:S02]  /*0a50*/  ULDC UR25, c[0x0][0x238] ;  /* 0x00008e0000197ab9 */ /* 0x000fc40000000800 */
[----:B------:R-:W-:Y:S01]  /*0a60*/  UIADD3 UR10, UP0, UR22, 0x2, URZ ;  /* 0x00000002160a7890 */ /* 0x000fe2000ff1e03f */
[----:B------:R-:W-:Y:S02]  /*0a70*/  ULDC UR26, c[0x0][0x238] ;  /* 0x00008e00001a7ab9 */ /* 0x000fe40000000800 */
[----:B-1----:R-:W1:Y:S01]  /*0a80*/  MUFU.RCP R4, R4 ;  /* 0x0000000400047308 */ /* 0x002e620000001000 */
[----:B------:R-:W-:Y:S01]  /*0a90*/  ULDC UR27, c[0x0][0x238] ;  /* 0x00008e00001b7ab9 */ /* 0x000fe20000000800 */
[----:B------:R-:W-:Y:S01]  /*0aa0*/  ULDC UR13, c[0x0][0x238] ;  /* 0x00008e00000d7ab9 */ /* 0x000fe20000000800 */
[----:B------:R-:W-:Y:S01]  /*0ab0*/  ULDC UR23, c[0x0][0x238] ;  /* 0x00008e0000177ab9 */ /* 0x000fe20000000800 */
[----:B------:R-:W-:Y:S01]  /*0ac0*/  ULDC UR17, c[0x0][0x238] ;  /* 0x00008e0000117ab9 */ /* 0x000fe20000000800 */
[----:B------:R-:W-:Y:S01]  /*0ad0*/  ULDC UR21, c[0x0][0x238] ;  /* 0x00008e0000157ab9 */ /* 0x000fe20000000800 */
[----:B------:R-:W-:Y:S01]  /*0ae0*/  UMOV UR8, 0x80 ;  /* 0x0000008000087882 */ /* 0x000fe20000000000 */
[----:B------:R-:W-:Y:S01]  /*0af0*/  UMOV UR9, 0x40000040 ;  /* 0x4000004000097882 */ /* 0x000fe20000000000 */
[----:B--2---:R-:W2:Y:S01]  /*0b00*/  MUFU.RCP R2, R2 ;  /* 0x0000000200027308 */ /* 0x004ea20000001000 */
[----:B-1----:R-:W-:-:S07]  /*0b10*/  VIADD R12, R4, 0xffffffe ;  /* 0x0ffffffe040c7836 */ /* 0x002fce0000000000 */
[----:B------:R1:W3:Y:S01]  /*0b20*/  F2I.FTZ.U32.TRUNC.NTZ R13, R12 ;  /* 0x0000000c000d7305 */ /* 0x0002e2000021f000 */
[----:B--2---:R-:W-:Y:S01]  /*0b30*/  VIADD R6, R2, 0xffffffe ;  /* 0x0ffffffe02067836 */ /* 0x004fe20000000000 */
[----:B------:R-:W-:-:S06]  /*0b40*/  LOP3.LUT R2, R10, R3, RZ, 0xfc, !PT ;  /* 0x000000030a027212 */ /* 0x000fcc00078efcff */
[----:B------:R2:W4:Y:S01]  /*0b50*/  F2I.FTZ.U32.TRUNC.NTZ R7, R6 ;  /* 0x0000000600077305 */ /* 0x000522000021f000 */
[----:B-1----:R-:W-:Y:S01]  /*0b60*/  IMAD.MOV.U32 R12, RZ, RZ, RZ ;  /* 0x000000ffff0c7224 */ /* 0x002fe200078e00ff */
[C---:B------:R-:W-:Y:S02]  /*0b70*/  LOP3.LUT R15, R2.reuse, 0x1e8, RZ, 0xfc, !PT ;  /* 0x000001e8020f7812 */ /* 0x040fe400078efcff */
[C---:B------:R-:W-:Y:S02]  /*0b80*/  LOP3.LUT R17, R2.reuse, 0x1e4, RZ, 0xfc, !PT ;  /* 0x000001e402117812 */ /* 0x040fe400078efcff */
[----:B------:R-:W-:Y:S01]  /*0b90*/  IABS R184, R15 ;  /* 0x0000000f00b87213 */ /* 0x000fe20000000000 */
[----:B---3--:R-:W-:Y:S01]  /*0ba0*/  IMAD.MOV R11, RZ, RZ, -R13 ;  /* 0x000000ffff0b7224 */ /* 0x008fe200078e0a0d */
[----:B------:R-:W-:Y:S01]  /*0bb0*/  IABS R22, R17 ;  /* 0x0000001100167213 */ /* 0x000fe20000000000 */
[----:B--2---:R-:W-:Y:S01]  /*0bc0*/  IMAD.MOV.U32 R6, RZ, RZ, RZ ;  /* 0x000000ffff067224 */ /* 0x004fe200078e00ff */
[C---:B------:R-:W-:Y:S01]  /*0bd0*/  LOP3.LUT R19, R2.reuse, 0xe8, RZ, 0xfc, !PT ;  /* 0x000000e802137812 */ /* 0x040fe200078efcff */
[----:B------:R-:W-:Y:S01]  /*0be0*/  IMAD R11, R11, R18, RZ ;  /* 0x000000120b0b7224 */ /* 0x000fe200078e02ff */
[----:B------:R-:W-:-:S02]  /*0bf0*/  LOP3.LUT R21, R2, 0xe4, RZ, 0xfc, !PT ;  /* 0x000000e402157812 */ /* 0x000fc400078efcff */
[----:B------:R-:W-:Y:S01]  /*0c00*/  IABS R128, R19 ;  /* 0x0000001300807213 */ /* 0x000fe20000000000 */
[----:B----4-:R-:W-:Y:S01]  /*0c10*/  IMAD.MOV R4, RZ, RZ, -R7 ;  /* 0x000000ffff047224 */ /* 0x010fe200078e0a07 */
[----:B------:R-:W-:Y:S01]  /*0c20*/  IABS R130, R21 ;  /* 0x0000001500827213 */ /* 0x000fe20000000000 */
[----:B------:R-:W-:Y:S01]  /*0c30*/  IMAD.HI.U32 R12, R13, R11, R12 ;  /* 0x0000000b0d0c7227 */ /* 0x000fe200078e000c */
[C---:B------:R-:W-:Y:S02]  /*0c40*/  LOP3.LUT R29, R2.reuse, 0x2c, RZ, 0xfc, !PT ;  /* 0x0000002c021d7812 */ /* 0x040fe400078efcff */
[----:B------:R-:W-:Y:S01]  /*0c50*/  LOP3.LUT R33, R2, 0x24, RZ, 0xfc, !PT ;  /* 0x0000002402217812 */ /* 0x000fe200078efcff */
[----:B------:R-:W-:Y:S01]  /*0c60*/  IMAD R3, R4, R5, RZ ;  /* 0x0000000504037224 */ /* 0x000fe200078e02ff */
[----:B------:R-:W-:Y:S01]  /*0c70*/  IABS R74, R29 ;  /* 0x0000001d004a7213 */ /* 0x000fe20000000000 */
[----:B------:R-:W-:Y:S01]  /*0c80*/  IMAD.MOV.U32 R13, RZ, RZ, R14 ;  /* 0x000000ffff0d7224 */ /* 0x000fe200078e000e */
[----:B------:R-:W-:Y:S01]  /*0c90*/  IABS R14, R2 ;  /* 0x00000002000e7213 */ /* 0x000fe20000000000 */
[----:B------:R-:W-:Y:S01]  /*0ca0*/  IMAD.HI.U32 R3, R7, R3, R6 ;  /* 0x0000000307037227 */ /* 0x000fe200078e0006 */
[----:B------:R-:W-:-:S02]  /*0cb0*/  LEA.HI R6, R125, R10, RZ, 0x1b ;  /* 0x0000000a7d067211 */ /* 0x000fc400078fd8ff */
[----:B------:R-:W-:Y:S01]  /*0cc0*/  LOP3.LUT R27, R2, 0x30, RZ, 0xfc, !PT ;  /* 0x00000030021b7812 */ /* 0x000fe200078efcff */
[----:B------:R-:W-:Y:S01]  /*0cd0*/  IMAD.HI.U32 R12, R12, R13, RZ ;  /* 0x0000000d0c0c7227 */ /* 0x000fe200078e00ff */
[----:B------:R-:W-:Y:S02]  /*0ce0*/  LOP3.LUT R35, R2, 0x20, RZ, 0xfc, !PT ;  /* 0x0000002002237812 */ /* 0x000fe400078efcff */
[----:B------:R-:W-:Y:S01]  /*0cf0*/  IABS R72, R27 ;  /* 0x0000001b00487213 */ /* 0x000fe20000000000 */
[----:B------:R-:W-:Y:S01]  /*0d00*/  VIADD R11, R6, 0x1fc ;  /* 0x000001fc060b7836 */ /* 0x000fe20000000000 */
[C---:B------:R-:W-:Y:S01]  /*0d10*/  LOP3.LUT R31, R2.reuse, 0x28, RZ, 0xfc, !PT ;  /* 0x00000028021f7812 */ /* 0x040fe200078efcff */
[----:B------:R-:W-:Y:S01]  /*0d20*/  IMAD.HI.U32 R4, R3, R14, RZ ;  /* 0x0000000e03047227 */ /* 0x000fe200078e00ff */
[C---:B------:R-:W-:Y:S02]  /*0d30*/  LOP3.LUT R37, R2.reuse, 0x18, RZ, 0xfc, !PT ;  /* 0x0000001802257812 */ /* 0x040fe400078efcff */
[----:B------:R-:W-:Y:S01]  /*0d40*/  IABS R7, R11 ;  /* 0x0000000b00077213 */ /* 0x000fe20000000000 */
[----:B------:R-:W-:Y:S01]  /*0d50*/  IMAD.MOV R12, RZ, RZ, -R12 ;  /* 0x000000ffff0c7224 */ /* 0x000fe200078e0a0c */
[----:B------:R-:W-:Y:S01]  /*0d60*/  IABS R240, R31 ;  /* 0x0000001f00f07213 */ /* 0x000fe20000000000 */
[----:B------:R-:W-:Y:S01]  /*0d70*/  IMAD.MOV R4, RZ, RZ, -R4 ;  /* 0x000000ffff047224 */ /* 0x000fe200078e0a04 */
[----:B------:R-:W-:Y:S01]  /*0d80*/  LOP3.LUT R39, R2, 0x14, RZ, 0xfc, !PT ;  /* 0x0000001402277812 */ /* 0x000fe200078efcff */
[----:B------:R-:W-:Y:S01]  /*0d90*/  IMAD R13, R18, R12, R13 ;  /* 0x0000000c120d7224 */ /* 0x000fe200078e020d */
[----:B------:R-:W-:Y:S01]  /*0da0*/  IABS R242, R37 ;  /* 0x0000002500f27213 */ /* 0x000fe20000000000 */
[----:B------:R-:W-:Y:S01]  /*0db0*/  IMAD R12, R5, R4, R14 ;  /* 0x00000004050c7224 */ /* 0x000fe200078e020e */
[----:B------:R-:W-:Y:S01]  /*0dc0*/  LOP3.LUT R41, R2, 0x10, RZ, 0xfc, !PT ;  /* 0x0000001002297812 */ /* 0x000fe200078efcff */
[----:B------:R-:W-:Y:S01]  /*0dd0*/  IMAD.MOV.U32 R14, RZ, RZ, R7 ;  /* 0x000000ffff0e7224 */ /* 0x000fe200078e0007 */
[----:B------:R-:W-:-:S02]  /*0de0*/  ISETP.GT.U32.AND P1, PT, R18, R13, PT ;  /* 0x0000000d1200720c */ /* 0x000fc40003f24070 */
[----:B------:R-:W-:Y:S01]  /*0df0*/  ISETP.GT.U32.AND P0, PT, R5, R12, PT ;  /* 0x0000000c0500720c */ /* 0x000fe20003f04070 */
[----:B------:R-:W-:Y:S01]  /*0e00*/  IMAD.HI.U32 R4, R3, R14, RZ ;  /* 0x0000000e03047227 */ /* 0x000fe200078e00ff */
[----:B------:R-:W-:Y:S02]  /*0e10*/  SHF.R.S32.HI R7, RZ, 0x1f, R180 ;  /* 0x0000001fff077819 */ /* 0x000fe400000114b4 */
[C---:B------:R-:W-:Y:S01]  /*0e20*/  LOP3.LUT R43, R2.reuse, 0xc, RZ, 0xfc, !PT ;  /* 0x0000000c022b7812 */ /* 0x040fe200078efcff */
[----:B------:R-:W-:Y:S01]  /*0e30*/  IMAD.MOV R4, RZ, RZ, -R4 ;  /* 0x000000ffff047224 */ /* 0x000fe200078e0a04 */
[----:B------:R-:W-:Y:S02]  /*0e40*/  LEA.HI R180, R7, R180, RZ, 0x5 ;  /* 0x000000b407b47211 */ /* 0x000fe400078f28ff */
[C---:B------:R-:W-:Y:S01]  /*0e50*/  LOP3.LUT R7, R2.reuse, 0x1f8, RZ, 0xfc, !PT ;  /* 0x000001f802077812 */ /* 0x040fe200078efcff */
[----:B------:R-:W-:Y:S01]  /*0e60*/  IMAD R14, R5, R4, R14 ;  /* 0x00000004050e7224 */ /* 0x000fe200078e020e */
[----:B------:R-:W-:Y:S01]  /*0e70*/  LOP3.LUT R4, R2, 0x1f4, RZ, 0xfc, !PT ;  /* 0x000001f402047812 */ /* 0x000fe200078efcff */
[----:B------:R-:W-:Y:S01]  /*0e80*/  @!P1 IMAD.IADD R13, R13, 0x1, -R18 ;  /* 0x000000010d0d9824 */ /* 0x000fe200078e0a12 */
[----:B------:R-:W-:Y:S01]  /*0e90*/  IABS R182, R7 ;  /* 0x0000000700b67213 */ /* 0x000fe20000000000 */
[----:B------:R-:W-:Y:S01]  /*0ea0*/  @!P0 IMAD.IADD R12, R12, 0x1, -R5 ;  /* 0x000000010c0c8824 */ /* 0x000fe200078e0a05 */
[----:B------:R-:W-:-:S02]  /*0eb0*/  ISETP.GT.U32.AND P5, PT, R5, R14, PT ;  /* 0x0000000e0500720c */ /* 0x000fc40003fa4070 */
[----:B------:R-:W-:Y:S02]  /*0ec0*/  ISETP.GT.U32.AND P3, PT, R18, R13, PT ;  /* 0x0000000d1200720c */ /* 0x000fe40003f64070 */
[----:B------:R-:W-:Y:S02]  /*0ed0*/  ISETP.GT.U32.AND P0, PT, R5, R12, PT ;  /* 0x0000000c0500720c */ /* 0x000fe40003f04070 */
[----:B------:R-:W-:Y:S02]  /*0ee0*/  IABS R16, R4 ;  /* 0x0000000400107213 */ /* 0x000fe40000000000 */
[----:B------:R-:W-:Y:S01]  /*0ef0*/  ISETP.GE.AND P2, PT, R4, RZ, PT ;  /* 0x000000ff0400720c */ /* 0x000fe20003f46270 */
[----:B------:R-:W-:Y:S01]  /*0f00*/  IMAD.HI.U32 R4, R3, R182, RZ ;  /* 0x000000b603047227 */ /* 0x000fe200078e00ff */
[----:B------:R-:W-:Y:S02]  /*0f10*/  ISETP.GE.AND P1, PT, R11, RZ, PT ;  /* 0x000000ff0b00720c */ /* 0x000fe40003f26270 */
[----:B------:R-:W-:Y:S01]  /*0f20*/  ISETP.GE.AND P6, PT, R7, RZ, PT ;  /* 0x000000ff0700720c */ /* 0x000fe20003fc6270 */
[--C-:B------:R-:W-:Y:S01]  /*0f30*/  @!P5 IMAD.IADD R14, R14, 0x1, -R5.reuse ;  /* 0x000000010e0ed824 */ /* 0x100fe200078e0a05 */
[----:B------:R-:W-:Y:S01]  /*0f40*/  LOP3.LUT R11, R2, 0x1f0, RZ, 0xfc, !PT ;  /* 0x000001f0020b7812 */ /* 0x000fe200078efcff */
[----:B------:R-:W-:Y:S01]  /*0f50*/  @!P3 IMAD.IADD R13, R13, 0x1, -R18 ;  /* 0x000000010d0db824 */ /* 0x000fe200078e0a12 */
[----:B------:R-:W-:Y:S01]  /*0f60*/  ISETP.GE.AND P3, PT, R44, RZ, PT ;  /* 0x000000ff2c00720c */ /* 0x000fe20003f66270 */
[----:B------:R-:W-:Y:S01]  /*0f70*/  @!P0 IMAD.IADD R12, R12, 0x1, -R5 ;  /* 0x000000010c0c8824 */ /* 0x000fe200078e0a05 */
[----:B------:R-:W-:Y:S01]  /*0f80*/  ISETP.GT.U32.AND P5, PT, R5, R14, PT ;  /* 0x0000000e0500720c */ /* 0x000fe20003fa4070 */
[----:B------:R-:W-:Y:S01]  /*0f90*/  IMAD.HI.U32 R7, R3, R16, RZ ;  /* 0x0000001003077227 */ /* 0x000fe200078e00ff */
[----:B------:R-:W-:-:S02]  /*0fa0*/  ISETP.NE.AND P0, PT, R8, RZ, PT ;  /* 0x000000ff0800720c */ /* 0x000fc40003f05270 */
[----:B------:R-:W-:Y:S01]  /*0fb0*/  IABS R18, R11 ;  /* 0x0000000b00127213 */ /* 0x000fe20000000000 */
[----:B------:R-:W-:Y:S01]  /*0fc0*/  IMAD.MOV R4, RZ, RZ, -R4 ;  /* 0x000000ffff047224 */ /* 0x000fe200078e0a04 */
[----:B------:R-:W-:Y:S01]  /*0fd0*/  ISETP.GE.AND P4, PT, R11, RZ, PT ;  /* 0x000000ff0b00720c */ /* 0x000fe20003f86270 */
[----:B------:R-:W-:Y:S01]  /*0fe0*/  IMAD.MOV R7, RZ, RZ, -R7 ;  /* 0x000000ffff077224 */ /* 0x000fe200078e0a07 */
[C---:B------:R-:W-:Y:S01]  /*0ff0*/  LOP3.LUT R45, R2.reuse, 0x8, RZ, 0xfc, !PT ;  /* 0x00000008022d7812 */ /* 0x040fe200078efcff */
[C---:B------:R-:W-:Y:S01]  /*1000*/  IMAD R182, R5.reuse, R4, R182 ;  /* 0x0000000405b67224 */ /* 0x040fe200078e02b6 */
[----:B------:R-:W-:Y:S01]  /*1010*/  IABS R244, R43 ;  /* 0x0000002b00f47213 */ /* 0x000fe20000000000 */
[----:B------:R-:W-:Y:S01]  /*1020*/  IMAD.MOV.U32 R4, RZ, RZ, R13 ;  /* 0x000000ffff047224 */ /* 0x000fe200078e000d */
[----:B------:R-:W-:Y:S01]  /*1030*/  LOP3.LUT R13, R2, 0x1ec, RZ, 0xfc, !PT ;  /* 0x000001ec020d7812 */ /* 0x000fe200078efcff */
[----:B------:R-:W-:Y:S01]  /*1040*/  @!P5 IMAD.IADD R14, R14, 0x1, -R5 ;  /* 0x000000010e0ed824 */ /* 0x000fe200078e0a05 */
[----:B------:R-:W-:Y:S01]  /*1050*/  ISETP.GE.AND P5, PT, R2, RZ, PT ;  /* 0x000000ff0200720c */ /* 0x000fe20003fa6270 */
[----:B------:R-:W-:Y:S01]  /*1060*/  IMAD R16, R5, R7, R16 ;  /* 0x0000000705107224 */ /* 0x000fe200078e0210 */
[----:B------:R-:W-:Y:S01]  /*1070*/  IABS R20, R13 ;  /* 0x0000000d00147213 */ /* 0x000fe20000000000 */
[----:B------:R-:W-:Y:S01]  /*1080*/  IMAD.HI.U32 R7, R3, R18, RZ ;  /* 0x0000001203077227 */ /* 0x000fe200078e00ff */
[----:B------:R-:W-:-:S02]  /*1090*/  IABS R23, R45 ;  /* 0x0000002d00177213 */ /* 0x000fc40000000000 */
[----:B------:R-:W-:Y:S01]  /*10a0*/  SHF.R.S32.HI R180, RZ, 0x5, R180 ;  /* 0x00000005ffb47819 */ /* 0x000fe200000114b4 */
[----:B------:R-:W-:Y:S01]  /*10b0*/  @!P3 IMAD.MOV R4, RZ, RZ, -R4 ;  /* 0x000000ffff04b224 */ /* 0x000fe200078e0a04 */
[----:B------:R-:W-:Y:S01]  /*10c0*/  ISETP.GT.U32.AND P3, PT, R5, R182, PT ;  /* 0x000000b60500720c */ /* 0x000fe20003f64070 */
[----:B------:R-:W-:Y:S01]  /*10d0*/  IMAD.MOV R7, RZ, RZ, -R7 ;  /* 0x000000ffff077224 */ /* 0x000fe200078e0a07 */
[----:B------:R-:W-:Y:S01]  /*10e0*/  @!P0 LOP3.LUT R4, RZ, R8, RZ, 0x33, !PT ;  /* 0x00000008ff048212 */ /* 0x000fe200078e33ff */
[----:B------:R-:W-:Y:S01]  /*10f0*/  IMAD.HI.U32 R8, R3, R184, RZ ;  /* 0x000000b803087227 */ /* 0x000fe200078e00ff */
[----:B------:R-:W-:-:S03]  /*1100*/  ISETP.GT.U32.AND P0, PT, R5, R16, PT ;  /* 0x000000100500720c */ /* 0x000fc60003f04070 */
[----:B------:R-:W-:Y:S02]  /*1110*/  IMAD R18, R5, R7, R18 ;  /* 0x0000000705127224 */ /* 0x000fe400078e0212 */
[----:B------:R-:W-:Y:S02]  /*1120*/  @!P5 IMAD.MOV R12, RZ, RZ, -R12 ;  /* 0x000000ffff0cd224 */ /* 0x000fe400078e0a0c */
[----:B------:R-:W-:Y:S01]  /*1130*/  IMAD.HI.U32 R7, R3, R20, RZ ;  /* 0x0000001403077227 */ /* 0x000fe200078e00ff */
[----:B------:R-:W-:-:S03]  /*1140*/  ISETP.GT.U32.AND P5, PT, R5, R18, PT ;  /* 0x000000120500720c */ /* 0x000fc60003fa4070 */
[--C-:B------:R-:W-:Y:S02]  /*1150*/  @!P3 IMAD.IADD R182, R182, 0x1, -R5.reuse ;  /* 0x00000001b6b6b824 */ /* 0x100fe400078e0a05 */
[----:B------:R-:W-:Y:S02]  /*1160*/  @!P0 IMAD.IADD R16, R16, 0x1, -R5 ;  /* 0x0000000110108824 */ /* 0x000fe400078e0a05 */
[----:B------:R-:W-:Y:S01]  /*1170*/  IMAD.MOV R7, RZ, RZ, -R7 ;  /* 0x000000ffff077224 */ /* 0x000fe200078e0a07 */
[C---:B------:R-:W-:Y:S01]  /*1180*/  ISETP.GT.U32.AND P3, PT, R5.reuse, R182, PT ;  /* 0x000000b60500720c */ /* 0x040fe20003f64070 */
[----:B------:R-:W-:Y:S01]  /*1190*/  IMAD.MOV R8, RZ, RZ, -R8 ;  /* 0x000000ffff087224 */ /* 0x000fe200078e0a08 */
[----:B------:R-:W-:Y:S01]  /*11a0*/  ISETP.GT.U32.AND P0, PT, R5, R16, PT ;  /* 0x000000100500720c */ /* 0x000fe20003f04070 */
[----:B------:R-:W-:-:S04]  /*11b0*/  IMAD.HI.U32 R11, R3, R22, RZ ;  /* 0x00000016030b7227 */ /* 0x000fc800078e00ff */
[--C-:B------:R-:W-:Y:S02]  /*11c0*/  @!P5 IMAD.IADD R18, R18, 0x1, -R5.reuse ;  /* 0x000000011212d824 */ /* 0x100fe400078e0a05 */
[C---:B------:R-:W-:Y:S02]  /*11d0*/  IMAD R20, R5.reuse, R7, R20 ;  /* 0x0000000705147224 */ /* 0x040fe400078e0214 */
[C---:B------:R-:W-:Y:S01]  /*11e0*/  IMAD R184, R5.reuse, R8, R184 ;  /* 0x0000000805b87224 */ /* 0x040fe200078e02b8 */
[----:B------:R-:W-:Y:S01]  /*11f0*/  ISETP.GT.U32.AND P5, PT, R5, R18, PT ;  /* 0x000000120500720c */ /* 0x000fe20003fa4070 */
[----:B------:R-:W-:Y:S01]  /*1200*/  @!P3 IMAD.IADD R182, R182, 0x1, -R5 ;  /* 0x00000001b6b6b824 */ /* 0x000fe200078e0a05 */
[----:B------:R-:W-:Y:S01]  /*1210*/  ISETP.GE.AND P3, PT, R15, RZ, PT ;  /* 0x000000ff0f00720c */ /* 0x000fe20003f66270 */
[----:B------:R-:W-:Y:S01]  /*1220*/  IMAD.MOV R11, RZ, RZ, -R11 ;  /* 0x000000ffff0b7224 */ /* 0x000fe200078e0a0b */
[----:B------:R-:W-:Y:S01]  /*1230*/  LOP3.LUT R15, R2, 0x1d8, RZ, 0xfc, !PT ;  /* 0x000001d8020f7812 */ /* 0x000fe200078efcff */
[--C-:B------:R-:W-:Y:S01]  /*1240*/  @!P0 IMAD.IADD R16, R16, 0x1, -R5.reuse ;  /* 0x0000000110108824 */ /* 0x100fe200078e0a05 */
[C---:B------:R-:W-:Y:S01]  /*1250*/  ISETP.GT.U32.AND P0, PT, R5.reuse, R20, PT ;  /* 0x000000140500720c */ /* 0x040fe20003f04070 */
[----:B------:R-:W-:Y:S01]  /*1260*/  @!P6 IMAD.MOV R182, RZ, RZ, -R182 ;  /* 0x000000ffffb6e224 */ /* 0x000fe200078e0ab6 */
[C---:B------:R-:W-:Y:S01]  /*1270*/  ISETP.GT.U32.AND P6, PT, R5.reuse, R184, PT ;  /* 0x000000b80500720c */ /* 0x040fe20003fc4070 */
[----:B------:R-:W-:Y:S01]  /*1280*/  IMAD R22, R5, R11, R22 ;  /* 0x0000000b05167224 */ /* 0x000fe200078e0216 */
[----:B------:R-:W-:Y:S01]  /*1290*/  IABS R186, R15 ;  /* 0x0000000f00ba7213 */ /* 0x000fe20000000000 */
[----:B------:R-:W-:Y:S01]  /*12a0*/  @!P1 IMAD.MOV R14, RZ, RZ, -R14 ;  /* 0x000000ffff0e9224 */ /* 0x000fe200078e0a0e */
[----:B------:R-:W-:Y:S01]  /*12b0*/  ISETP.GE.AND P1, PT, R13, RZ, PT ;  /* 0x000000ff0d00720c */ /* 0x000fe20003f26270 */
[----:B------:R-:W-:Y:S01]  /*12c0*/  @!P5 IMAD.IADD R18, R18, 0x1, -R5 ;  /* 0x000000011212d824 */ /* 0x000fe200078e0a05 */
[----:B------:R-:W-:Y:S01]  /*12d0*/  ISETP.GT.U32.AND P5, PT, R5, R22, PT ;  /* 0x000000160500720c */ /* 0x000fe20003fa4070 */
[----:B------:R-:W-:Y:S01]  /*12e0*/  VIADD R7, R6, 0x1dc ;  /* 0x000001dc06077836 */ /* 0x000fe20000000000 */
[----:B------:R-:W-:Y:S01]  /*12f0*/  LOP3.LUT R13, R2, 0x1e0, RZ, 0xfc, !PT ;  /* 0x000001e0020d7812 */ /* 0x000fe200078efcff */
[----:B------:R-:W-:-:S02]  /*1300*/  @!P2 IMAD.MOV R16, RZ, RZ, -R16 ;  /* 0x000000ffff10a224 */ /* 0x000fc400078e0a10 */
[--C-:B------:R-:W-:Y:S01]  /*1310*/  @!P0 IMAD.IADD R20, R20, 0x1, -R5.reuse ;  /* 0x0000000114148824 */ /* 0x100fe200078e0a05 */
[----:B------:R-:W-:Y:S01]  /*1320*/  IABS R24, R13 ;  /* 0x0000000d00187213 */ /* 0x000fe20000000000 */
[--C-:B------:R-:W-:Y:S01]  /*1330*/  @!P6 IMAD.IADD R184, R184, 0x1, -R5.reuse ;  /* 0x00000001b8b8e824 */ /* 0x100fe200078e0a05 */
[----:B------:R-:W-:Y:S01]  /*1340*/  IABS R26, R7 ;  /* 0x00000007001a7213 */ /* 0x000fe20000000000 */
[----:B------:R-:W-:Y:S01]  /*1350*/  IMAD.HI.U32 R11, R3, R186, RZ ;  /* 0x000000ba030b7227 */ /* 0x000fe200078e00ff */
[----:B------:R-:W-:Y:S02]  /*1360*/  ISETP.GT.U32.AND P0, PT, R5, R20, PT ;  /* 0x000000140500720c */ /* 0x000fe40003f04070 */
[----:B------:R-:W-:Y:S01]  /*1370*/  ISETP.GE.AND P2, PT, R7, RZ, PT ;  /* 0x000000ff0700720c */ /* 0x000fe20003f46270 */
[----:B------:R-:W-:Y:S01]  /*1380*/  @!P5 IMAD.IADD R22, R22, 0x1, -R5 ;  /* 0x000000011616d824 */ /* 0x000fe200078e0a05 */
[----:B------:R-:W-:Y:S01]  /*1390*/  ISETP.GT.U32.AND P6, PT, R5, R184, PT ;  /* 0x000000b80500720c */ /* 0x000fe20003fc4070 */
[----:B------:R-:W-:-:S03]  /*13a0*/  IMAD.HI.U32 R7, R3, R24, RZ ;  /* 0x0000001803077227 */ /* 0x000fc600078e00ff */
[----:B------:R-:W-:Y:S01]  /*13b0*/  ISETP.GT.U32.AND P5, PT, R5, R22, PT ;  /* 0x000000160500720c */ /* 0x000fe20003fa4070 */
[----:B------:R-:W-:-:S04]  /*13c0*/  IMAD.HI.U32 R8, R3, R26, RZ ;  /* 0x0000001a03087227 */ /* 0x000fc800078e00ff */
[----:B------:R-:W-:Y:S02]  /*13d0*/  IMAD.MOV R7, RZ, RZ, -R7 ;  /* 0x000000ffff077224 */ /* 0x000fe400078e0a07 */
[----:B------:R-:W-:Y:S02]  /*13e0*/  IMAD.MOV R8, RZ, RZ, -R8 ;  /* 0x000000ffff087224 */ /* 0x000fe400078e0a08 */
[----:B------:R-:W-:Y:S01]  /*13f0*/  IMAD R24, R5, R7, R24 ;  /* 0x0000000705187224 */ /* 0x000fe200078e0218 */
[----:B------:R-:W-:Y:S01]  /*1400*/  LOP3.LUT R7, R2, 0x1d4, RZ, 0xfc, !PT ;  /* 0x000001d402077812 */ /* 0x000fe200078efcff */
[----:B------:R-:W-:Y:S01]  /*1410*/  @!P0 IMAD.IADD R20, R20, 0x1, -R5 ;  /* 0x0000000114148824 */ /* 0x000fe200078e0a05 */
[----:B------:R-:W-:Y:S01]  /*1420*/  ISETP.GE.AND P0, PT, R13, RZ, PT ;  /* 0x000000ff0d00720c */ /* 0x000fe20003f06270 */
[----:B------:R-:W-:Y:S01]  /*1430*/  IMAD.MOV R11, RZ, RZ, -R11 ;  /* 0x000000ffff0b7224 */ /* 0x000fe200078e0a0b */
[----:B------:R-:W-:Y:S01]  /*1440*/  IABS R64, R7 ;  /* 0x0000000700407213 */ /* 0x000fe20000000000 */
[C---:B------:R-:W-:Y:S01]  /*1450*/  IMAD R26, R5.reuse, R8, R26 ;  /* 0x00000008051a7224 */ /* 0x040fe200078e021a */
[----:B------:R-:W-:Y:S01]  /*1460*/  LOP3.LUT R13, R2, 0x1cc, RZ, 0xfc, !PT ;  /* 0x000001cc020d7812 */ /* 0x000fe200078efcff */
[--C-:B------:R-:W-:Y:S01]  /*1470*/  @!P6 IMAD.IADD R184, R184, 0x1, -R5.reuse ;  /* 0x00000001b8b8e824 */ /* 0x100fe200078e0a05 */
[C---:B------:R-:W-:Y:S01]  /*1480*/  ISETP.GT.U32.AND P6, PT, R5.reuse, R24, PT ;  /* 0x000000180500720c */ /* 0x040fe20003fc4070 */
[C---:B------:R-:W-:Y:S01]  /*1490*/  IMAD R186, R5.reuse, R11, R186 ;  /* 0x0000000b05ba7224 */ /* 0x040fe200078e02ba */
[----:B------:R-:W-:Y:S01]  /*14a0*/  LOP3.LUT R11, R2, 0x1d0, RZ, 0xfc, !PT ;  /* 0x000001d0020b7812 */ /* 0x000fe200078efcff */
[----:B------:R-:W-:Y:S01]  /*14b0*/  @!P1 IMAD.MOV R20, RZ, RZ, -R20 ;  /* 0x000000ffff149224 */ /* 0x000fe200078e0a14 */
[C---:B------:R-:W-:Y:S01]  /*14c0*/  ISETP.GT.U32.AND P1, PT, R5.reuse, R26, PT ;  /* 0x0000001a0500720c */ /* 0x040fe20003f24070 */
[--C-:B------:R-:W-:Y:S01]  /*14d0*/  @!P5 IMAD.IADD R22, R22, 0x1, -R5.reuse ;  /* 0x000000011616d824 */ /* 0x100fe200078e0a05 */
[----:B------:R-:W-:Y:S01]  /*14e0*/  ISETP.GT.U32.AND P5, PT, R5, R186, PT ;  /* 0x000000ba0500720c */ /* 0x000fe20003fa4070 */
[----:B------:R-:W-:Y:S01]  /*14f0*/  @!P4 IMAD.MOV R18, RZ, RZ, -R18 ;  /* 0x000000ffff12c224 */ /* 0x000fe200078e0a12 */
[----:B------:R-:W-:Y:S01]  /*1500*/  IABS R28, R11 ;  /* 0x0000000b001c7213 */ /* 0x000fe20000000000 */
[----:B------:R-:W-:Y:S01]  /*1510*/  @!P3 IMAD.MOV R184, RZ, RZ, -R184 ;  /* 0x000000ffffb8b224 */ /* 0x000fe200078e0ab8 */
[----:B------:R-:W-:Y:S01]  /*1520*/  ISETP.GE.AND P4, PT, R17, RZ, PT ;  /* 0x000000ff1100720c */ /* 0x000fe20003f86270 */
[----:B------:R-:W-:Y:S01]  /*1530*/  IMAD R4, R4, UR4, RZ ;  /* 0x0000000404047c24 */ /* 0x000fe2000f8e02ff */
[----:B------:R-:W-:Y:S01]  /*1540*/  IABS R30, R13 ;  /* 0x0000000d001e7213 */ /* 0x000fe20000000000 */
[--C-:B------:R-:W-:Y:S01]  /*1550*/  @!P6 IMAD.IADD R24, R24, 0x1, -R5.reuse ;  /* 0x000000011818e824 */ /* 0x100fe200078e0a05 */
[----:B------:R-:W-:Y:S01]  /*1560*/  ISETP.GE.AND P6, PT, R7, RZ, PT ;  /* 0x000000ff0700720c */ /* 0x000fe20003fc6270 */
[----:B------:R-:W-:Y:S01]  /*1570*/  IMAD.HI.U32 R7, R3, R64, RZ ;  /* 0x0000004003077227 */ /* 0x000fe200078e00ff */
[----:B------:R-:W-:Y:S01]  /*1580*/  ISETP.GE.AND P3, PT, R15, RZ, PT ;  /* 0x000000ff0f00720c */ /* 0x000fe20003f66270 */
[----:B------:R-:W-:Y:S01]  /*1590*/  UIADD3 UR4, UR16, 0x8000, URZ ;  /* 0x0000800010047890 */ /* 0x000fe2000fffe03f */
[----:B------:R-:W-:Y:S01]  /*15a0*/  LOP3.LUT R15, R2, 0x1c8, RZ, 0xfc, !PT ;  /* 0x000001c8020f7812 */ /* 0x000fe200078efcff */
[--C-:B------:R-:W-:Y:S01]  /*15b0*/  @!P1 IMAD.IADD R26, R26, 0x1, -R5.reuse ;  /* 0x000000011a1a9824 */ /* 0x100fe200078e0a05 */
[C---:B------:R-:W-:Y:S01]  /*15c0*/  ISETP.GT.U32.AND P1, PT, R5.reuse, R24, PT ;  /* 0x000000180500720c */ /* 0x040fe20003f24070 */
[----:B------:R-:W-:Y:S01]  /*15d0*/  @!P5 IMAD.IADD R186, R186, 0x1, -R5 ;  /* 0x00000001babad824 */ /* 0x000fe200078e0a05 */
[----:B------:R-:W-:Y:S01]  /*15e0*/  LOP3.LUT R17, R2, 0x1c4, RZ, 0xfc, !PT ;  /* 0x000001c402117812 */ /* 0x000fe200078efcff */
[----:B------:R-:W-:Y:S01]  /*15f0*/  IMAD.MOV R8, RZ, RZ, -R7 ;  /* 0x000000ffff087224 */ /* 0x000fe200078e0a07 */
[----:B------:R-:W-:Y:S01]  /*1600*/  ISETP.GT.U32.AND P5, PT, R5, R26, PT ;  /* 0x0000001a0500720c */ /* 0x000fe20003fa4070 */
[----:B------:R-:W-:Y:S01]  /*1610*/  IMAD.HI.U32 R7, R3, R28, RZ ;  /* 0x0000001c03077227 */ /* 0x000fe200078e00ff */
[----:B------:R-:W-:Y:S01]  /*1620*/  IABS R188, R15 ;  /* 0x0000000f00bc7213 */ /* 0x000fe20000000000 */
[----:B------:R-:W-:Y:S01]  /*1630*/  USHF.R.U32.HI UR4, URZ, 0x4, UR4 ;  /* 0x000000043f047899 */ /* 0x000fe20008011604 */
[----:B------:R-:W-:Y:S01]  /*1640*/  IABS R62, R17 ;  /* 0x00000011003e7213 */ /* 0x000fe20000000000 */
[----:B------:R-:W-:-:S02]  /*1650*/  IMAD.MOV R7, RZ, RZ, -R7 ;  /* 0x000000ffff077224 */ /* 0x000fc400078e0a07 */
[C---:B------:R-:W-:Y:S01]  /*1660*/  IMAD R64, R5.reuse, R8, R64 ;  /* 0x0000000805407224 */ /* 0x040fe200078e0240 */
[----:B------:R-:W-:Y:S01]  /*1670*/  USGXT.U32 UR4, UR4, 0xe ;  /* 0x0000000e0404789a */ /* 0x000fe20008000000 */
[C---:B------:R-:W-:Y:S02]  /*1680*/  IMAD R28, R5.reuse, R7, R28 ;  /* 0x00000007051c7224 */ /* 0x040fe400078e021c */
[--C-:B------:R-:W-:Y:S01]  /*1690*/  @!P1 IMAD.IADD R24, R24, 0x1, -R5.reuse ;  /* 0x0000000118189824 */ /* 0x100fe200078e0a05 */
[C---:B------:R-:W-:Y:S01]  /*16a0*/  ISETP.GT.U32.AND P1, PT, R5.reuse, R64, PT ;  /* 0x000000400500720c */ /* 0x040fe20003f24070 */
[----:B------:R-:W-:Y:S01]  /*16b0*/  @!P5 IMAD.IADD R26, R26, 0x1, -R5 ;  /* 0x000000011a1ad824 */ /* 0x000fe200078e0a05 */
[C---:B------:R-:W-:Y:S01]  /*16c0*/  ISETP.GT.U32.AND P5, PT, R5.reuse, R28, PT ;  /* 0x0000001c0500720c */ /* 0x040fe20003fa4070 */
[----:B------:R-:W-:Y:S01]  /*16d0*/  @!P4 IMAD.MOV R22, RZ, RZ, -R22 ;  /* 0x000000ffff16c224 */ /* 0x000fe200078e0a16 */
[----:B------:R-:W-:Y:S01]  /*16e0*/  ISETP.GT.U32.AND P4, PT, R5, R186, PT ;  /* 0x000000ba0500720c */ /* 0x000fe20003f84070 */
[----:B------:R-:W-:-:S04]  /*16f0*/  IMAD.HI.U32 R7, R3, R30, RZ ;  /* 0x0000001e03077227 */ /* 0x000fc800078e00ff */
[----:B------:R-:W-:Y:S02]  /*1700*/  IMAD.MOV R7, RZ, RZ, -R7 ;  /* 0x000000ffff077224 */ /* 0x000fe400078e0a07 */
[----:B------:R-:W-:Y:S02]  /*1710*/  @!P0 IMAD.MOV R24, RZ, RZ, -R24 ;  /* 0x000000ffff188224 */ /* 0x000fe400078e0a18 */
[--C-:B------:R-:W-:Y:S01]  /*1720*/  @!P1 IMAD.IADD R64, R64, 0x1, -R5.reuse ;  /* 0x0000000140409824 */ /* 0x100fe200078e0a05 */
[----:B------:R-:W-:Y:S01]  /*1730*/  ISETP.GE.AND P1, PT, R13, RZ, PT ;  /* 0x000000ff0d00720c */ /* 0x000fe20003f26270 */
[----:B------:R-:W-:Y:S01]  /*1740*/  @!P5 IMAD.IADD R28, R28, 0x1, -R5 ;  /* 0x000000011c1cd824 */ /* 0x000fe200078e0a05 */
[----:B------:R-:W-:Y:S01]  /*1750*/  LOP3.LUT R13, R2, 0x1b8, RZ, 0xfc, !PT ;  /* 0x000001b8020d7812 */ /* 0x000fe200078efcff */
[C---:B------:R-:W-:Y:S01]  /*1760*/  IMAD R30, R5.reuse, R7, R30 ;  /* 0x00000007051e7224 */ /* 0x040fe200078e021e */
[----:B------:R-:W-:Y:S01]  /*1770*/  ISETP.GT.U32.AND P0, PT, R5, R64, PT ;  /* 0x000000400500720c */ /* 0x000fe20003f04070 */
[----:B------:R-:W-:Y:S01]  /*1780*/  IMAD.HI.U32 R7, R3, R188, RZ ;  /* 0x000000bc03077227 */ /* 0x000fe200078e00ff */
[----:B------:R-:W-:-:S02]  /*1790*/  ISETP.GT.U32.AND P5, PT, R5, R28, PT ;  /* 0x0000001c0500720c */ /* 0x000fc40003fa4070 */
[----:B------:R-:W-:Y:S01]  /*17a0*/  IABS R190, R13 ;  /* 0x0000000d00be7213 */ /* 0x000fe20000000000 */
[----:B------:R-:W-:Y:S01]  /*17b0*/  @!P2 IMAD.MOV R26, RZ, RZ, -R26 ;  /* 0x000000ffff1aa224 */ /* 0x000fe200078e0a1a */
[----:B------:R-:W-:Y:S01]  /*17c0*/  ISETP.GT.U32.AND P2, PT, R5, R30, PT ;  /* 0x0000001e0500720c */ /* 0x000fe20003f44070 */
[----:B------:R-:W-:Y:S01]  /*17d0*/  @!P4 IMAD.IADD R186, R186, 0x1, -R5 ;  /* 0x00000001babac824 */ /* 0x000fe200078e0a05 */
[----:B------:R-:W-:Y:S01]  /*17e0*/  ISETP.GE.AND P4, PT, R11, RZ, PT ;  /* 0x000000ff0b00720c */ /* 0x000fe20003f86270 */
[----:B------:R-:W-:-:S04]  /*17f0*/  IMAD.HI.U32 R8, R3, R62, RZ ;  /* 0x0000003e03087227 */ /* 0x000fc800078e00ff */
[----:B------:R-:W-:Y:S02]  /*1800*/  IMAD.MOV R11, RZ, RZ, -R7 ;  /* 0x000000ffff0b7224 */ /* 0x000fe400078e0a07 */
[----:B------:R-:W-:Y:S02]  /*1810*/  IMAD.MOV R8, RZ, RZ, -R8 ;  /* 0x000000ffff087224 */ /* 0x000fe400078e0a08 */
[C---:B------:R-:W-:Y:S02]  /*1820*/  IMAD R188, R5.reuse, R11, R188 ;  /* 0x0000000b05bc7224 */ /* 0x040fe400078e02bc */
[C---:B------:R-:W-:Y:S01]  /*1830*/  IMAD R62, R5.reuse, R8, R62 ;  /* 0x00000008053e7224 */ /* 0x040fe200078e023e */
[----:B------:R-:W-:Y:S01]  /*1840*/  LOP3.LUT R8, R2, 0x1c0, RZ, 0xfc, !PT ;  /* 0x000001c002087812 */ /* 0x000fe200078efcff */
[--C-:B------:R-:W-:Y:S02]  /*1850*/  @!P0 IMAD.IADD R64, R64, 0x1, -R5.reuse ;  /* 0x0000000140408824 */ /* 0x100fe400078e0a05 */
[--C-:B------:R-:W-:Y:S01]  /*1860*/  @!P5 IMAD.IADD R28, R28, 0x1, -R5.reuse ;  /* 0x000000011c1cd824 */ /* 0x100fe200078e0a05 */
[C---:B------:R-:W-:Y:S01]  /*1870*/  ISETP.GT.U32.AND P5, PT, R5.reuse, R188, PT ;  /* 0x000000bc0500720c */ /* 0x040fe20003fa4070 */
[----:B------:R-:W-:Y:S01]  /*1880*/  @!P2 IMAD.IADD R30, R30, 0x1, -R5 ;  /* 0x000000011e1ea824 */ /* 0x000fe200078e0a05 */
[----:B------:R-:W-:Y:S01]  /*1890*/  IABS R32, R8 ;  /* 0x0000000800207213 */ /* 0x000fe20000000000 */
[----:B------:R-:W-:Y:S01]  /*18a0*/  @!P6 IMAD.MOV R64, RZ, RZ, -R64 ;  /* 0x000000ffff40e224 */ /* 0x000fe200078e0a40 */
[C---:B------:R-:W-:Y:S01]  /*18b0*/  ISETP.GT.U32.AND P6, PT, R5.reuse, R62, PT ;  /* 0x0000003e0500720c */ /* 0x040fe20003fc4070 */
[----:B------:R-:W-:Y:S01]  /*18c0*/  VIADD R7, R6, 0x1bc ;  /* 0x000001bc06077836 */ /* 0x000fe20000000000 */
[----:B------:R-:W-:Y:S01]  /*18d0*/  ISETP.GT.U32.AND P2, PT, R5, R30, PT ;  /* 0x0000001e0500720c */ /* 0x000fe20003f44070 */
[----:B------:R-:W-:-:S02]  /*18e0*/  @!P4 IMAD.MOV R28, RZ, RZ, -R28 ;  /* 0x000000ffff1cc224 */ /* 0x000fc400078e0a1c */
[----:B------:R-:W-:Y:S01]  /*18f0*/  @!P3 IMAD.MOV R186, RZ, RZ, -R186 ;  /* 0x000000ffffbab224 */ /* 0x000fe200078e0aba */
[----:B------:R-:W-:Y:S02]  /*1900*/  ISETP.GE.AND P0, PT, R7, RZ, PT ;  /* 0x000000ff0700720c */ /* 0x000fe40003f06270 */
[----:B------:R-:W-:Y:S01]  /*1910*/  IABS R34, R7 ;  /* 0x0000000700227213 */ /* 0x000fe20000000000 */
[--C-:B------:R-:W-:Y:S01]  /*1920*/  @!P5 IMAD.IADD R188, R188, 0x1, -R5.reuse ;  /* 0x00000001bcbcd824 */ /* 0x100fe200078e0a05 */
[----:B------:R-:W-:Y:S01]  /*1930*/  ISETP.GE.AND P3, PT, R15, RZ, PT ;  /* 0x000000ff0f00720c */ /* 0x000fe20003f66270 */
[----:B------:R-:W-:Y:S01]  /*1940*/  IMAD.HI.U32 R7, R3, R32, RZ ;  /* 0x0000002003077227 */ /* 0x000fe200078e00ff */
[----:B------:R-:W-:Y:S02]  /*1950*/  ISETP.GE.AND P5, PT, R17, RZ, PT ;  /* 0x000000ff1100720c */ /* 0x000fe40003fa6270 */
[C---:B------:R-:W-:Y:S01]  /*1960*/  ISETP.GT.U32.AND P4, PT, R5.reuse, R188, PT ;  /* 0x000000bc0500720c */ /* 0x040fe20003f84070 */
[--C-:B------:R-:W-:Y:S01]  /*1970*/  @!P6 IMAD.IADD R62, R62, 0x1, -R5.reuse ;  /* 0x000000013e3ee824 */ /* 0x100fe200078e0a05 */
[----:B------:R-:W-:Y:S01]  /*1980*/  LOP3.LUT R15, R2, 0x1ac, RZ, 0xfc, !PT ;  /* 0x000001ac020f7812 */ /* 0x000fe200078efcff */
[----:B------:R-:W-:Y:S01]  /*1990*/  @!P2 IMAD.IADD R30, R30, 0x1, -R5 ;  /* 0x000000011e1ea824 */ /* 0x000fe200078e0a05 */
[----:B------:R-:W-:Y:S01]  /*19a0*/  ISETP.GE.AND P2, PT, R8, RZ, PT ;  /* 0x000000ff0800720c */ /* 0x000fe20003f46270 */
[----:B------:R-:W-:Y:S01]  /*19b0*/  IMAD.MOV R11, RZ, RZ, -R7 ;  /* 0x000000ffff0b7224 */ /* 0x000fe200078e0a07 */
[----:B------:R-:W-:Y:S01]  /*19c0*/  ISETP.GT.U32.AND P6, PT, R5, R62, PT ;  /* 0x0000003e0500720c */ /* 0x000fe20003fc4070 */
[----:B------:R-:W-:Y:S01]  /*19d0*/  IMAD.HI.U32 R8, R3, R190, RZ ;  /* 0x000000be03087227 */ /* 0x000fe200078e00ff */
[----:B------:R-:W-:-:S02]  /*19e0*/  LOP3.LUT R17, R2, 0x1a8, RZ, 0xfc, !PT ;  /* 0x000001a802117812 */ /* 0x000fc400078efcff */
[----:B------:R-:W-:Y:S01]  /*19f0*/  IABS R38, R15 ;  /* 0x0000000f00267213 */ /* 0x000fe20000000000 */
[----:B------:R-:W-:Y:S01]  /*1a00*/  IMAD.HI.U32 R7, R3, R34, RZ ;  /* 0x0000002203077227 */ /* 0x000fe200078e00ff */
[----:B------:R-:W-:-:S03]  /*1a10*/  IABS R192, R17 ;  /* 0x0000001100c07213 */ /* 0x000fc60000000000 */
[----:B------:R-:W-:Y:S02]  /*1a20*/  IMAD.MOV R8, RZ, RZ, -R8 ;  /* 0x000000ffff087224 */ /* 0x000fe400078e0a08 */
[----:B------:R-:W-:Y:S02]  /*1a30*/  IMAD.MOV R7, RZ, RZ, -R7 ;  /* 0x000000ffff077224 */ /* 0x000fe400078e0a07 */
[C---:B------:R-:W-:Y:S02]  /*1a40*/  IMAD R32, R5.reuse, R11, R32 ;  /* 0x0000000b05207224 */ /* 0x040fe400078e0220 */
[C---:B------:R-:W-:Y:S02]  /*1a50*/  IMAD R190, R5.reuse, R8, R190 ;  /* 0x0000000805be7224 */ /* 0x040fe400078e02be */
[--C-:B------:R-:W-:Y:S01]  /*1a60*/  @!P4 IMAD.IADD R188, R188, 0x1, -R5.reuse ;  /* 0x00000001bcbcc824 */ /* 0x100fe200078e0a05 */
[C---:B------:R-:W-:Y:S01]  /*1a70*/  ISETP.GT.U32.AND P4, PT, R5.reuse, R32, PT ;  /* 0x000000200500720c */ /* 0x040fe20003f84070 */
[C---:B------:R-:W-:Y:S01]  /*1a80*/  IMAD R34, R5.reuse, R7, R34 ;  /* 0x0000000705227224 */ /* 0x040fe200078e0222 */
[----:B------:R-:W-:Y:S01]  /*1a90*/  LOP3.LUT R7, R2, 0x1b4, RZ, 0xfc, !PT ;  /* 0x000001b402077812 */ /* 0x000fe200078efcff */
[----:B------:R-:W-:Y:S01]  /*1aa0*/  @!P6 IMAD.IADD R62, R62, 0x1, -R5 ;  /* 0x000000013e3ee824 */ /* 0x000fe200078e0a05 */
[C---:B------:R-:W-:Y:S01]  /*1ab0*/  ISETP.GT.U32.AND P6, PT, R5.reuse, R190, PT ;  /* 0x000000be0500720c */ /* 0x040fe20003fc4070 */
[----:B------:R-:W-:Y:S01]  /*1ac0*/  @!P3 IMAD.MOV R188, RZ, RZ, -R188 ;  /* 0x000000ffffbcb224 */ /* 0x000fe200078e0abc */
[----:B------:R-:W-:Y:S01]  /*1ad0*/  ISETP.GT.U32.AND P3, PT, R5, R34, PT ;  /* 0x000000220500720c */ /* 0x000fe20003f64070 */
[----:B------:R-:W-:Y:S01]  /*1ae0*/  @!P1 IMAD.MOV R30, RZ, RZ, -R30 ;  /* 0x000000ffff1e9224 */ /* 0x000fe200078e0a1e */
[----:B------:R-:W-:Y:S01]  /*1af0*/  ISETP.GE.AND P1, PT, R13, RZ, PT ;  /* 0x000000ff0d00720c */ /* 0x000fe20003f26270 */
[----:B------:R-:W-:Y:S01]  /*1b00*/  @!P5 IMAD.MOV R62, RZ, RZ, -R62 ;  /* 0x000000ffff3ed224 */ /* 0x000fe200078e0a3e */
[----:B------:R-:W-:-:S02]  /*1b10*/  IABS R60, R7 ;  /* 0x00000007003c7213 */ /* 0x000fc40000000000 */
[----:B------:R-:W-:Y:S01]  /*1b20*/  LOP3.LUT R13, R2, 0x1b0, RZ, 0xfc, !PT ;  /* 0x000001b0020d7812 */ /* 0x000fe200078efcff */
[----:B------:R-:W-:Y:S01]  /*1b30*/  @!P4 IMAD.IADD R32, R32, 0x1, -R5 ;  /* 0x000000012020c824 */ /* 0x000fe200078e0a05 */
[----:B------:R-:W-:Y:S01]  /*1b40*/  ISETP.GE.AND P4, PT, R7, RZ, PT ;  /* 0x000000ff0700720c */ /* 0x000fe20003f86270 */
[----:B------:R-:W-:Y:S01]  /*1b50*/  IMAD.HI.U32 R7, R3, R60, RZ ;  /* 0x0000003c03077227 */ /* 0x000fe200078e00ff */
[----:B------:R-:W-:-:S03]  /*1b60*/  IABS R36, R13 ;  /* 0x0000000d00247213 */ /* 0x000fc60000000000 */
[--C-:B------:R-:W-:Y:S02]  /*1b70*/  @!P6 IMAD.IADD R190, R190, 0x1, -R5.reuse ;  /* 0x00000001bebee824 */ /* 0x100fe400078e0a05 */
[----:B------:R-:W-:Y:S01]  /*1b80*/  @!P3 IMAD.IADD R34, R34, 0x1, -R5 ;  /* 0x000000012222b824 */ /* 0x000fe200078e0a05 */
[C---:B------:R-:W-:Y:S01]  /*1b90*/  ISETP.GT.U32.AND P3, PT, R5.reuse, R32, PT ;  /* 0x000000200500720c */ /* 0x040fe20003f64070 */
[----:B------:R-:W-:Y:S01]  /*1ba0*/  IMAD.MOV R8, RZ, RZ, -R7 ;  /* 0x000000ffff087224 */ /* 0x000fe200078e0a07 */
[----:B------:R-:W-:Y:S01]  /*1bb0*/  ISETP.GT.U32.AND P6, PT, R5, R190, PT ;  /* 0x000000be0500720c */ /* 0x000fe20003fc4070 */
[----:B------:R-:W-:Y:S01]  /*1bc0*/  IMAD.HI.U32 R7, R3, R36, RZ ;  /* 0x0000002403077227 */ /* 0x000fe200078e00ff */
[----:B------:R-:W-:-:S03]  /*1bd0*/  ISETP.GT.U32.AND P5, PT, R5, R34, PT ;  /* 0x000000220500720c */ /* 0x000fc60003fa4070 */
[----:B------:R-:W-:Y:S02]  /*1be0*/  IMAD.MOV R11, RZ, RZ, -R7 ;  /* 0x000000ffff0b7224 */ /* 0x000fe400078e0a07 */
[----:B------:R-:W-:-:S04]  /*1bf0*/  IMAD.HI.U32 R7, R3, R38, RZ ;  /* 0x0000002603077227 */ /* 0x000fc800078e00ff */
[C---:B------:R-:W-:Y:S02]  /*1c00*/  IMAD R60, R5.reuse, R8, R60 ;  /* 0x00000008053c7224 */ /* 0x040fe400078e023c */
[----:B------:R-:W-:Y:S01]  /*1c10*/  IMAD R36, R5, R11, R36 ;  /* 0x0000000b05247224 */ /* 0x000fe200078e0224 */
[----:B------:R-:W-:Y:S01]  /*1c20*/  LOP3.LUT R11, R2, 0x1a4, RZ, 0xfc, !PT ;  /* 0x000001a4020b7812 */ /* 0x000fe200078efcff */
[----:B------:R-:W-:-:S03]  /*1c30*/  IMAD.HI.U32 R8, R3, R192, RZ ;  /* 0x000000c003087227 */ /* 0x000fc600078e00ff */
[----:B------:R-:W-:Y:S01]  /*1c40*/  IABS R58, R11 ;  /* 0x0000000b003a7213 */ /* 0x000fe20000000000 */
[----:B------:R-:W-:Y:S02]  /*1c50*/  IMAD.MOV R7, RZ, RZ, -R7 ;  /* 0x000000ffff077224 */ /* 0x000fe400078e0a07 */
[--C-:B------:R-:W-:Y:S01]  /*1c60*/  @!P3 IMAD.IADD R32, R32, 0x1, -R5.reuse ;  /* 0x000000012020b824 */ /* 0x100fe200078e0a05 */
[C---:B------:R-:W-:Y:S01]  /*1c70*/  ISETP.GT.U32.AND P3, PT, R5.reuse, R60, PT ;  /* 0x0000003c0500720c */ /* 0x040fe20003f64070 */
[--C-:B------:R-:W-:Y:S01]  /*1c80*/  @!P6 IMAD.IADD R190, R190, 0x1, -R5.reuse ;  /* 0x00000001bebee824 */ /* 0x100fe200078e0a05 */
[----:B------:R-:W-:Y:S01]  /*1c90*/  ISETP.GT.U32.AND P6, PT, R5, R36, PT ;  /* 0x000000240500720c */ /* 0x000fe20003fc4070 */
[----:B------:R-:W-:Y:S01]  /*1ca0*/  @!P5 IMAD.IADD R34, R34, 0x1, -R5 ;  /* 0x000000012222d824 */ /* 0x000fe200078e0a05 */
[----:B------:R-:W-:Y:S01]  /*1cb0*/  ISETP.GE.AND P5, PT, R13, RZ, PT ;  /* 0x000000ff0d00720c */ /* 0x000fe20003fa6270 */
[----:B------:R-:W-:Y:S01]  /*1cc0*/  IMAD.MOV R8, RZ, RZ, -R8 ;  /* 0x000000ffff087224 */ /* 0x000fe200078e0a08 */
[----:B------:R-:W-:Y:S01]  /*1cd0*/  LOP3.LUT R13, R2, 0x1a0, RZ, 0xfc, !PT ;  /* 0x000001a0020d7812 */ /* 0x000fe200078efcff */
[----:B------:R-:W-:-:S02]  /*1ce0*/  IMAD R38, R5, R7, R38 ;  /* 0x0000000705267224 */ /* 0x000fc400078e0226 */
[C---:B------:R-:W-:Y:S01]  /*1cf0*/  IMAD R192, R5.reuse, R8, R192 ;  /* 0x0000000805c07224 */ /* 0x040fe200078e02c0 */
[----:B------:R-:W-:Y:S01]  /*1d00*/  IABS R40, R13 ;  /* 0x0000000d00287213 */ /* 0x000fe20000000000 */
[----:B------:R-:W-:Y:S01]  /*1d10*/  @!P0 IMAD.MOV R34, RZ, RZ, -R34 ;  /* 0x000000ffff228224 */ /* 0x000fe200078e0a22 */
[C---:B------:R-:W-:Y:S01]  /*1d20*/  ISETP.GT.U32.AND P0, PT, R5.reuse, R38, PT ;  /* 0x000000260500720c */ /* 0x040fe20003f04070 */
[----:B------:R-:W-:Y:S01]  /*1d30*/  @!P1 IMAD.MOV R190, RZ, RZ, -R190 ;  /* 0x000000ffffbe9224 */ /* 0x000fe200078e0abe */
[----:B------:R-:W-:Y:S01]  /*1d40*/  ISETP.GT.U32.AND P1, PT, R5, R192, PT ;  /* 0x000000c00500720c */ /* 0x000fe20003f24070 */
[----:B------:R-:W-:Y:S02]  /*1d50*/  VIADD R7, R6, 0x19c ;  /* 0x0000019c06077836 */ /* 0x000fe40000000000 */
[--C-:B------:R-:W-:Y:S02]  /*1d60*/  @!P3 IMAD.IADD R60, R60, 0x1, -R5.reuse ;  /* 0x000000013c3cb824 */ /* 0x100fe400078e0a05 */
[----:B------:R-:W-:Y:S01]  /*1d70*/  @!P6 IMAD.IADD R36, R36, 0x1, -R5 ;  /* 0x000000012424e824 */ /* 0x000fe200078e0a05 */
[----:B------:R-:W-:Y:S01]  /*1d80*/  ISETP.GE.AND P3, PT, R7, RZ, PT ;  /* 0x000000ff0700720c */ /* 0x000fe20003f66270 */
[----:B------:R-:W-:Y:S01]  /*1d90*/  @!P2 IMAD.MOV R32, RZ, RZ, -R32 ;  /* 0x000000ffff20a224 */ /* 0x000fe200078e0a20 */
[----:B------:R-:W-:Y:S01]  /*1da0*/  IABS R42, R7 ;  /* 0x00000007002a7213 */ /* 0x000fe20000000000 */
[----:B------:R-:W-:Y:S01]  /*1db0*/  IMAD.HI.U32 R7, R3, R58, RZ ;  /* 0x0000003a03077227 */ /* 0x000fe200078e00ff */
[----:B------:R-:W-:-:S02]  /*1dc0*/  ISETP.GT.U32.AND P6, PT, R5, R36, PT ;  /* 0x000000240500720c */ /* 0x000fc40003fc4070 */
[----:B------:R-:W-:Y:S01]  /*1dd0*/  ISETP.GT.U32.AND P2, PT, R5, R60, PT ;  /* 0x0000003c0500720c */ /* 0x000fe20003f44070 */
[----:B------:R-:W-:Y:S01]  /*1de0*/  @!P0 IMAD.IADD R38, R38, 0x1, -R5 ;  /* 0x0000000126268824 */ /* 0x000fe200078e0a05 */
[----:B------:R-:W-:Y:S01]  /*1df0*/  ISETP.GE.AND P0, PT, R17, RZ, PT ;  /* 0x000000ff1100720c */ /* 0x000fe20003f06270 */
[----:B------:R-:W-:Y:S01]  /*1e00*/  IMAD.MOV R7, RZ, RZ, -R7 ;  /* 0x000000ffff077224 */ /* 0x000fe200078e0a07 */
[----:B------:R-:W-:Y:S01]  /*1e10*/  LOP3.LUT R17, R2, 0x194, RZ, 0xfc, !PT ;  /* 0x0000019402117812 */ /* 0x000fe200078efcff */
[----:B------:R-:W-:Y:S01]  /*1e20*/  @!P1 IMAD.IADD R192, R192, 0x1, -R5 ;  /* 0x00000001c0c09824 */ /* 0x000fe200078e0a05 */
[C---:B------:R-:W-:Y:S01]  /*1e30*/  ISETP.GT.U32.AND P1, PT, R5.reuse, R38, PT ;  /* 0x000000260500720c */ /* 0x040fe20003f24070 */
[----:B------:R-:W-:Y:S01]  /*1e40*/  IMAD R58, R5, R7, R58 ;  /* 0x00000007053a7224 */ /* 0x000fe200078e023a */
[----:B------:R-:W-:Y:S01]  /*1e50*/  IABS R194, R17 ;  /* 0x0000001100c27213 */ /* 0x000fe20000000000 */
[----:B------:R-:W-:-:S04]  /*1e60*/  IMAD.HI.U32 R7, R3, R40, RZ ;  /* 0x0000002803077227 */ /* 0x000fc800078e00ff */
[----:B------:R-:W-:Y:S02]  /*1e70*/  IMAD.MOV R7, RZ, RZ, -R7 ;  /* 0x000000ffff077224 */ /* 0x000fe400078e0a07 */
[--C-:B------:R-:W-:Y:S01]  /*1e80*/  @!P6 IMAD.IADD R36, R36, 0x1, -R5.reuse ;  /* 0x000000012424e824 */ /* 0x100fe200078e0a05 */
[----:B------:R-:W-:Y:S01]  /*1e90*/  ISETP.GT.U32.AND P6, PT, R5, R58, PT ;  /* 0x0000003a0500720c */ /* 0x000fe20003fc4070 */
[--C-:B------:R-:W-:Y:S01]  /*1ea0*/  @!P2 IMAD.IADD R60, R60, 0x1, -R5.reuse ;  /* 0x000000013c3ca824 */ /* 0x100fe200078e0a05 */
[----:B------:R-:W-:Y:S01]  /*1eb0*/  ISETP.GE.AND P2, PT, R15, RZ, PT ;  /* 0x000000ff0f00720c */ /* 0x000fe20003f46270 */
[C---:B------:R-:W-:Y:S01]  /*1ec0*/  IMAD R40, R5.reuse, R7, R40 ;  /* 0x0000000705287224 */ /* 0x040fe200078e0228 */
[----:B------:R-:W-:Y:S01]  /*1ed0*/  LOP3.LUT R15, R2, 0x198, RZ, 0xfc, !PT ;  /* 0x00000198020f7812 */ /* 0x000fe200078efcff */
[----:B------:R-:W-:Y:S01]  /*1ee0*/  @!P4 IMAD.MOV R60, RZ, RZ, -R60 ;  /* 0x000000ffff3cc224 */ /* 0x000fe200078e0a3c */
[C---:B------:R-:W-:Y:S01]  /*1ef0*/  ISETP.GT.U32.AND P4, PT, R5.reuse, R192, PT ;  /* 0x000000c00500720c */ /* 0x040fe20003f84070 */
[----:B------:R-:W-:Y:S01]  /*1f00*/  @!P1 IMAD.IADD R38, R38, 0x1, -R5 ;  /* 0x0000000126269824 */ /* 0x000fe200078e0a05 */
[----:B------:R-:W-:Y:S01]  /*1f10*/  ISETP.GT.U32.AND P1, PT, R5, R40, PT ;  /* 0x000000280500720c */ /* 0x000fe20003f24070 */
[----:B------:R-:W-:Y:S01]  /*1f20*/  IMAD.HI.U32 R8, R3, R42, RZ ;  /* 0x0000002a03087227 */ /* 0x000fe200078e00ff */
[----:B------:R-:W-:-:S03]  /*1f30*/  IABS R56, R15 ;  /* 0x0000000f00387213 */ /* 0x000fc60000000000 */
[----:B------:R-:W-:Y:S02]  /*1f40*/  IMAD.MOV R8, RZ, RZ, -R8 ;  /* 0x000000ffff087224 */ /* 0x000fe400078e0a08 */
[----:B------:R-:W-:Y:S02]  /*1f50*/  @!P6 IMAD.IADD R58, R58, 0x1, -R5 ;  /* 0x000000013a3ae824 */ /* 0x000fe400078e0a05 */
[----:B------:R-:W-:Y:S02]  /*1f60*/  IMAD R42, R5, R8, R42 ;  /* 0x00000008052a7224 */ /* 0x000fe400078e022a */
[----:B------:R-:W-:Y:S01]  /*1f70*/  IMAD.HI.U32 R8, R3, R194, RZ ;  /* 0x000000c203087227 */ /* 0x000fe200078e00ff */
[----:B------:R-:W-:-:S03]  /*1f80*/  ISETP.GT.U32.AND P6, PT, R5, R58, PT ;  /* 0x0000003a0500720c */ /* 0x000fc60003fc4070 */
[--C-:B------:R-:W-:Y:S01]  /*1f90*/  @!P4 IMAD.IADD R192, R192, 0x1, -R5.reuse ;  /* 0x00000001c0c0c824 */ /* 0x100fe200078e0a05 */
[----:B------:R-:W-:Y:S01]  /*1fa0*/  ISETP.GE.AND P4, PT, R13, RZ, PT ;  /* 0x000000ff0d00720c */ /* 0x000fe20003f86270 */
[----:B------:R-:W-:Y:S01]  /*1fb0*/  IMAD.MOV R8, RZ, RZ, -R8 ;  /* 0x000000ffff087224 */ /* 0x000fe200078e0a08 */
[----:B------:R-:W-:Y:S01]  /*1fc0*/  LOP3.LUT R13, R2, 0x18c, RZ, 0xfc, !PT ;  /* 0x0000018c020d7812 */ /* 0x000fe200078efcff */
[----:B------:R-:W-:Y:S01]  /*1fd0*/  @!P1 IMAD.IADD R40, R40, 0x1, -R5 ;  /* 0x0000000128289824 */ /* 0x000fe200078e0a05 */
[----:B------:R-:W-:Y:S01]  /*1fe0*/  ISETP.GE.AND P1, PT, R17, RZ, PT ;  /* 0x000000ff1100720c */ /* 0x000fe20003f26270 */
[----:B------:R-:W-:Y:S01]  /*1ff0*/  @!P5 IMAD.MOV R36, RZ, RZ, -R36 ;  /* 0x000000ffff24d224 */ /* 0x000fe200078e0a24 */
[----:B------:R-:W-:Y:S01]  /*2000*/  ISETP.GE.AND P5, PT, R11, RZ, PT ;  /* 0x000000ff0b00720c */ /* 0x000fe20003fa6270 */
[C---:B------:R-:W-:Y:S01]  /*2010*/  IMAD R194, R5.reuse, R8, R194 ;  /* 0x0000000805c27224 */ /* 0x040fe200078e02c2 */
[----:B------:R-:W-:Y:S01]  /*2020*/  LOP3.LUT R8, R2, 0x190, RZ, 0xfc, !PT ;  /* 0x0000019002087812 */ /* 0x000fe200078efcff */
[----:B------:R-:W-:Y:S01]  /*2030*/  @!P0 IMAD.MOV R192, RZ, RZ, -R192 ;  /* 0x000000ffffc08224 */ /* 0x000fe200078e0ac0 */
[----:B------:R-:W-:Y:S01]  /*2040*/  ISETP.GT.U32.AND P0, PT, R5, R40, PT ;  /* 0x000000280500720c */ /* 0x000fe20003f04070 */
[----:B------:R-:W-:Y:S01]  /*2050*/  IMAD.HI.U32 R7, R3, R56, RZ ;  /* 0x0000003803077227 */ /* 0x000fe200078e00ff */
[----:B0-----:R-:W-:-:S02]  /*2060*/  IABS R44, R8 ;  /* 0x00000008002c7213 */ /* 0x001fc40000000000 */
[----:B------:R-:W-:Y:S01]  /*2070*/  IABS R46, R13 ;  /* 0x0000000d002e7213 */ /* 0x000fe20000000000 */
[----:B------:R-:W-:Y:S01]  /*2080*/  @!P2 IMAD.MOV R38, RZ, RZ, -R38 ;  /* 0x000000ffff26a224 */ /* 0x000fe200078e0a26 */
[----:B------:R-:W-:Y:S01]  /*2090*/  ISETP.GT.U32.AND P2, PT, R5, R42, PT ;  /* 0x0000002a0500720c */ /* 0x000fe20003f44070 */
[----:B------:R-:W-:Y:S01]  /*20a0*/  IMAD.MOV R7, RZ, RZ, -R7 ;  /* 0x000000ffff077224 */ /* 0x000fe200078e0a07 */
[----:B------:R-:W-:Y:S01]  /*20b0*/  LOP3.LUT R17, R2, 0x184, RZ, 0xfc, !PT ;  /* 0x0000018402117812 */ /* 0x000fe200078efcff */
[----:B------:R-:W-:Y:S01]  /*20c0*/  @!P6 IMAD.IADD R58, R58, 0x1, -R5 ;  /* 0x000000013a3ae824 */ /* 0x000fe200078e0a05 */
[----:B------:R-:W-:Y:S01]  /*20d0*/  ISETP.GE.AND P6, PT, R15, RZ, PT ;  /* 0x000000ff0f00720c */ /* 0x000fe20003fc6270 */
[----:B------:R-:W-:Y:S01]  /*20e0*/  IMAD R56, R5, R7, R56 ;  /* 0x0000000705387224 */ /* 0x000fe200078e0238 */
[----:B------:R-:W-:Y:S01]  /*20f0*/  LOP3.LUT R15, R2, 0x188, RZ, 0xfc, !PT ;  /* 0x00000188020f7812 */ /* 0x000fe200078efcff */
[----:B------:R-:W-:Y:S01]  /*2100*/  IMAD.HI.U32 R7, R3, R44, RZ ;  /* 0x0000002c03077227 */ /* 0x000fe200078e00ff */
[----:B------:R-:W-:-:S02]  /*2110*/  IABS R196, R17 ;  /* 0x0000001100c47213 */ /* 0x000fc40000000000 */
[----:B------:R-:W-:Y:S01]  /*2120*/  IABS R54, R15 ;  /* 0x0000000f00367213 */ /* 0x000fe20000000000 */
[----:B------:R-:W-:Y:S01]  /*2130*/  @!P5 IMAD.MOV R58, RZ, RZ, -R58 ;  /* 0x000000ffff3ad224 */ /* 0x000fe200078e0a3a */
[C---:B------:R-:W-:Y:S01]  /*2140*/  ISETP.GT.U32.AND P5, PT, R5.reuse, R56, PT ;  /* 0x000000380500720c */ /* 0x040fe20003fa4070 */
[----:B------:R-:W-:Y:S01]  /*2150*/  @!P0 IMAD.IADD R40, R40, 0x1, -R5 ;  /* 0x0000000128288824 */ /* 0x000fe200078e0a05 */
[C---:B------:R-:W-:Y:S01]  /*2160*/  ISETP.GT.U32.AND P0, PT, R5.reuse, R194, PT ;  /* 0x000000c20500720c */ /* 0x040fe20003f04070 */
[----:B------:R-:W-:Y:S02]  /*2170*/  IMAD.MOV R7, RZ, RZ, -R7 ;  /* 0x000000ffff077224 */ /* 0x000fe400078e0a07 */
[----:B------:R-:W-:Y:S02]  /*2180*/  @!P2 IMAD.IADD R42, R42, 0x1, -R5 ;  /* 0x000000012a2aa824 */ /* 0x000fe400078e0a05 */
[C---:B------:R-:W-:Y:S02]  /*2190*/  IMAD R44, R5.reuse, R7, R44 ;  /* 0x00000007052c7224 */ /* 0x040fe400078e022c */
[----:B------:R-:W-:Y:S01]  /*21a0*/  @!P4 IMAD.MOV R40, RZ, RZ, -R40 ;  /* 0x000000ffff28c224 */ /* 0x000fe200078e0a28 */
[----:B------:R-:W-:Y:S01]  /*21b0*/  ISETP.GT.U32.AND P2, PT, R5, R42, PT ;  /* 0x0000002a0500720c */ /* 0x000fe20003f44070 */
[----:B------:R-:W-:Y:S01]  /*21c0*/  IMAD.HI.U32 R7, R3, R46, RZ ;  /* 0x0000002e03077227 */ /* 0x000fe200078e00ff */
[----:B------:R-:W-:-:S03]  /*21d0*/  ISETP.GT.U32.AND P4, PT, R5, R44, PT ;  /* 0x0000002c0500720c */ /* 0x000fc60003f84070 */
[--C-:B------:R-:W-:Y:S02]  /*21e0*/  @!P5 IMAD.IADD R56, R56, 0x1, -R5.reuse ;  /* 0x000000013838d824 */ /* 0x100fe400078e0a05 */
[----:B------:R-:W-:Y:S02]  /*21f0*/  @!P0 IMAD.IADD R194, R194, 0x1, -R5 ;  /* 0x00000001c2c28824 */ /* 0x000fe400078e0a05 */
[----:B------:R-:W-:Y:S01]  /*2200*/  IMAD.MOV R7, RZ, RZ, -R7 ;  /* 0x000000ffff077224 */ /* 0x000fe200078e0a07 */
[----:B------:R-:W-:Y:S01]  /*2210*/  ISETP.GT.U32.AND P5, PT, R5, R56, PT ;  /* 0x000000380500720c */ /* 0x000fe20003fa4070 */
[----:B------:R-:W-:Y:S01]  /*2220*/  IMAD.HI.U32 R11, R3, R196, RZ ;  /* 0x000000c4030b7227 */ /* 0x000fe200078e00ff */
[----:B------:R-:W-:-:S03]  /*2230*/  ISETP.GT.U32.AND P0, PT, R5, R194, PT ;  /* 0x000000c20500720c */ /* 0x000fc60003f04070 */
[--C-:B------:R-:W-:Y:S01]  /*2240*/  @!P2 IMAD.IADD R42, R42, 0x1, -R5.reuse ;  /* 0x000000012a2aa824 */ /* 0x100fe200078e0a05 */
[----:B------:R-:W-:Y:S01]  /*2250*/  ISETP.GE.AND P2, PT, R8, RZ, PT ;  /* 0x000000ff0800720c */ /* 0x000fe20003f46270 */
[----:B------:R-:W-:Y:S02]  /*2260*/  @!P4 IMAD.IADD R44, R44, 0x1, -R5 ;  /* 0x000000012c2cc824 */ /* 0x000fe400078e0a05 */
[----:B------:R-:W-:-:S03]  /*2270*/  IMAD.HI.U32 R8, R3, R54, RZ ;  /* 0x0000003603087227 */ /* 0x000fc600078e00ff */
[C---:B------:R-:W-:Y:S01]  /*2280*/  ISETP.GT.U32.AND P4, PT, R5.reuse, R44, PT ;  /* 0x0000002c0500720c */ /* 0x040fe20003f84070 */
[----:B------:R-:W-:Y:S02]  /*2290*/  IMAD.MOV R8, RZ, RZ, -R8 ;  /* 0x000000ffff087224 */ /* 0x000fe400078e0a08 */
[----:B------:R-:W-:Y:S02]  /*22a0*/  IMAD R46, R5, R7, R46 ;  /* 0x00000007052e7224 */ /* 0x000fe400078e022e */
[----:B------:R-:W-:Y:S01]  /*22b0*/  @!P5 IMAD.IADD R56, R56, 0x1, -R5 ;  /* 0x000000013838d824 */ /* 0x000fe200078e0a05 */
[----:B------:R-:W-:Y:S01]  /*22c0*/  ISETP.GE.AND P5, PT, R15, RZ, PT ;  /* 0x000000ff0f00720c */ /* 0x000fe20003fa6270 */
[C---:B------:R-:W-:Y:S01]  /*22d0*/  IMAD R54, R5.reuse, R8, R54 ;  /* 0x0000000805367224 */ /* 0x040fe200078e0236 */
[----:B------:R-:W-:Y:S01]  /*22e0*/  LOP3.LUT R15, R2, 0x178, RZ, 0xfc, !PT ;  /* 0x00000178020f7812 */ /* 0x000fe200078efcff */
[----:B------:R-:W-:Y:S02]  /*22f0*/  IMAD.MOV R11, RZ, RZ, -R11 ;  /* 0x000000ffff0b7224 */ /* 0x000fe400078e0a0b */
[--C-:B------:R-:W-:Y:S01]  /*2300*/  @!P0 IMAD.IADD R194, R194, 0x1, -R5.reuse ;  /* 0x00000001c2c28824 */ /* 0x100fe200078e0a05 */
[C---:B------:R-:W-:Y:S01]  /*2310*/  ISETP.GT.U32.AND P0, PT, R5.reuse, R46, PT ;  /* 0x0000002e0500720c */ /* 0x040fe20003f04070 */
[----:B------:R-:W-:Y:S01]  /*2320*/  @!P6 IMAD.MOV R56, RZ, RZ, -R56 ;  /* 0x000000ffff38e224 */ /* 0x000fe200078e0a38 */
[C---:B------:R-:W-:Y:S01]  /*2330*/  ISETP.GT.U32.AND P6, PT, R5.reuse, R54, PT ;  /* 0x000000360500720c */ /* 0x040fe20003fc4070 */
[----:B------:R-:W-:Y:S01]  /*2340*/  IMAD R196, R5, R11, R196 ;  /* 0x0000000b05c47224 */ /* 0x000fe200078e02c4 */
[----:B------:R-:W-:Y:S01]  /*2350*/  IABS R52, R15 ;  /* 0x0000000f00347213 */ /* 0x000fe20000000000 */
[----:B------:R-:W-:-:S02]  /*2360*/  @!P4 IMAD.IADD R44, R44, 0x1, -R5 ;  /* 0x000000012c2cc824 */ /* 0x000fc400078e0a05 */
[----:B------:R-:W-:Y:S01]  /*2370*/  @!P3 IMAD.MOV R42, RZ, RZ, -R42 ;  /* 0x000000ffff2ab224 */ /* 0x000fe200078e0a2a */
[----:B------:R-:W-:Y:S01]  /*2380*/  ISETP.GT.U32.AND P4, PT, R5, R196, PT ;  /* 0x000000c40500720c */ /* 0x000fe20003f84070 */
[----:B------:R-:W-:Y:S01]  /*2390*/  VIADD R7, R6, 0x17c ;  /* 0x0000017c06077836 */ /* 0x000fe20000000000 */
[----:B------:R-:W-:Y:S01]  /*23a0*/  ISETP.GE.AND P3, PT, R13, RZ, PT ;  /* 0x000000ff0d00720c */ /* 0x000fe20003f66270 */
[----:B------:R-:W-:Y:S01]  /*23b0*/  @!P1 IMAD.MOV R194, RZ, RZ, -R194 ;  /* 0x000000ffffc29224 */ /* 0x000fe200078e0ac2 */
[----:B------:R-:W-:Y:S01]  /*23c0*/  LOP3.LUT R13, R2, 0x180, RZ, 0xfc, !PT ;  /* 0x00000180020d7812 */ /* 0x000fe200078efcff */
[--C-:B------:R-:W-:Y:S01]  /*23d0*/  @!P0 IMAD.IADD R46, R46, 0x1, -R5.reuse ;  /* 0x000000012e2e8824 */ /* 0x100fe200078e0a05 */
[----:B------:R-:W-:Y:S01]  /*23e0*/  IABS R50, R7 ;  /* 0x0000000700327213 */ /* 0x000fe20000000000 */
[----:B------:R-:W-:Y:S01]  /*23f0*/  @!P6 IMAD.IADD R54, R54, 0x1, -R5 ;  /* 0x000000013636e824 */ /* 0x000fe200078e0a05 */
[----:B------:R-:W-:Y:S01]  /*2400*/  IABS R48, R13 ;  /* 0x0000000d00307213 */ /* 0x000fe20000000000 */
[----:B------:R-:W-:Y:S01]  /*2410*/  IMAD.HI.U32 R11, R3, R52, RZ ;  /* 0x00000034030b7227 */ /* 0x000fe200078e00ff */
[----:B------:R-:W-:-:S02]  /*2420*/  ISETP.GT.U32.AND P0, PT, R5, R46, PT ;  /* 0x0000002e0500720c */ /* 0x000fc40003f04070 */
        /* <DEDUP_REMOVED lines=22> */
[----:B------:R-:W-:Y:S01]  /*2590*/  @!P4 IMAD.IADD R196, R196, 0x1, -R5 ;  /* 0x00000001c4c4c824 */ /* 0x000fe200078e0a05 */
[----:B------:R-:W-:Y:S01]  /*25a0*/  ISETP.GT.U32.AND P4, PT, R5, R52, PT ;  /* 0x000000340500720c */ /* 0x000fe20003f84070 */
[----:B------:R-:W-:Y:S01]  /*25b0*/  @!P2 IMAD.MOV R44, RZ, RZ, -R44 ;  /* 0x000000ffff2ca224 */ /* 0x000fe200078e0a2c */
[----:B------:R-:W-:Y:S01]  /*25c0*/  IABS R78, R11 ;  /* 0x0000000b004e7213 */ /* 0x000fe20000000000 */
[----:B------:R-:W-:Y:S01]  /*25d0*/  @!P5 IMAD.MOV R54, RZ, RZ, -R54 ;  /* 0x000000ffff36d224 */ /* 0x000fe200078e0a36 */
[----:B------:R-:W-:-:S02]  /*25e0*/  ISETP.GE.AND P2, PT, R17, RZ, PT ;  /* 0x000000ff1100720c */ /* 0x000fc40003f46270 */
[----:B------:R-:W-:Y:S01]  /*25f0*/  IABS R80, R13 ;  /* 0x0000000d00507213 */ /* 0x000fe20000000000 */
[--C-:B------:R-:W-:Y:S01]  /*2600*/  @!P6 IMAD.IADD R48, R48, 0x1, -R5.reuse ;  /* 0x000000013030e824 */ /* 0x100fe200078e0a05 */
[----:B------:R-:W-:Y:S01]  /*2610*/  ISETP.GE.AND P6, PT, R7, RZ, PT ;  /* 0x000000ff0700720c */ /* 0x000fe20003fc6270 */
[----:B------:R-:W-:Y:S01]  /*2620*/  IMAD.HI.U32 R7, R3, R198, RZ ;  /* 0x000000c603077227 */ /* 0x000fe200078e00ff */
[----:B------:R-:W-:Y:S02]  /*2630*/  ISETP.GE.AND P5, PT, R15, RZ, PT ;  /* 0x000000ff0f00720c */ /* 0x000fe40003fa6270 */
[----:B------:R-:W-:Y:S01]  /*2640*/  LOP3.LUT R15, R2, 0x168, RZ, 0xfc, !PT ;  /* 0x00000168020f7812 */ /* 0x000fe200078efcff */
[--C-:B------:R-:W-:Y:S01]  /*2650*/  @!P3 IMAD.IADD R50, R50, 0x1, -R5.reuse ;  /* 0x000000013232b824 */ /* 0x100fe200078e0a05 */
[C---:B------:R-:W-:Y:S01]  /*2660*/  ISETP.GT.U32.AND P3, PT, R5.reuse, R48, PT ;  /* 0x000000300500720c */ /* 0x040fe20003f64070 */
[----:B------:R-:W-:Y:S01]  /*2670*/  @!P4 IMAD.IADD R52, R52, 0x1, -R5 ;  /* 0x000000013434c824 */ /* 0x000fe200078e0a05 */
[----:B------:R-:W-:Y:S01]  /*2680*/  IABS R82, R15 ;  /* 0x0000000f00527213 */ /* 0x000fe20000000000 */
[----:B------:R-:W-:Y:S01]  /*2690*/  IMAD.MOV R8, RZ, RZ, -R7 ;  /* 0x000000ffff087224 */ /* 0x000fe200078e0a07 */
[----:B------:R-:W-:Y:S01]  /*26a0*/  ISETP.GT.U32.AND P4, PT, R5, R50, PT ;  /* 0x000000320500720c */ /* 0x000fe20003f84070 */
[----:B------:R-:W-:Y:S01]  /*26b0*/  IMAD.HI.U32 R7, R3, R78, RZ ;  /* 0x0000004e03077227 */ /* 0x000fe200078e00ff */
[----:B------:R-:W-:-:S03]  /*26c0*/  LOP3.LUT R17, R2, 0x164, RZ, 0xfc, !PT ;  /* 0x0000016402117812 */ /* 0x000fc600078efcff */
[----:B------:R-:W-:Y:S01]  /*26d0*/  IMAD.MOV R7, RZ, RZ, -R7 ;  /* 0x000000ffff077224 */ /* 0x000fe200078e0a07 */
[----:B------:R-:W-:Y:S01]  /*26e0*/  IABS R200, R17 ;  /* 0x0000001100c87213 */ /* 0x000fe20000000000 */
[C---:B------:R-:W-:Y:S02]  /*26f0*/  IMAD R198, R5.reuse, R8, R198 ;  /* 0x0000000805c67224 */ /* 0x040fe400078e02c6 */
        /* <DEDUP_REMOVED lines=19> */
[----:B------:R-:W-:Y:S01]  /*2830*/  @!P2 IMAD.IADD R52, R52, 0x1, -R5 ;  /* 0x000000013434a824 */ /* 0x000fe200078e0a05 */
[----:B------:R-:W-:Y:S01]  /*2840*/  ISETP.GE.AND P2, PT, R11, RZ, PT ;  /* 0x000000ff0b00720c */ /* 0x000fe20003f46270 */
[----:B------:R-:W-:Y:S01]  /*2850*/  @!P1 IMAD.MOV R50, RZ, RZ, -R50 ;  /* 0x000000ffff329224 */ /* 0x000fe200078e0a32 */
[----:B------:R-:W-:Y:S01]  /*2860*/  ISETP.GT.U32.AND P1, PT, R5, R80, PT ;  /* 0x000000500500720c */ /* 0x000fe20003f24070 */
[----:B------:R-:W-:Y:S02]  /*2870*/  IMAD.MOV R11, RZ, RZ, -R7 ;  /* 0x000000ffff0b7224 */ /* 0x000fe400078e0a07 */
[----:B------:R-:W-:-:S04]  /*2880*/  IMAD.HI.U32 R8, R3, R200, RZ ;  /* 0x000000c803087227 */ /* 0x000fc800078e00ff */
[C---:B------:R-:W-:Y:S02]  /*2890*/  IMAD R82, R5.reuse, R11, R82 ;  /* 0x0000000b05527224 */ /* 0x040fe400078e0252 */
[----:B------:R-:W-:Y:S02]  /*28a0*/  IMAD.MOV R8, RZ, RZ, -R8 ;  /* 0x000000ffff087224 */ /* 0x000fe400078e0a08 */
[--C-:B------:R-:W-:Y:S01]  /*28b0*/  @!P4 IMAD.IADD R78, R78, 0x1, -R5.reuse ;  /* 0x000000014e4ec824 */ /* 0x100fe200078e0a05 */
[C---:B------:R-:W-:Y:S01]  /*28c0*/  ISETP.GT.U32.AND P4, PT, R5.reuse, R82, PT ;  /* 0x000000520500720c */ /* 0x040fe20003f84070 */
[C---:B------:R-:W-:Y:S01]  /*28d0*/  IMAD R200, R5.reuse, R8, R200 ;  /* 0x0000000805c87224 */ /* 0x040fe200078e02c8 */
[----:B------:R-:W-:Y:S01]  /*28e0*/  LOP3.LUT R8, R2, 0x160, RZ, 0xfc, !PT ;  /* 0x0000016002087812 */ /* 0x000fe200078efcff */
[--C-:B------:R-:W-:Y:S02]  /*28f0*/  @!P0 IMAD.IADD R198, R198, 0x1, -R5.reuse ;  /* 0x00000001c6c68824 */ /* 0x100fe400078e0a05 */
[--C-:B------:R-:W-:Y:S01]  /*2900*/  @!P1 IMAD.IADD R80, R80, 0x1, -R5.reuse ;  /* 0x0000000150509824 */ /* 0x100fe200078e0a05 */
[----:B------:R-:W-:Y:S01]  /*2910*/  IABS R84, R8 ;  /* 0x0000000800547213 */ /* 0x000fe20000000000 */
[----:B------:R-:W-:Y:S01]  /*2920*/  @!P6 IMAD.MOV R198, RZ, RZ, -R198 ;  /* 0x000000ffffc6e224 */ /* 0x000fe200078e0ac6 */
[C---:B------:R-:W-:Y:S01]  /*2930*/  ISETP.GT.U32.AND P6, PT, R5.reuse, R200, PT ;  /* 0x000000c80500720c */ /* 0x040fe20003fc4070 */
[----:B------:R-:W-:Y:S01]  /*2940*/  VIADD R7, R6, 0x15c ;  /* 0x0000015c06077836 */ /* 0x000fe20000000000 */
[----:B------:R-:W-:Y:S01]  /*2950*/  ISETP.GT.U32.AND P1, PT, R5, R80, PT ;  /* 0x000000500500720c */ /* 0x000fe20003f24070 */
[----:B------:R-:W-:Y:S01]  /*2960*/  @!P5 IMAD.MOV R52, RZ, RZ, -R52 ;  /* 0x000000ffff34d224 */ /* 0x000fe200078e0a34 */
[----:B------:R-:W-:Y:S01]  /*2970*/  ISETP.GE.AND P5, PT, R15, RZ, PT ;  /* 0x000000ff0f00720c */ /* 0x000fe20003fa6270 */
[----:B------:R-:W-:Y:S01]  /*2980*/  @!P4 IMAD.IADD R82, R82, 0x1, -R5 ;  /* 0x000000015252c824 */ /* 0x000fe200078e0a05 */
[----:B------:R-:W-:Y:S01]  /*2990*/  ISETP.GE.AND P0, PT, R7, RZ, PT ;  /* 0x000000ff0700720c */ /* 0x000fe20003f06270 */
[----:B------:R-:W-:Y:S01]  /*29a0*/  @!P2 IMAD.MOV R78, RZ, RZ, -R78 ;  /* 0x000000ffff4ea224 */ /* 0x000fe200078e0a4e */
[----:B------:R-:W-:Y:S01]  /*29b0*/  IABS R86, R7 ;  /* 0x0000000700567213 */ /* 0x000fe20000000000 */
[----:B------:R-:W-:Y:S01]  /*29c0*/  IMAD.HI.U32 R7, R3, R84, RZ ;  /* 0x0000005403077227 */ /* 0x000fe200078e00ff */
[----:B------:R-:W-:-:S02]  /*29d0*/  ISETP.GT.U32.AND P4, PT, R5, R82, PT ;  /* 0x000000520500720c */ /* 0x000fc40003f84070 */
[----:B------:R-:W-:Y:S01]  /*29e0*/  ISETP.GE.AND P2, PT, R17, RZ, PT ;  /* 0x000000ff1100720c */ /* 0x000fe20003f46270 */
[----:B------:R-:W-:Y:S01]  /*29f0*/  @!P6 IMAD.IADD R200, R200, 0x1, -R5 ;  /* 0x00000001c8c8e824 */ /* 0x000fe200078e0a05 */
[C---:B------:R-:W-:Y:S01]  /*2a00*/  LOP3.LUT R15, R2.reuse, 0x14c, RZ, 0xfc, !PT ;  /* 0x0000014c020f7812 */ /* 0x040fe200078efcff */
[----:B------:R-:W-:Y:S01]  /*2a10*/  IMAD.MOV R11, RZ, RZ, -R7 ;  /* 0x000000ffff0b7224 */ /* 0x000fe200078e0a07 */
[----:B------:R-:W-:Y:S01]  /*2a20*/  LOP3.LUT R17, R2, 0x148, RZ, 0xfc, !PT ;  /* 0x0000014802117812 */ /* 0x000fe200078efcff */
[----:B------:R-:W-:Y:S01]  /*2a30*/  @!P1 IMAD.IADD R80, R80, 0x1, -R5 ;  /* 0x0000000150509824 */ /* 0x000fe200078e0a05 */
[----:B------:R-:W-:Y:S01]  /*2a40*/  ISETP.GE.AND P1, PT, R8, RZ, PT ;  /* 0x000000ff0800720c */ /* 0x000fe20003f26270 */
[----:B------:R-:W-:Y:S01]  /*2a50*/  IMAD.HI.U32 R7, R3, R86, RZ ;  /* 0x0000005603077227 */ /* 0x000fe200078e00ff */
[----:B------:R-:W-:Y:S02]  /*2a60*/  ISETP.GT.U32.AND P6, PT, R5, R200, PT ;  /* 0x000000c80500720c */ /* 0x000fe40003fc4070 */
[----:B------:R-:W-:Y:S01]  /*2a70*/  IABS R92, R15 ;  /* 0x0000000f005c7213 */ /* 0x000fe20000000000 */
[----:B------:R-:W-:Y:S01]  /*2a80*/  IMAD.HI.U32 R8, R3, R88, RZ ;  /* 0x0000005803087227 */ /* 0x000fe200078e00ff */
[----:B------:R-:W-:-:S03]  /*2a90*/  IABS R94, R17 ;  /* 0x00000011005e7213 */ /* 0x000fc60000000000 */
[C---:B------:R-:W-:Y:S02]  /*2aa0*/  IMAD R84, R5.reuse, R11, R84 ;  /* 0x0000000b05547224 */ /* 0x040fe400078e0254 */
[----:B------:R-:W-:Y:S02]  /*2ab0*/  IMAD.MOV R7, RZ, RZ, -R7 ;  /* 0x000000ffff077224 */ /* 0x000fe400078e0a07 */
[----:B------:R-:W-:Y:S02]  /*2ac0*/  IMAD.MOV R8, RZ, RZ, -R8 ;  /* 0x000000ffff087224 */ /* 0x000fe400078e0a08 */
[----:B------:R-:W-:Y:S01]  /*2ad0*/  @!P4 IMAD.IADD R82, R82, 0x1, -R5 ;  /* 0x000000015252c824 */ /* 0x000fe200078e0a05 */
[C---:B------:R-:W-:Y:S01]  /*2ae0*/  ISETP.GT.U32.AND P4, PT, R5.reuse, R84, PT ;  /* 0x000000540500720c */ /* 0x040fe20003f84070 */
[C---:B------:R-:W-:Y:S01]  /*2af0*/  IMAD R86, R5.reuse, R7, R86 ;  /* 0x0000000705567224 */ /* 0x040fe200078e0256 */
[----:B------:R-:W-:Y:S01]  /*2b00*/  LOP3.LUT R7, R2, 0x154, RZ, 0xfc, !PT ;  /* 0x0000015402077812 */ /* 0x000fe200078efcff */
[----:B------:R-:W-:-:S02]  /*2b10*/  IMAD R88, R5, R8, R88 ;  /* 0x0000000805587224 */ /* 0x000fc400078e0258 */
[----:B------:R-:W-:Y:S01]  /*2b20*/  @!P5 IMAD.MOV R82, RZ, RZ, -R82 ;  /* 0x000000ffff52d224 */ /* 0x000fe200078e0a52 */
[C---:B------:R-:W-:Y:S01]  /*2b30*/  ISETP.GT.U32.AND P5, PT, R5.reuse, R86, PT ;  /* 0x000000560500720c */ /* 0x040fe20003fa4070 */
[--C-:B------:R-:W-:Y:S01]  /*2b40*/  @!P6 IMAD.IADD R200, R200, 0x1, -R5.reuse ;  /* 0x00000001c8c8e824 */ /* 0x100fe200078e0a05 */
[----:B------:R-:W-:Y:S01]  /*2b50*/  ISETP.GT.U32.AND P6, PT, R5, R88, PT ;  /* 0x000000580500720c */ /* 0x000fe20003fc4070 */
[----:B------:R-:W-:Y:S01]  /*2b60*/  @!P3 IMAD.MOV R80, RZ, RZ, -R80 ;  /* 0x000000ffff50b224 */ /* 0x000fe200078e0a50 */
[----:B------:R-:W-:Y:S01]  /*2b70*/  ISETP.GE.AND P3, PT, R13, RZ, PT ;  /* 0x000000ff0d00720c */ /* 0x000fe20003f66270 */
[----:B------:R-:W-:Y:S01]  /*2b80*/  @!P2 IMAD.MOV R200, RZ, RZ, -R200 ;  /* 0x000000ffffc8a224 */ /* 0x000fe200078e0ac8 */
[----:B------:R-:W-:Y:S01]  /*2b90*/  IABS R202, R7 ;  /* 0x0000000700ca7213 */ /* 0x000fe20000000000 */
[----:B------:R-:W-:Y:S01]  /*2ba0*/  @!P4 IMAD.IADD R84, R84, 0x1, -R5 ;  /* 0x000000015454c824 */ /* 0x000fe200078e0a05 */
[----:B------:R-:W-:Y:S02]  /*2bb0*/  LOP3.LUT R13, R2, 0x150, RZ, 0xfc, !PT ;  /* 0x00000150020d7812 */ /* 0x000fe400078efcff */
[----:B------:R-:W-:Y:S01]  /*2bc0*/  ISETP.GE.AND P4, PT, R7, RZ, PT ;  /* 0x000000ff0700720c */ /* 0x000fe20003f86270 */
[----:B------:R-:W-:Y:S01]  /*2bd0*/  IMAD.HI.U32 R7, R3, R202, RZ ;  /* 0x000000ca03077227 */ /* 0x000fe200078e00ff */
[----:B------:R-:W-:-:S03]  /*2be0*/  IABS R90, R13 ;  /* 0x0000000d005a7213 */ /* 0x000fc60000000000 */
[--C-:B------:R-:W-:Y:S01]  /*2bf0*/  @!P5 IMAD.IADD R86, R86, 0x1, -R5.reuse ;  /* 0x000000015656d824 */ /* 0x100fe200078e0a05 */
[C---:B------:R-:W-:Y:S01]  /*2c00*/  ISETP.GT.U32.AND P5, PT, R5.reuse, R84, PT ;  /* 0x000000540500720c */ /* 0x040fe20003fa4070 */
[----:B------:R-:W-:Y:S02]  /*2c10*/  @!P6 IMAD.IADD R88, R88, 0x1, -R5 ;  /* 0x000000015858e824 */ /* 0x000fe400078e0a05 */
[----:B------:R-:W-:Y:S01]  /*2c20*/  IMAD.MOV R8, RZ, RZ, -R7 ;  /* 0x000000ffff087224 */ /* 0x000fe200078e0a07 */
[----:B------:R-:W-:Y:S01]  /*2c30*/  ISETP.GT.U32.AND P2, PT, R5, R86, PT ;  /* 0x000000560500720c */ /* 0x000fe20003f44070 */
[----:B------:R-:W-:Y:S01]  /*2c40*/  IMAD.HI.U32 R7, R3, R90, RZ ;  /* 0x0000005a03077227 */ /* 0x000fe200078e00ff */
[----:B------:R-:W-:-:S03]  /*2c50*/  ISETP.GT.U32.AND P6, PT, R5, R88, PT ;  /* 0x000000580500720c */ /* 0x000fc60003fc4070 */
[----:B------:R-:W-:Y:S02]  /*2c60*/  IMAD R202, R5, R8, R202 ;  /* 0x0000000805ca7224 */ /* 0x000fe400078e02ca */
[----:B------:R-:W-:Y:S02]  /*2c70*/  IMAD.MOV R11, RZ, RZ, -R7 ;  /* 0x000000ffff0b7224 */ /* 0x000fe400078e0a07 */
[----:B------:R-:W-:-:S04]  /*2c80*/  IMAD.HI.U32 R7, R3, R92, RZ ;  /* 0x0000005c03077227 */ /* 0x000fc800078e00ff */
[----:B------:R-:W-:Y:S01]  /*2c90*/  @!P5 IMAD.IADD R84, R84, 0x1, -R5 ;  /* 0x000000015454d824 */ /* 0x000fe200078e0a05 */
[C---:B------:R-:W-:Y:S01]  /*2ca0*/  ISETP.GT.U32.AND P5, PT, R5.reuse, R202, PT ;  /* 0x000000ca0500720c */ /* 0x040fe20003fa4070 */
[----:B------:R-:W-:Y:S01]  /*2cb0*/  IMAD R90, R5, R11, R90 ;  /* 0x0000000b055a7224 */ /* 0x000fe200078e025a */
[----:B------:R-:W-:Y:S01]  /*2cc0*/  LOP3.LUT R11, R2, 0x144, RZ, 0xfc, !PT ;  /* 0x00000144020b7812 */ /* 0x000fe200078efcff */
[----:B------:R-:W-:-:S03]  /*2cd0*/  IMAD.HI.U32 R8, R3, R94, RZ ;  /* 0x0000005e03087227 */ /* 0x000fc600078e00ff */
[----:B------:R-:W-:Y:S01]  /*2ce0*/  IABS R204, R11 ;  /* 0x0000000b00cc7213 */ /* 0x000fe20000000000 */
[----:B------:R-:W-:Y:S02]  /*2cf0*/  IMAD.MOV R7, RZ, RZ, -R7 ;  /* 0x000000ffff077224 */ /* 0x000fe400078e0a07 */
[--C-:B------:R-:W-:Y:S01]  /*2d00*/  @!P6 IMAD.IADD R88, R88, 0x1, -R5.reuse ;  /* 0x000000015858e824 */ /* 0x100fe200078e0a05 */
[----:B------:R-:W-:Y:S01]  /*2d10*/  ISETP.GT.U32.AND P6, PT, R5, R90, PT ;  /* 0x0000005a0500720c */ /* 0x000fe20003fc4070 */
[--C-:B------:R-:W-:Y:S01]  /*2d20*/  @!P2 IMAD.IADD R86, R86, 0x1, -R5.reuse ;  /* 0x000000015656a824 */ /* 0x100fe200078e0a05 */
[----:B------:R-:W-:Y:S01]  /*2d30*/  ISETP.GE.AND P2, PT, R13, RZ, PT ;  /* 0x000000ff0d00720c */ /* 0x000fe20003f46270 */
[----:B------:R-:W-:Y:S01]  /*2d40*/  IMAD.MOV R8, RZ, RZ, -R8 ;  /* 0x000000ffff087224 */ /* 0x000fe200078e0a08 */
[----:B------:R-:W-:Y:S01]  /*2d50*/  LOP3.LUT R13, R2, 0x140, RZ, 0xfc, !PT ;  /* 0x00000140020d7812 */ /* 0x000fe200078efcff */
[C---:B------:R-:W-:Y:S02]  /*2d60*/  IMAD R92, R5.reuse, R7, R92 ;  /* 0x00000007055c7224 */ /* 0x040fe400078e025c */
[C---:B------:R-:W-:Y:S01]  /*2d70*/  IMAD R94, R5.reuse, R8, R94 ;  /* 0x00000008055e7224 */ /* 0x040fe200078e025e */
[----:B------:R-:W-:Y:S01]  /*2d80*/  IABS R96, R13 ;  /* 0x0000000d00607213 */ /* 0x000fe20000000000 */
[----:B------:R-:W-:Y:S01]  /*2d90*/  @!P0 IMAD.MOV R86, RZ, RZ, -R86 ;  /* 0x000000ffff568224 */ /* 0x000fe200078e0a56 */
[----:B------:R-:W-:Y:S01]  /*2da0*/  ISETP.GT.U32.AND P0, PT, R5, R92, PT ;  /* 0x0000005c0500720c */ /* 0x000fe20003f04070 */
[----:B------:R-:W-:-:S02]  /*2db0*/  @!P5 IMAD.IADD R202, R202, 0x1, -R5 ;  /* 0x00000001cacad824 */ /* 0x000fc400078e0a05 */
[----:B------:R-:W-:Y:S01]  /*2dc0*/  @!P3 IMAD.MOV R88, RZ, RZ, -R88 ;  /* 0x000000ffff58b224 */ /* 0x000fe200078e0a58 */
[C---:B------:R-:W-:Y:S01]  /*2dd0*/  ISETP.GT.U32.AND P3, PT, R5.reuse, R94, PT ;  /* 0x0000005e0500720c */ /* 0x040fe20003f64070 */
[----:B------:R-:W-:Y:S02]  /*2de0*/  VIADD R7, R6, 0x13c ;  /* 0x0000013c06077836 */ /* 0x000fe40000000000 */
[----:B------:R-:W-:Y:S01]  /*2df0*/  @!P1 IMAD.MOV R84, RZ, RZ, -R84 ;  /* 0x000000ffff549224 */ /* 0x000fe200078e0a54 */
[----:B------:R-:W-:Y:S01]  /*2e00*/  ISETP.GT.U32.AND P1, PT, R5, R202, PT ;  /* 0x000000ca0500720c */ /* 0x000fe20003f24070 */
[----:B------:R-:W-:Y:S01]  /*2e10*/  @!P6 IMAD.IADD R90, R90, 0x1, -R5 ;  /* 0x000000015a5ae824 */ /* 0x000fe200078e0a05 */
[----:B------:R-:W-:Y:S02]  /*2e20*/  ISETP.GE.AND P5, PT, R7, RZ, PT ;  /* 0x000000ff0700720c */ /* 0x000fe40003fa6270 */
[----:B------:R-:W-:Y:S01]  /*2e30*/  IABS R98, R7 ;  /* 0x0000000700627213 */ /* 0x000fe20000000000 */
[----:B------:R-:W-:Y:S01]  /*2e40*/  IMAD.HI.U32 R7, R3, R204, RZ ;  /* 0x000000cc03077227 */ /* 0x000fe200078e00ff */
[----:B------:R-:W-:-:S03]  /*2e50*/  ISETP.GT.U32.AND P6, PT, R5, R90, PT ;  /* 0x0000005a0500720c */ /* 0x000fc60003fc4070 */
        /* <DEDUP_REMOVED lines=9> */
[----:B------:R-:W-:Y:S01]  /*2ef0*/  @!P1 IMAD.IADD R202, R202, 0x1, -R5 ;  /* 0x00000001caca9824 */ /* 0x000fe200078e0a05 */
[----:B------:R-:W-:Y:S01]  /*2f00*/  ISETP.GE.AND P1, PT, R15, RZ, PT ;  /* 0x000000ff0f00720c */ /* 0x000fe20003f26270 */
[----:B------:R-:W-:Y:S01]  /*2f10*/  IMAD.HI.U32 R8, R3, R98, RZ ;  /* 0x0000006203087227 */ /* 0x000fe200078e00ff */
[----:B------:R-:W-:-:S03]  /*2f20*/  LOP3.LUT R15, R2, 0x138, RZ, 0xfc, !PT ;  /* 0x00000138020f7812 */ /* 0x000fc600078efcff */
[----:B------:R-:W-:Y:S01]  /*2f30*/  IMAD.MOV R7, RZ, RZ, -R7 ;  /* 0x000000ffff077224 */ /* 0x000fe200078e0a07 */
[----:B------:R-:W-:Y:S01]  /*2f40*/  IABS R100, R15 ;  /* 0x0000000f00647213 */ /* 0x000fe20000000000 */
[--C-:B------:R-:W-:Y:S01]  /*2f50*/  @!P6 IMAD.IADD R90, R90, 0x1, -R5.reuse ;  /* 0x000000015a5ae824 */ /* 0x100fe200078e0a05 */
[C---:B------:R-:W-:Y:S01]  /*2f60*/  ISETP.GT.U32.AND P6, PT, R5.reuse, R204, PT ;  /* 0x000000cc0500720c */ /* 0x040fe20003fc4070 */
[----:B------:R-:W-:Y:S02]  /*2f70*/  IMAD.MOV R8, RZ, RZ, -R8 ;  /* 0x000000ffff087224 */ /* 0x000fe400078e0a08 */
[C---:B------:R-:W-:Y:S02]  /*2f80*/  IMAD R96, R5.reuse, R7, R96 ;  /* 0x0000000705607224 */ /* 0x040fe400078e0260 */
[C---:B------:R-:W-:Y:S02]  /*2f90*/  IMAD R98, R5.reuse, R8, R98 ;  /* 0x0000000805627224 */ /* 0x040fe400078e0262 */
[----:B------:R-:W-:Y:S01]  /*2fa0*/  @!P3 IMAD.IADD R92, R92, 0x1, -R5 ;  /* 0x000000015c5cb824 */ /* 0x000fe200078e0a05 */
[----:B------:R-:W-:Y:S01]  /*2fb0*/  ISETP.GT.U32.AND P3, PT, R5, R96, PT ;  /* 0x000000600500720c */ /* 0x000fe20003f64070 */
[----:B------:R-:W-:-:S04]  /*2fc0*/  IMAD.HI.U32 R8, R3, R206, RZ ;  /* 0x000000ce03087227 */ /* 0x000fc800078e00ff */
[----:B------:R-:W-:Y:S01]  /*2fd0*/  @!P1 IMAD.MOV R92, RZ, RZ, -R92 ;  /* 0x000000ffff5c9224 */ /* 0x000fe200078e0a5c */
[C---:B------:R-:W-:Y:S01]  /*2fe0*/  ISETP.GT.U32.AND P1, PT, R5.reuse, R98, PT ;  /* 0x000000620500720c */ /* 0x040fe20003f24070 */
[--C-:B------:R-:W-:Y:S01]  /*2ff0*/  @!P6 IMAD.IADD R204, R204, 0x1, -R5.reuse ;  /* 0x00000001cccce824 */ /* 0x100fe200078e0a05 */
[C---:B------:R-:W-:Y:S01]  /*3000*/  ISETP.GT.U32.AND P6, PT, R5.reuse, R94, PT ;  /* 0x0000005e0500720c */ /* 0x040fe20003fc4070 */
[----:B------:R-:W-:Y:S02]  /*3010*/  @!P4 IMAD.MOV R202, RZ, RZ, -R202 ;  /* 0x000000ffffcac224 */ /* 0x000fe400078e0aca */
[----:B------:R-:W-:Y:S01]  /*3020*/  IMAD.MOV R8, RZ, RZ, -R8 ;  /* 0x000000ffff087224 */ /* 0x000fe200078e0a08 */
[----:B------:R-:W-:Y:S01]  /*3030*/  ISETP.GT.U32.AND P4, PT, R5, R204, PT ;  /* 0x000000cc0500720c */ /* 0x000fe20003f84070 */
[--C-:B------:R-:W-:Y:S01]  /*3040*/  @!P3 IMAD.IADD R96, R96, 0x1, -R5.reuse ;  /* 0x000000016060b824 */ /* 0x100fe200078e0a05 */
[----:B------:R-:W-:Y:S01]  /*3050*/  ISETP.GE.AND P3, PT, R17, RZ, PT ;  /* 0x000000ff1100720c */ /* 0x000fe20003f66270 */
[----:B------:R-:W-:Y:S01]  /*3060*/  @!P2 IMAD.MOV R90, RZ, RZ, -R90 ;  /* 0x000000ffff5aa224 */ /* 0x000fe200078e0a5a */
[----:B------:R-:W-:Y:S01]  /*3070*/  ISETP.GE.AND P2, PT, R11, RZ, PT ;  /* 0x000000ff0b00720c */ /* 0x000fe20003f46270 */
[C---:B------:R-:W-:Y:S01]  /*3080*/  IMAD R206, R5.reuse, R8, R206 ;  /* 0x0000000805ce7224 */ /* 0x040fe200078e02ce */
[----:B------:R-:W-:Y:S01]  /*3090*/  LOP3.LUT R8, R2, 0x130, RZ, 0xfc, !PT ;  /* 0x0000013002087812 */ /* 0x000fe200078efcff */
[----:B------:R-:W-:Y:S01]  /*30a0*/  @!P1 IMAD.IADD R98, R98, 0x1, -R5 ;  /* 0x0000000162629824 */ /* 0x000fe200078e0a05 */
[----:B------:R-:W-:Y:S01]  /*30b0*/  ISETP.GT.U32.AND P1, PT, R5, R96, PT ;  /* 0x000000600500720c */ /* 0x000fe20003f24070 */
[----:B------:R-:W-:Y:S01]  /*30c0*/  IMAD.HI.U32 R7, R3, R100, RZ ;  /* 0x0000006403077227 */ /* 0x000fe200078e00ff */
[----:B------:R-:W-:-:S02]  /*30d0*/  IABS R102, R8 ;  /* 0x0000000800667213 */ /* 0x000fc40000000000 */
[----:B------:R-:W-:Y:S01]  /*30e0*/  LOP3.LUT R17, R2, 0x124, RZ, 0xfc, !PT ;  /* 0x0000012402117812 */ /* 0x000fe200078efcff */
[----:B------:R-:W-:Y:S02]  /*30f0*/  IMAD.MOV R7, RZ, RZ, -R7 ;  /* 0x000000ffff077224 */ /* 0x000fe400078e0a07 */
[--C-:B------:R-:W-:Y:S01]  /*3100*/  @!P6 IMAD.IADD R94, R94, 0x1, -R5.reuse ;  /* 0x000000015e5ee824 */ /* 0x100fe200078e0a05 */
[----:B------:R-:W-:Y:S01]  /*3110*/  ISETP.GE.AND P6, PT, R13, RZ, PT ;  /* 0x000000ff0d00720c */ /* 0x000fe20003fc6270 */
[----:B------:R-:W-:Y:S01]  /*3120*/  @!P4 IMAD.IADD R204, R204, 0x1, -R5 ;  /* 0x00000001ccccc824 */ /* 0x000fe200078e0a05 */
[C---:B------:R-:W-:Y:S01]  /*3130*/  LOP3.LUT R13, R2.reuse, 0x12c, RZ, 0xfc, !PT ;  /* 0x0000012c020d7812 */ /* 0x040fe200078efcff */
[----:B------:R-:W-:Y:S01]  /*3140*/  IMAD R100, R5, R7, R100 ;  /* 0x0000000705647224 */ /* 0x000fe200078e0264 */
[----:B------:R-:W-:Y:S01]  /*3150*/  ISETP.GE.AND P4, PT, R15, RZ, PT ;  /* 0x000000ff0f00720c */ /* 0x000fe20003f86270 */
[----:B------:R-:W-:Y:S01]  /*3160*/  IMAD.HI.U32 R7, R3, R102, RZ ;  /* 0x0000006603077227 */ /* 0x000fe200078e00ff */
[----:B------:R-:W-:-:S02]  /*3170*/  LOP3.LUT R15, R2, 0x128, RZ, 0xfc, !PT ;  /* 0x00000128020f7812 */ /* 0x000fc400078efcff */
[----:B------:R-:W-:Y:S01]  /*3180*/  IABS R104, R13 ;  /* 0x0000000d00687213 */ /* 0x000fe20000000000 */
[----:B------:R-:W-:Y:S01]  /*3190*/  @!P2 IMAD.MOV R204, RZ, RZ, -R204 ;  /* 0x000000ffffcca224 */ /* 0x000fe200078e0acc */
[C---:B------:R-:W-:Y:S01]  /*31a0*/  ISETP.GT.U32.AND P2, PT, R5.reuse, R100, PT ;  /* 0x000000640500720c */ /* 0x040fe20003f44070 */
[----:B------:R-:W-:Y:S01]  /*31b0*/  @!P1 IMAD.IADD R96, R96, 0x1, -R5 ;  /* 0x0000000160609824 */ /* 0x000fe200078e0a05 */
[C---:B------:R-:W-:Y:S01]  /*31c0*/  ISETP.GT.U32.AND P1, PT, R5.reuse, R206, PT ;  /* 0x000000ce0500720c */ /* 0x040fe20003f24070 */
[----:B------:R-:W-:Y:S01]  /*31d0*/  IMAD.MOV R7, RZ, RZ, -R7 ;  /* 0x000000ffff077224 */ /* 0x000fe200078e0a07 */
[----:B------:R-:W-:Y:S01]  /*31e0*/  IABS R106, R15 ;  /* 0x0000000f006a7213 */ /* 0x000fe20000000000 */
[----:B------:R-:W-:Y:S01]  /*31f0*/  @!P0 IMAD.MOV R94, RZ, RZ, -R94 ;  /* 0x000000ffff5e8224 */ /* 0x000fe200078e0a5e */
[C---:B------:R-:W-:Y:S01]  /*3200*/  ISETP.GT.U32.AND P0, PT, R5.reuse, R98, PT ;  /* 0x000000620500720c */ /* 0x040fe20003f04070 */
[----:B------:R-:W-:Y:S01]  /*3210*/  IMAD R102, R5, R7, R102 ;  /* 0x0000000705667224 */ /* 0x000fe200078e0266 */
[----:B------:R-:W-:Y:S01]  /*3220*/  IABS R208, R17 ;  /* 0x0000001100d07213 */ /* 0x000fe20000000000 */
[----:B------:R-:W-:-:S02]  /*3230*/  @!P6 IMAD.MOV R96, RZ, RZ, -R96 ;  /* 0x000000ffff60e224 */ /* 0x000fc400078e0a60 */
[----:B------:R-:W-:Y:S01]  /*3240*/  IMAD.HI.U32 R7, R3, R104, RZ ;  /* 0x0000006803077227 */ /* 0x000fe200078e00ff */
[----:B------:R-:W-:-:S03]  /*3250*/  ISETP.GT.U32.AND P6, PT, R5, R102, PT ;  /* 0x000000660500720c */ /* 0x000fc60003fc4070 */
[--C-:B------:R-:W-:Y:S02]  /*3260*/  @!P2 IMAD.IADD R100, R100, 0x1, -R5.reuse ;  /* 0x000000016464a824 */ /* 0x100fe400078e0a05 */
[--C-:B------:R-:W-:Y:S02]  /*3270*/  @!P1 IMAD.IADD R206, R206, 0x1, -R5.reuse ;  /* 0x00000001cece9824 */ /* 0x100fe400078e0a05 */
[----:B------:R-:W-:Y:S01]  /*3280*/  @!P0 IMAD.IADD R98, R98, 0x1, -R5 ;  /* 0x0000000162628824 */ /* 0x000fe200078e0a05 */
[C---:B------:R-:W-:Y:S01]  /*3290*/  ISETP.GT.U32.AND P2, PT, R5.reuse, R100, PT ;  /* 0x000000640500720c */ /* 0x040fe20003f44070 */
[----:B------:R-:W-:Y:S01]  /*32a0*/  IMAD.MOV R7, RZ, RZ, -R7 ;  /* 0x000000ffff077224 */ /* 0x000fe200078e0a07 */
[----:B------:R-:W-:Y:S01]  /*32b0*/  ISETP.GT.U32.AND P1, PT, R5, R206, PT ;  /* 0x000000ce0500720c */ /* 0x000fe20003f24070 */
[----:B------:R-:W-:Y:S01]  /*32c0*/  IMAD.HI.U32 R11, R3, R208, RZ ;  /* 0x000000d0030b7227 */ /* 0x000fe200078e00ff */
[----:B------:R-:W-:-:S03]  /*32d0*/  ISETP.GE.AND P0, PT, R8, RZ, PT ;  /* 0x000000ff0800720c */ /* 0x000fc60003f06270 */
        /* <DEDUP_REMOVED lines=56> */
[----:B------:R-:W-:-:S02]  /*3660*/  IABS R116, R13 ;  /* 0x0000000d00747213 */ /* 0x000fc40000000000 */
[----:B------:R-:W-:Y:S01]  /*3670*/  ISETP.GE.AND P2, PT, R15, RZ, PT ;  /* 0x000000ff0f00720c */ /* 0x000fe20003f46270 */
[--C-:B------:R-:W-:Y:S01]  /*3680*/  @!P4 IMAD.IADD R108, R108, 0x1, -R5.reuse ;  /* 0x000000016c6cc824 */ /* 0x100fe200078e0a05 */
[----:B------:R-:W-:Y:S01]  /*3690*/  ISETP.GE.AND P4, PT, R7, RZ, PT ;  /* 0x000000ff0700720c */ /* 0x000fe20003f86270 */
[----:B------:R-:W-:Y:S01]  /*36a0*/  IMAD.HI.U32 R7, R3, R210, RZ ;  /* 0x000000d203077227 */ /* 0x000fe200078e00ff */
[----:B------:R-:W-:Y:S02]  /*36b0*/  LOP3.LUT R15, R2, 0x108, RZ, 0xfc, !PT ;  /* 0x00000108020f7812 */ /* 0x000fe400078efcff */
[----:B------:R-:W-:Y:S01]  /*36c0*/  ISETP.GE.AND P0, PT, R17, RZ, PT ;  /* 0x000000ff1100720c */ /* 0x000fe20003f06270 */
[--C-:B------:R-:W-:Y:S01]  /*36d0*/  @!P5 IMAD.IADD R110, R110, 0x1, -R5.reuse ;  /* 0x000000016e6ed824 */ /* 0x100fe200078e0a05 */
[C---:B------:R-:W-:Y:S01]  /*36e0*/  ISETP.GT.U32.AND P5, PT, R5.reuse, R108, PT ;  /* 0x0000006c0500720c */ /* 0x040fe20003fa4070 */
[----:B------:R-:W-:Y:S01]  /*36f0*/  @!P6 IMAD.IADD R112, R112, 0x1, -R5 ;  /* 0x000000017070e824 */ /* 0x000fe200078e0a05 */
[----:B------:R-:W-:Y:S01]  /*3700*/  LOP3.LUT R17, R2, 0x104, RZ, 0xfc, !PT ;  /* 0x0000010402117812 */ /* 0x000fe200078efcff */
[----:B------:R-:W-:Y:S01]  /*3710*/  IMAD.MOV R8, RZ, RZ, -R7 ;  /* 0x000000ffff087224 */ /* 0x000fe200078e0a07 */
[----:B------:R-:W-:Y:S01]  /*3720*/  ISETP.GT.U32.AND P6, PT, R5, R110, PT ;  /* 0x0000006e0500720c */ /* 0x000fe20003fc4070 */
[----:B------:R-:W-:Y:S01]  /*3730*/  IMAD.HI.U32 R7, R3, R114, RZ ;  /* 0x0000007203077227 */ /* 0x000fe200078e00ff */
[----:B------:R-:W-:-:S02]  /*3740*/  IABS R118, R15 ;  /* 0x0000000f00767213 */ /* 0x000fc40000000000 */
[----:B------:R-:W-:Y:S01]  /*3750*/  IABS R212, R17 ;  /* 0x0000001100d47213 */ /* 0x000fe20000000000 */
[----:B------:R-:W-:Y:S02]  /*3760*/  IMAD.MOV R7, RZ, RZ, -R7 ;  /* 0x000000ffff077224 */ /* 0x000fe400078e0a07 */
[C---:B------:R-:W-:Y:S02]  /*3770*/  IMAD R210, R5.reuse, R8, R210 ;  /* 0x0000000805d27224 */ /* 0x040fe400078e02d2 */
[C---:B------:R-:W-:Y:S02]  /*3780*/  IMAD R114, R5.reuse, R7, R114 ;  /* 0x0000000705727224 */ /* 0x040fe400078e0272 */
[--C-:B------:R-:W-:Y:S01]  /*3790*/  @!P5 IMAD.IADD R108, R108, 0x1, -R5.reuse ;  /* 0x000000016c6cd824 */ /* 0x100fe200078e0a05 */
[C---:B------:R-:W-:Y:S01]  /*37a0*/  ISETP.GT.U32.AND P5, PT, R5.reuse, R210, PT ;  /* 0x000000d20500720c */ /* 0x040fe20003fa4070 */
[----:B------:R-:W-:Y:S01]  /*37b0*/  @!P6 IMAD.IADD R110, R110, 0x1, -R5 ;  /* 0x000000016e6ee824 */ /* 0x000fe200078e0a05 */
[----:B------:R-:W-:Y:S01]  /*37c0*/  ISETP.GT.U32.AND P6, PT, R5, R114, PT ;  /* 0x000000720500720c */ /* 0x000fe20003fc4070 */
[----:B------:R-:W-:-:S04]  /*37d0*/  IMAD.HI.U32 R7, R3, R116, RZ ;  /* 0x0000007403077227 */ /* 0x000fc800078e00ff */
[----:B------:R-:W-:Y:S02]  /*37e0*/  IMAD.MOV R7, RZ, RZ, -R7 ;  /* 0x000000ffff077224 */ /* 0x000fe400078e0a07 */
[----:B------:R-:W-:Y:S02]  /*37f0*/  @!P1 IMAD.MOV R108, RZ, RZ, -R108 ;  /* 0x000000ffff6c9224 */ /* 0x000fe400078e0a6c */
[----:B------:R-:W-:Y:S02]  /*3800*/  IMAD R116, R5, R7, R116 ;  /* 0x0000000705747224 */ /* 0x000fe400078e0274 */
[--C-:B------:R-:W-:Y:S01]  /*3810*/  @!P5 IMAD.IADD R210, R210, 0x1, -R5.reuse ;  /* 0x00000001d2d2d824 */ /* 0x100fe200078e0a05 */
[----:B------:R-:W-:Y:S01]  /*3820*/  ISETP.GE.AND P5, PT, R13, RZ, PT ;  /* 0x000000ff0d00720c */ /* 0x000fe20003fa6270 */
[----:B------:R-:W-:Y:S01]  /*3830*/  @!P6 IMAD.IADD R114, R114, 0x1, -R5 ;  /* 0x000000017272e824 */ /* 0x000fe200078e0a05 */
[----:B------:R-:W-:Y:S01]  /*3840*/  LOP3.LUT R13, R2, 0x100, RZ, 0xfc, !PT ;  /* 0x00000100020d7812 */ /* 0x000fe200078efcff */
[----:B------:R-:W-:Y:S01]  /*3850*/  IMAD.HI.U32 R7, R3, R118, RZ ;  /* 0x0000007603077227 */ /* 0x000fe200078e00ff */
[----:B------:R-:W-:-:S02]  /*3860*/  ISETP.GT.U32.AND P1, PT, R5, R210, PT ;  /* 0x000000d20500720c */ /* 0x000fc40003f24070 */
[----:B------:R-:W-:Y:S01]  /*3870*/  ISETP.GT.U32.AND P6, PT, R5, R114, PT ;  /* 0x000000720500720c */ /* 0x000fe20003fc4070 */
[----:B------:R-:W-:Y:S01]  /*3880*/  IMAD.HI.U32 R8, R3, R212, RZ ;  /* 0x000000d403087227 */ /* 0x000fe200078e00ff */
[----:B------:R-:W-:-:S03]  /*3890*/  IABS R120, R13 ;  /* 0x0000000d00787213 */ /* 0x000fc60000000000 */
[----:B------:R-:W-:Y:S02]  /*38a0*/  IMAD.MOV R7, RZ, RZ, -R7 ;  /* 0x000000ffff077224 */ /* 0x000fe400078e0a07 */
[----:B------:R-:W-:Y:S02]  /*38b0*/  IMAD.MOV R8, RZ, RZ, -R8 ;  /* 0x000000ffff087224 */ /* 0x000fe400078e0a08 */
[C---:B------:R-:W-:Y:S02]  /*38c0*/  IMAD R118, R5.reuse, R7, R118 ;  /* 0x0000000705767224 */ /* 0x040fe400078e0276 */
[C---:B------:R-:W-:Y:S02]  /*38d0*/  IMAD R212, R5.reuse, R8, R212 ;  /* 0x0000000805d47224 */ /* 0x040fe400078e02d4 */
[--C-:B------:R-:W-:Y:S02]  /*38e0*/  @!P1 IMAD.IADD R210, R210, 0x1, -R5.reuse ;  /* 0x00000001d2d29824 */ /* 0x100fe400078e0a05 */
[----:B------:R-:W-:Y:S01]  /*38f0*/  @!P6 IMAD.IADD R114, R114, 0x1, -R5 ;  /* 0x000000017272e824 */ /* 0x000fe200078e0a05 */
[C---:B------:R-:W-:Y:S01]  /*3900*/  ISETP.GT.U32.AND P6, PT, R5.reuse, R118, PT ;  /* 0x000000760500720c */ /* 0x040fe20003fc4070 */
[----:B------:R-:W-:Y:S01]  /*3910*/  @!P4 IMAD.MOV R210, RZ, RZ, -R210 ;  /* 0x000000ffffd2c224 */ /* 0x000fe200078e0ad2 */
[C---:B------:R-:W-:Y:S01]  /*3920*/  ISETP.GT.U32.AND P4, PT, R5.reuse, R212, PT ;  /* 0x000000d40500720c */ /* 0x040fe20003f84070 */
[----:B------:R-:W-:Y:S01]  /*3930*/  @!P0 IMAD.MOV R208, RZ, RZ, -R208 ;  /* 0x000000ffffd08224 */ /* 0x000fe200078e0ad0 */
[C---:B------:R-:W-:Y:S01]  /*3940*/  ISETP.GT.U32.AND P0, PT, R5.reuse, R112, PT ;  /* 0x000000700500720c */ /* 0x040fe20003f04070 */
[----:B------:R-:W-:Y:S01]  /*3950*/  @!P3 IMAD.MOV R110, RZ, RZ, -R110 ;  /* 0x000000ffff6eb224 */ /* 0x000fe200078e0a6e */
[----:B------:R-:W-:Y:S01]  /*3960*/  ISETP.GT.U32.AND P3, PT, R5, R116, PT ;  /* 0x000000740500720c */ /* 0x000fe20003f64070 */
[----:B------:R-:W-:-:S05]  /*3970*/  VIADD R7, R6, 0xfc ;  /* 0x000000fc06077836 */ /* 0x000fca0000000000 */
[----:B------:R-:W-:Y:S01]  /*3980*/  ISETP.GE.AND P1, PT, R7, RZ, PT ;  /* 0x000000ff0700720c */ /* 0x000fe20003f26270 */
[--C-:B------:R-:W-:Y:S01]  /*3990*/  @!P6 IMAD.IADD R118, R118, 0x1, -R5.reuse ;  /* 0x000000017676e824 */ /* 0x100fe200078e0a05 */
[----:B------:R-:W-:Y:S01]  /*39a0*/  IABS R214, R7 ;  /* 0x0000000700d67213 */ /* 0x000fe20000000000 */
[--C-:B------:R-:W-:Y:S02]  /*39b0*/  @!P4 IMAD.IADD R212, R212, 0x1, -R5.reuse ;  /* 0x00000001d4d4c824 */ /* 0x100fe400078e0a05 */
[----:B------:R-:W-:Y:S01]  /*39c0*/  IMAD.HI.U32 R7, R3, R120, RZ ;  /* 0x0000007803077227 */ /* 0x000fe200078e00ff */
[C---:B------:R-:W-:Y:S02]  /*39d0*/  ISETP.GT.U32.AND P6, PT, R5.reuse, R118, PT ;  /* 0x000000760500720c */ /* 0x040fe40003fc4070 */
[----:B------:R-:W-:Y:S01]  /*39e0*/  ISETP.GT.U32.AND P4, PT, R5, R212, PT ;  /* 0x000000d40500720c */ /* 0x000fe20003f84070 */
[--C-:B------:R-:W-:Y:S01]  /*39f0*/  @!P0 IMAD.IADD R112, R112, 0x1, -R5.reuse ;  /* 0x0000000170708824 */ /* 0x100fe200078e0a05 */
[----:B------:R-:W-:Y:S01]  /*3a00*/  ISETP.GE.AND P0, PT, R11, RZ, PT ;  /* 0x000000ff0b00720c */ /* 0x000fe20003f06270 */
[----:B------:R-:W-:-:S02]  /*3a10*/  @!P3 IMAD.IADD R116, R116, 0x1, -R5 ;  /* 0x000000017474b824 */ /* 0x000fc400078e0a05 */
[----:B------:R-:W-:Y:S02]  /*3a20*/  IMAD.MOV R11, RZ, RZ, -R7 ;  /* 0x000000ffff0b7224 */ /* 0x000fe400078e0a07 */
[----:B------:R-:W-:Y:S01]  /*3a30*/  IMAD.HI.U32 R7, R3, R214, RZ ;  /* 0x000000d603077227 */ /* 0x000fe200078e00ff */
[----:B------:R-:W-:-:S03]  /*3a40*/  ISETP.GT.U32.AND P3, PT, R5, R116, PT ;  /* 0x000000740500720c */ /* 0x000fc60003f64070 */
[----:B------:R-:W-:Y:S01]  /*3a50*/  @!P2 IMAD.MOV R112, RZ, RZ, -R112 ;  /* 0x000000ffff70a224 */ /* 0x000fe200078e0a70 */
[----:B------:R-:W-:Y:S01]  /*3a60*/  ISETP.GE.AND P2, PT, R15, RZ, PT ;  /* 0x000000ff0f00720c */ /* 0x000fe20003f46270 */
[C---:B------:R-:W-:Y:S01]  /*3a70*/  IMAD R120, R5.reuse, R11, R120 ;  /* 0x0000000b05787224 */ /* 0x040fe200078e0278 */
[----:B------:R-:W-:Y:S01]  /*3a80*/  LOP3.LUT R15, R2, 0xf8, RZ, 0xfc, !PT ;  /* 0x000000f8020f7812 */ /* 0x000fe200078efcff */
[----:B------:R-:W-:Y:S02]  /*3a90*/  IMAD.MOV R7, RZ, RZ, -R7 ;  /* 0x000000ffff077224 */ /* 0x000fe400078e0a07 */
[--C-:B------:R-:W-:Y:S01]  /*3aa0*/  @!P6 IMAD.IADD R118, R118, 0x1, -R5.reuse ;  /* 0x000000017676e824 */ /* 0x100fe200078e0a05 */
[C---:B------:R-:W-:Y:S01]  /*3ab0*/  ISETP.GT.U32.AND P6, PT, R5.reuse, R120, PT ;  /* 0x000000780500720c */ /* 0x040fe20003fc4070 */
[----:B------:R-:W-:Y:S01]  /*3ac0*/  IMAD R214, R5, R7, R214 ;  /* 0x0000000705d67224 */ /* 0x000fe200078e02d6 */
[----:B------:R-:W-:Y:S01]  /*3ad0*/  IABS R122, R15 ;  /* 0x0000000f007a7213 */ /* 0x000fe20000000000 */
[----:B------:R-:W-:-:S02]  /*3ae0*/  @!P4 IMAD.IADD R212, R212, 0x1, -R5 ;  /* 0x00000001d4d4c824 */ /* 0x000fc400078e0a05 */
[--C-:B------:R-:W-:Y:S01]  /*3af0*/  @!P3 IMAD.IADD R116, R116, 0x1, -R5.reuse ;  /* 0x000000017474b824 */ /* 0x100fe200078e0a05 */
[----:B------:R-:W-:Y:S01]  /*3b00*/  ISETP.GT.U32.AND P4, PT, R5, R214, PT ;  /* 0x000000d60500720c */ /* 0x000fe20003f84070 */
[----:B------:R-:W-:Y:S01]  /*3b10*/  IMAD.HI.U32 R8, R3, R122, RZ ;  /* 0x0000007a03087227 */ /* 0x000fe200078e00ff */
[----:B------:R-:W-:Y:S02]  /*3b20*/  ISETP.GE.AND P3, PT, R13, RZ, PT ;  /* 0x000000ff0d00720c */ /* 0x000fe40003f66270 */
[----:B------:R-:W-:Y:S01]  /*3b30*/  LOP3.LUT R13, R2, 0xf4, RZ, 0xfc, !PT ;  /* 0x000000f4020d7812 */ /* 0x000fe200078efcff */
[----:B------:R-:W-:Y:S02]  /*3b40*/  IMAD.MOV R8, RZ, RZ, -R8 ;  /* 0x000000ffff087224 */ /* 0x000fe400078e0a08 */
[----:B------:R-:W-:Y:S01]  /*3b50*/  @!P6 IMAD.IADD R120, R120, 0x1, -R5 ;  /* 0x000000017878e824 */ /* 0x000fe200078e0a05 */
[----:B------:R-:W-:Y:S01]  /*3b60*/  IABS R124, R13 ;  /* 0x0000000d007c7213 */ /* 0x000fe20000000000 */
[----:B------:R-:W-:-:S02]  /*3b70*/  IMAD R122, R5, R8, R122 ;  /* 0x00000008057a7224 */ /* 0x000fc400078e027a */
[----:B------:R-:W-:Y:S01]  /*3b80*/  @!P5 IMAD.MOV R116, RZ, RZ, -R116 ;  /* 0x000000ffff74d224 */ /* 0x000fe200078e0a74 */
[----:B------:R-:W-:Y:S01]  /*3b90*/  ISETP.GE.AND P5, PT, R15, RZ, PT ;  /* 0x000000ff0f00720c */ /* 0x000fe20003fa6270 */
[----:B------:R-:W-:Y:S01]  /*3ba0*/  @!P4 IMAD.IADD R214, R214, 0x1, -R5 ;  /* 0x00000001d6d6c824 */ /* 0x000fe200078e0a05 */
[----:B------:R-:W-:Y:S01]  /*3bb0*/  ISETP.GT.U32.AND P4, PT, R5, R120, PT ;  /* 0x000000780500720c */ /* 0x000fe20003f84070 */
[----:B------:R-:W-:Y:S01]  /*3bc0*/  IMAD.HI.U32 R7, R3, R124, RZ ;  /* 0x0000007c03077227 */ /* 0x000fe200078e00ff */
[C---:B------:R-:W-:Y:S02]  /*3bd0*/  ISETP.GT.U32.AND P6, PT, R5.reuse, R122, PT ;  /* 0x0000007a0500720c */ /* 0x040fe40003fc4070 */
[C---:B------:R-:W-:Y:S01]  /*3be0*/  LOP3.LUT R15, R2.reuse, 0xf0, RZ, 0xfc, !PT ;  /* 0x000000f0020f7812 */ /* 0x040fe200078efcff */
[----:B------:R-:W-:Y:S02]  /*3bf0*/  IMAD.MOV R7, RZ, RZ, -R7 ;  /* 0x000000ffff077224 */ /* 0x000fe400078e0a07 */
[----:B------:R-:W-:Y:S01]  /*3c00*/  @!P0 IMAD.MOV R114, RZ, RZ, -R114 ;  /* 0x000000ffff728224 */ /* 0x000fe200078e0a72 */
[----:B------:R-:W-:Y:S01]  /*3c10*/  IABS R126, R15 ;  /* 0x0000000f007e7213 */ /* 0x000fe20000000000 */
[----:B------:R-:W-:Y:S01]  /*3c20*/  IMAD R124, R5, R7, R124 ;  /* 0x00000007057c7224 */ /* 0x000fe200078e027c */
[----:B------:R-:W-:Y:S01]  /*3c30*/  ISETP.GE.AND P0, PT, R17, RZ, PT ;  /* 0x000000ff1100720c */ /* 0x000fe20003f06270 */
[----:B------:R-:W-:Y:S01]  /*3c40*/  @!P2 IMAD.MOV R118, RZ, RZ, -R118 ;  /* 0x000000ffff76a224 */ /* 0x000fe200078e0a76 */
[----:B------:R-:W-:Y:S01]  /*3c50*/  LOP3.LUT R17, R2, 0xec, RZ, 0xfc, !PT ;  /* 0x000000ec02117812 */ /* 0x000fe200078efcff */
[--C-:B------:R-:W-:Y:S01]  /*3c60*/  @!P4 IMAD.IADD R120, R120, 0x1, -R5.reuse ;  /* 0x000000017878c824 */ /* 0x100fe200078e0a05 */
[C---:B------:R-:W-:Y:S01]  /*3c70*/  ISETP.GT.U32.AND P4, PT, R5.reuse, R124, PT ;  /* 0x0000007c0500720c */ /* 0x040fe20003f84070 */
[----:B------:R-:W-:Y:S01]  /*3c80*/  @!P6 IMAD.IADD R122, R122, 0x1, -R5 ;  /* 0x000000017a7ae824 */ /* 0x000fe200078e0a05 */
[----:B------:R-:W-:Y:S01]  /*3c90*/  ISETP.GT.U32.AND P6, PT, R5, R214, PT ;  /* 0x000000d60500720c */ /* 0x000fe20003fc4070 */
[----:B------:R-:W-:Y:S01]  /*3ca0*/  IMAD.HI.U32 R8, R3, R126, RZ ;  /* 0x0000007e03087227 */ /* 0x000fe200078e00ff */
[----:B------:R-:W-:-:S02]  /*3cb0*/  IABS R216, R17 ;  /* 0x0000001100d87213 */ /* 0x000fc40000000000 */
[C---:B------:R-:W-:Y:S01]  /*3cc0*/  ISETP.GT.U32.AND P2, PT, R5.reuse, R122, PT ;  /* 0x0000007a0500720c */ /* 0x040fe20003f44070 */
[----:B------:R-:W-:Y:S02]  /*3cd0*/  IMAD.MOV R8, RZ, RZ, -R8 ;  /* 0x000000ffff087224 */ /* 0x000fe400078e0a08 */
[----:B------:R-:W-:Y:S02]  /*3ce0*/  @!P0 IMAD.MOV R212, RZ, RZ, -R212 ;  /* 0x000000ffffd48224 */ /* 0x000fe400078e0ad4 */
[----:B------:R-:W-:Y:S02]  /*3cf0*/  IMAD R126, R5, R8, R126 ;  /* 0x00000008057e7224 */ /* 0x000fe400078e027e */
[----:B------:R-:W-:-:S04]  /*3d00*/  IMAD.HI.U32 R8, R3, R128, RZ ;  /* 0x0000008003087227 */ /* 0x000fc800078e00ff */
[--C-:B------:R-:W-:Y:S02]  /*3d10*/  @!P4 IMAD.IADD R124, R124, 0x1, -R5.reuse ;  /* 0x000000017c7cc824 */ /* 0x100fe400078e0a05 */
[----:B------:R-:W-:Y:S02]  /*3d20*/  IMAD.MOV R8, RZ, RZ, -R8 ;  /* 0x000000ffff087224 */ /* 0x000fe400078e0a08 */
[----:B------:R-:W-:Y:S01]  /*3d30*/  @!P6 IMAD.IADD R214, R214, 0x1, -R5 ;  /* 0x00000001d6d6e824 */ /* 0x000fe200078e0a05 */
[C---:B------:R-:W-:Y:S01]  /*3d40*/  ISETP.GT.U32.AND P6, PT, R5.reuse, R126, PT ;  /* 0x0000007e0500720c */ /* 0x040fe20003fc4070 */
[C---:B------:R-:W-:Y:S01]  /*3d50*/  IMAD R128, R5.reuse, R8, R128 ;  /* 0x0000000805807224 */ /* 0x040fe200078e0280 */
[----:B------:R-:W-:Y:S01]  /*3d60*/  ISETP.GT.U32.AND P0, PT, R5, R124, PT ;  /* 0x0000007c0500720c */ /* 0x000fe20003f04070 */
[----:B------:R-:W-:-:S04]  /*3d70*/  IMAD.HI.U32 R11, R3, R130, RZ ;  /* 0x00000082030b7227 */ /* 0x000fc800078e00ff */
[----:B------:R-:W-:-:S04]  /*3d80*/  IMAD.HI.U32 R7, R3, R216, RZ ;  /* 0x000000d803077227 */ /* 0x000fc800078e00ff */
[----:B------:R-:W-:Y:S01]  /*3d90*/  @!P1 IMAD.MOV R214, RZ, RZ, -R214 ;  /* 0x000000ffffd69224 */ /* 0x000fe200078e0ad6 */
[----:B------:R-:W-:Y:S01]  /*3da0*/  ISETP.GT.U32.AND P1, PT, R5, R128, PT ;  /* 0x000000800500720c */ /* 0x000fe20003f24070 */
[----:B------:R-:W-:Y:S02]  /*3db0*/  IMAD.MOV R11, RZ, RZ, -R11 ;  /* 0x000000ffff0b7224 */ /* 0x000fe400078e0a0b */
[----:B------:R-:W-:Y:S02]  /*3dc0*/  IMAD.MOV R7, RZ, RZ, -R7 ;  /* 0x000000ffff077224 */ /* 0x000fe400078e0a07 */
[--C-:B------:R-:W-:Y:S01]  /*3dd0*/  @!P2 IMAD.IADD R122, R122, 0x1, -R5.reuse ;  /* 0x000000017a7aa824 */ /* 0x100fe200078e0a05 */
[----:B------:R-:W-:Y:S01]  /*3de0*/  ISETP.GE.AND P2, PT, R13, RZ, PT ;  /* 0x000000ff0d00720c */ /* 0x000fe20003f46270 */
[C---:B------:R-:W-:Y:S01]  /*3df0*/  IMAD R130, R5.reuse, R11, R130 ;  /* 0x0000000b05827224 */ /* 0x040fe200078e0282 */
[----:B------:R-:W-:Y:S01]  /*3e00*/  LOP3.LUT R11, R2, 0xe0, RZ, 0xfc, !PT ;  /* 0x000000e0020b7812 */ /* 0x000fe200078efcff */
[--C-:B------:R-:W-:Y:S01]  /*3e10*/  @!P6 IMAD.IADD R126, R126, 0x1, -R5.reuse ;  /* 0x000000017e7ee824 */ /* 0x100fe200078e0a05 */
[----:B------:R-:W-:Y:S01]  /*3e20*/  LOP3.LUT R13, R2, 0xd8, RZ, 0xfc, !PT ;  /* 0x000000d8020d7812 */ /* 0x000fe200078efcff */
[C---:B------:R-:W-:Y:S01]  /*3e30*/  IMAD R216, R5.reuse, R7, R216 ;  /* 0x0000000705d87224 */ /* 0x040fe200078e02d8 */
[----:B------:R-:W-:Y:S01]  /*3e40*/  IABS R132, R11 ;  /* 0x0000000b00847213 */ /* 0x000fe20000000000 */
[----:B------:R-:W-:Y:S01]  /*3e50*/  VIADD R7, R6, 0xdc ;  /* 0x000000dc06077836 */ /* 0x000fe20000000000 */
[----:B------:R-:W-:Y:S01]  /*3e60*/  IABS R134, R13 ;  /* 0x0000000d00867213 */ /* 0x000fe20000000000 */
[--C-:B------:R-:W-:Y:S01]  /*3e70*/  @!P0 IMAD.IADD R124, R124, 0x1, -R5.reuse ;  /* 0x000000017c7c8824 */ /* 0x100fe200078e0a05 */
[C---:B------:R-:W-:Y:S01]  /*3e80*/  ISETP.GT.U32.AND P0, PT, R5.reuse, R130, PT ;  /* 0x000000820500720c */ /* 0x040fe20003f04070 */
[----:B------:R-:W-:Y:S01]  /*3e90*/  @!P3 IMAD.MOV R120, RZ, RZ, -R120 ;  /* 0x000000ffff78b224 */ /* 0x000fe200078e0a78 */
[----:B------:R-:W-:Y:S01]  /*3ea0*/  ISETP.GT.U32.AND P3, PT, R5, R126, PT ;  /* 0x0000007e0500720c */ /* 0x000fe20003f64070 */
[----:B------:R-:W-:Y:S01]  /*3eb0*/  @!P5 IMAD.MOV R122, RZ, RZ, -R122 ;  /* 0x000000ffff7ad224 */ /* 0x000fe200078e0a7a */
[----:B------:R-:W-:Y:S01]  /*3ec0*/  ISETP.GE.AND P4, PT, R7, RZ, PT ;  /* 0x000000ff0700720c */ /* 0x000fe20003f86270 */
[----:B------:R-:W-:Y:S01]  /*3ed0*/  @!P1 IMAD.IADD R128, R128, 0x1, -R5 ;  /* 0x0000000180809824 */ /* 0x000fe200078e0a05 */
[----:B------:R-:W-:Y:S01]  /*3ee0*/  IABS R218, R7 ;  /* 0x0000000700da7213 */ /* 0x000fe20000000000 */
[----:B------:R-:W-:Y:S01]  /*3ef0*/  IMAD.HI.U32 R7, R3, R132, RZ ;  /* 0x0000008403077227 */ /* 0x000fe200078e00ff */
[----:B------:R-:W-:-:S02]  /*3f00*/  ISETP.GE.AND P5, PT, R15, RZ, PT ;  /* 0x000000ff0f00720c */ /* 0x000fc40003fa6270 */
[C---:B------:R-:W-:Y:S01]  /*3f10*/  ISETP.GT.U32.AND P6, PT, R5.reuse, R216, PT ;  /* 0x000000d80500720c */ /* 0x040fe20003fc4070 */
[----:B------:R-:W-:Y:S01]  /*3f20*/  @!P2 IMAD.MOV R124, RZ, RZ, -R124 ;  /* 0x000000ffff7ca224 */ /* 0x000fe200078e0a7c */
[----:B------:R-:W-:Y:S01]  /*3f30*/  ISETP.GT.U32.AND P2, PT, R5, R128, PT ;  /* 0x000000800500720c */ /* 0x000fe20003f44070 */
[----:B------:R-:W-:Y:S01]  /*3f40*/  IMAD.MOV R8, RZ, RZ, -R7 ;  /* 0x000000ffff087224 */ /* 0x000fe200078e0a07 */
[----:B------:R-:W-:Y:S01]  /*3f50*/  LOP3.LUT R15, R2, 0xd4, RZ, 0xfc, !PT ;  /* 0x000000d4020f7812 */ /* 0x000fe200078efcff */
[----:B------:R-:W-:-:S03]  /*3f60*/  IMAD.HI.U32 R7, R3, R218, RZ ;  /* 0x000000da03077227 */ /* 0x000fc600078e00ff */
[----:B------:R-:W-:Y:S01]  /*3f70*/  IABS R136, R15 ;  /* 0x0000000f00887213 */ /* 0x000fe20000000000 */
[--C-:B------:R-:W-:Y:S02]  /*3f80*/  @!P0 IMAD.IADD R130, R130, 0x1, -R5.reuse ;  /* 0x0000000182828824 */ /* 0x100fe400078e0a05 */
[----:B------:R-:W-:Y:S01]  /*3f90*/  @!P3 IMAD.IADD R126, R126, 0x1, -R5 ;  /* 0x000000017e7eb824 */ /* 0x000fe200078e0a05 */
[----:B------:R-:W-:Y:S01]  /*3fa0*/  ISETP.GE.AND P3, PT, R17, RZ, PT ;  /* 0x000000ff1100720c */ /* 0x000fe20003f66270 */
[C---:B------:R-:W-:Y:S01]  /*3fb0*/  IMAD R132, R5.reuse, R8, R132 ;  /* 0x0000000805847224 */ /* 0x040fe200078e0284 */
[C---:B------:R-:W-:Y:S01]  /*3fc0*/  ISETP.GT.U32.AND P0, PT, R5.reuse, R130, PT ;  /* 0x000000820500720c */ /* 0x040fe20003f04070 */
[----:B------:R-:W-:Y:S01]  /*3fd0*/  IMAD.MOV R7, RZ, RZ, -R7 ;  /* 0x000000ffff077224 */ /* 0x000fe200078e0a07 */
[----:B------:R-:W-:Y:S01]  /*3fe0*/  LOP3.LUT R17, R2, 0xb8, RZ, 0xfc, !PT ;  /* 0x000000b802117812 */ /* 0x000fe200078efcff */
[----:B------:R-:W-:Y:S01]  /*3ff0*/  @!P5 IMAD.MOV R126, RZ, RZ, -R126 ;  /* 0x000000ffff7ed224 */ /* 0x000fe200078e0a7e */
        /* <DEDUP_REMOVED lines=8> */
[----:B------:R-:W-:Y:S01]  /*4080*/  ISETP.GT.U32.AND P1, PT, R5, R216, PT ;  /* 0x000000d80500720c */ /* 0x000fe20003f24070 */
[--C-:B------:R-:W-:Y:S01]  /*4090*/  @!P0 IMAD.IADD R130, R130, 0x1, -R5.reuse ;  /* 0x0000000182828824 */ /* 0x100fe200078e0a05 */
[----:B------:R-:W-:Y:S01]  /*40a0*/  ISETP.GE.AND P0, PT, R11, RZ, PT ;  /* 0x000000ff0b00720c */ /* 0x000fe20003f06270 */
[----:B------:R-:W-:Y:S01]  /*40b0*/  @!P5 IMAD.IADD R132, R132, 0x1, -R5 ;  /* 0x000000018484d824 */ /* 0x000fe200078e0a05 */
[----:B------:R-:W-:Y:S01]  /*40c0*/  LOP3.LUT R11, R2, 0xd0, RZ, 0xfc, !PT ;  /* 0x000000d0020b7812 */ /* 0x000fe200078efcff */
[----:B------:R-:W-:Y:S01]  /*40d0*/  IMAD.MOV R7, RZ, RZ, -R7 ;  /* 0x000000ffff077224 */ /* 0x000fe200078e0a07 */
[----:B------:R-:W-:Y:S01]  /*40e0*/  ISETP.GE.AND P5, PT, R13, RZ, PT ;  /* 0x000000ff0d00720c */ /* 0x000fe20003fa6270 */
[----:B------:R-:W-:Y:S01]  /*40f0*/  IMAD.HI.U32 R8, R3, R136, RZ ;  /* 0x0000008803087227 */ /* 0x000fe200078e00ff */
[----:B------:R-:W-:-:S02]  /*4100*/  IABS R138, R11 ;  /* 0x0000000b008a7213 */ /* 0x000fc40000000000 */
[----:B------:R-:W-:Y:S01]  /*4110*/  LOP3.LUT R13, R2, 0xc4, RZ, 0xfc, !PT ;  /* 0x000000c4020d7812 */ /* 0x000fe200078efcff */
[----:B------:R-:W-:Y:S01]  /*4120*/  @!P2 IMAD.IADD R218, R218, 0x1, -R5 ;  /* 0x00000001dadaa824 */ /* 0x000fe200078e0a05 */
[C---:B------:R-:W-:Y:S01]  /*4130*/  ISETP.GT.U32.AND P2, PT, R5.reuse, R132, PT ;  /* 0x000000840500720c */ /* 0x040fe20003f44070 */
[----:B------:R-:W-:Y:S01]  /*4140*/  IMAD R134, R5, R7, R134 ;  /* 0x0000000705867224 */ /* 0x000fe200078e0286 */
[----:B------:R-:W-:Y:S01]  /*4150*/  IABS R142, R13 ;  /* 0x0000000d008e7213 */ /* 0x000fe20000000000 */
[----:B------:R-:W-:Y:S01]  /*4160*/  IMAD.HI.U32 R7, R3, R138, RZ ;  /* 0x0000008a03077227 */ /* 0x000fe200078e00ff */
[----:B------:R-:W-:-:S03]  /*4170*/  LOP3.LUT R19, R2, 0xb4, RZ, 0xfc, !PT ;  /* 0x000000b402137812 */ /* 0x000fc600078efcff */
[----:B------:R-:W-:Y:S01]  /*4180*/  @!P1 IMAD.IADD R216, R216, 0x1, -R5 ;  /* 0x00000001d8d89824 */ /* 0x000fe200078e0a05 */
[----:B------:R-:W-:Y:S01]  /*4190*/  ISETP.GE.AND P1, PT, R21, RZ, PT ;  /* 0x000000ff1500720c */ /* 0x000fe20003f26270 */
[----:B------:R-:W-:Y:S01]  /*41a0*/  IMAD.MOV R7, RZ, RZ, -R7 ;  /* 0x000000ffff077224 */ /* 0x000fe200078e0a07 */
[----:B------:R-:W-:Y:S01]  /*41b0*/  IABS R148, R19 ;  /* 0x0000001300947213 */ /* 0x000fe20000000000 */
[----:B------:R-:W-:Y:S01]  /*41c0*/  @!P3 IMAD.MOV R216, RZ, RZ, -R216 ;  /* 0x000000ffffd8b224 */ /* 0x000fe200078e0ad8 */
[C---:B------:R-:W-:Y:S01]  /*41d0*/  ISETP.GT.U32.AND P3, PT, R5.reuse, R218, PT ;  /* 0x000000da0500720c */ /* 0x040fe20003f64070 */
[--C-:B------:R-:W-:Y:S01]  /*41e0*/  @!P2 IMAD.IADD R132, R132, 0x1, -R5.reuse ;  /* 0x000000018484a824 */ /* 0x100fe200078e0a05 */
[C---:B------:R-:W-:Y:S01]  /*41f0*/  LOP3.LUT R21, R2.reuse, 0xa4, RZ, 0xfc, !PT ;  /* 0x000000a402157812 */ /* 0x040fe200078efcff */
[C---:B------:R-:W-:Y:S02]  /*4200*/  IMAD R138, R5.reuse, R7, R138 ;  /* 0x00000007058a7224 */ /* 0x040fe400078e028a */
[----:B------:R-:W-:Y:S01]  /*4210*/  @!P0 IMAD.MOV R132, RZ, RZ, -R132 ;  /* 0x000000ffff848224 */ /* 0x000fe200078e0a84 */
[----:B------:R-:W-:Y:S01]  /*4220*/  IABS R154, R21 ;  /* 0x00000015009a7213 */ /* 0x000fe20000000000 */
[----:B------:R-:W-:Y:S01]  /*4230*/  IMAD.MOV R8, RZ, RZ, -R8 ;  /* 0x000000ffff087224 */ /* 0x000fe200078e0a08 */
[C---:B------:R-:W-:Y:S01]  /*4240*/  ISETP.GT.U32.AND P0, PT, R5.reuse, R138, PT ;  /* 0x0000008a0500720c */ /* 0x040fe20003f04070 */
[----:B------:R-:W-:Y:S01]  /*4250*/  @!P6 IMAD.MOV R128, RZ, RZ, -R128 ;  /* 0x000000ffff80e224 */ /* 0x000fe200078e0a80 */
[C---:B------:R-:W-:Y:S01]  /*4260*/  ISETP.GT.U32.AND P6, PT, R5.reuse, R134, PT ;  /* 0x000000860500720c */ /* 0x040fe20003fc4070 */
[----:B------:R-:W-:Y:S01]  /*4270*/  IMAD R136, R5, R8, R136 ;  /* 0x0000000805887224 */ /* 0x000fe200078e0288 */
[----:B------:R-:W-:Y:S01]  /*4280*/  LOP3.LUT R8, R2, 0xcc, RZ, 0xfc, !PT ;  /* 0x000000cc02087812 */ /* 0x000fe200078efcff */
[----:B------:R-:W-:Y:S01]  /*4290*/  @!P3 IMAD.IADD R218, R218, 0x1, -R5 ;  /* 0x00000001dadab824 */ /* 0x000fe200078e0a05 */
[----:B------:R-:W-:Y:S01]  /*42a0*/  ISETP.GE.AND P3, PT, R11, RZ, PT ;  /* 0x000000ff0b00720c */ /* 0x000fe20003f66270 */
[----:B------:R-:W-:Y:S01]  /*42b0*/  @!P1 IMAD.MOV R130, RZ, RZ, -R130 ;  /* 0x000000ffff829224 */ /* 0x000fe200078e0a82 */
[----:B------:R-:W-:Y:S01]  /*42c0*/  LOP3.LUT R11, R2, 0xc8, RZ, 0xfc, !PT ;  /* 0x000000c8020b7812 */ /* 0x000fe200078efcff */
[----:B------:R-:W-:Y:S01]  /*42d0*/  @!P4 IMAD.MOV R218, RZ, RZ, -R218 ;  /* 0x000000ffffdac224 */ /* 0x000fe200078e0ada */
[----:B------:R-:W-:-:S02]  /*42e0*/  ISETP.GT.U32.AND P2, PT, R5, R136, PT ;  /* 0x000000880500720c */ /* 0x000fc40003f44070 */
[----:B------:R-:W-:Y:S01]  /*42f0*/  IABS R140, R11 ;  /* 0x0000000b008c7213 */ /* 0x000fe20000000000 */
[--C-:B------:R-:W-:Y:S01]  /*4300*/  @!P0 IMAD.IADD R138, R138, 0x1, -R5.reuse ;  /* 0x000000018a8a8824 */ /* 0x100fe200078e0a05 */
[----:B------:R-:W-:Y:S01]  /*4310*/  IABS R220, R8 ;  /* 0x0000000800dc7213 */ /* 0x000fe20000000000 */
[--C-:B------:R-:W-:Y:S01]  /*4320*/  @!P6 IMAD.IADD R134, R134, 0x1, -R5.reuse ;  /* 0x000000018686e824 */ /* 0x100fe200078e0a05 */
[----:B------:R-:W-:Y:S01]  /*4330*/  ISETP.GE.AND P4, PT, R8, RZ, PT ;  /* 0x000000ff0800720c */ /* 0x000fe20003f86270 */
[----:B------:R-:W-:Y:S01]  /*4340*/  IMAD.HI.U32 R8, R3, R140, RZ ;  /* 0x0000008c03087227 */ /* 0x000fe200078e00ff */
[C---:B------:R-:W-:Y:S02]  /*4350*/  ISETP.GT.U32.AND P0, PT, R5.reuse, R138, PT ;  /* 0x0000008a0500720c */ /* 0x040fe40003f04070 */
[----:B------:R-:W-:Y:S01]  /*4360*/  ISETP.GT.U32.AND P6, PT, R5, R134, PT ;  /* 0x000000860500720c */ /* 0x000fe20003fc4070 */
[----:B------:R-:W-:Y:S01]  /*4370*/  IMAD.MOV R8, RZ, RZ, -R8 ;  /* 0x000000ffff087224 */ /* 0x000fe200078e0a08 */
[----:B------:R-:W-:Y:S01]  /*4380*/  ISETP.GE.AND P1, PT, R15, RZ, PT ;  /* 0x000000ff0f00720c */ /* 0x000fe20003f26270 */
[----:B------:R-:W-:Y:S01]  /*4390*/  @!P2 IMAD.IADD R136, R136, 0x1, -R5 ;  /* 0x000000018888a824 */ /* 0x000fe200078e0a05 */
[----:B------:R-:W-:Y:S01]  /*43a0*/  LOP3.LUT R15, R2, 0xc0, RZ, 0xfc, !PT ;  /* 0x000000c0020f7812 */ /* 0x000fe200078efcff */
[----:B------:R-:W-:-:S02]  /*43b0*/  IMAD R140, R5, R8, R140 ;  /* 0x00000008058c7224 */ /* 0x000fc400078e028c */
[----:B------:R-:W-:Y:S01]  /*43c0*/  IMAD.HI.U32 R7, R3, R220, RZ ;  /* 0x000000dc03077227 */ /* 0x000fe200078e00ff */
[C---:B------:R-:W-:Y:S02]  /*43d0*/  ISETP.GT.U32.AND P2, PT, R5.reuse, R136, PT ;  /* 0x000000880500720c */ /* 0x040fe40003f44070 */
[----:B------:R-:W-:Y:S01]  /*43e0*/  IABS R144, R15 ;  /* 0x0000000f00907213 */ /* 0x000fe20000000000 */
[--C-:B------:R-:W-:Y:S01]  /*43f0*/  @!P0 IMAD.IADD R138, R138, 0x1, -R5.reuse ;  /* 0x000000018a8a8824 */ /* 0x100fe200078e0a05 */
[----:B------:R-:W-:Y:S01]  /*4400*/  ISETP.GT.U32.AND P0, PT, R5, R140, PT ;  /* 0x0000008c0500720c */ /* 0x000fe20003f04070 */
[----:B------:R-:W-:Y:S01]  /*4410*/  @!P6 IMAD.IADD R134, R134, 0x1, -R5 ;  /* 0x000000018686e824 */ /* 0x000fe200078e0a05 */
[----:B------:R-:W-:Y:S01]  /*4420*/  ISETP.GE.AND P6, PT, R11, RZ, PT ;  /* 0x000000ff0b00720c */ /* 0x000fe20003fc6270 */
[----:B------:R-:W-:Y:S02]  /*4430*/  IMAD.MOV R7, RZ, RZ, -R7 ;  /* 0x000000ffff077224 */ /* 0x000fe400078e0a07 */
[----:B------:R-:W-:-:S04]  /*4440*/  IMAD.HI.U32 R11, R3, R142, RZ ;  /* 0x0000008e030b7227 */ /* 0x000fc800078e00ff */
[----:B------:R-:W-:Y:S02]  /*4450*/  IMAD R220, R5, R7, R220 ;  /* 0x0000000705dc7224 */ /* 0x000fe400078e02dc */
[----:B------:R-:W-:Y:S01]  /*4460*/  @!P2 IMAD.IADD R136, R136, 0x1, -R5 ;  /* 0x000000018888a824 */ /* 0x000fe200078e0a05 */
[----:B------:R-:W-:Y:S01]  /*4470*/  ISETP.GE.AND P2, PT, R13, RZ, PT ;  /* 0x000000ff0d00720c */ /* 0x000fe20003f46270 */
[----:B------:R-:W-:Y:S02]  /*4480*/  IMAD.MOV R11, RZ, RZ, -R11 ;  /* 0x000000ffff0b7224 */ /* 0x000fe400078e0a0b */
[----:B------:R-:W-:Y:S02]  /*4490*/  VIADD R7, R6, 0xbc ;  /* 0x000000bc06077836 */ /* 0x000fe40000000000 */
[----:B------:R-:W-:Y:S02]  /*44a0*/  @!P0 IMAD.IADD R140, R140, 0x1, -R5 ;  /* 0x000000018c8c8824 */ /* 0x000fe400078e0a05 */
[----:B------:R-:W-:Y:S01]  /*44b0*/  IMAD R142, R5, R11, R142 ;  /* 0x0000000b058e7224 */ /* 0x000fe200078e028e */
[----:B------:R-:W-:Y:S01]  /*44c0*/  IABS R222, R7 ;  /* 0x0000000700de7213 */ /* 0x000fe20000000000 */
[----:B------:R-:W-:Y:S01]  /*44d0*/  @!P1 IMAD.MOV R136, RZ, RZ, -R136 ;  /* 0x000000ffff889224 */ /* 0x000fe200078e0a88 */
[----:B------:R-:W-:Y:S01]  /*44e0*/  ISETP.GE.AND P1, PT, R7, RZ, PT ;  /* 0x000000ff0700720c */ /* 0x000fe20003f26270 */
[----:B------:R-:W-:Y:S01]  /*44f0*/  IMAD.HI.U32 R7, R3, R144, RZ ;  /* 0x0000009003077227 */ /* 0x000fe200078e00ff */
[----:B------:R-:W-:-:S03]  /*4500*/  ISETP.GT.U32.AND P0, PT, R5, R140, PT ;  /* 0x0000008c0500720c */ /* 0x000fc60003f04070 */
[----:B------:R-:W-:Y:S01]  /*4510*/  @!P3 IMAD.MOV R138, RZ, RZ, -R138 ;  /* 0x000000ffff8ab224 */ /* 0x000fe200078e0a8a */
[----:B------:R-:W-:Y:S01]  /*4520*/  ISETP.GT.U32.AND P3, PT, R5, R142, PT ;  /* 0x0000008e0500720c */ /* 0x000fe20003f64070 */
[----:B------:R-:W-:-:S04]  /*4530*/  IMAD.HI.U32 R8, R3, R222, RZ ;  /* 0x000000de03087227 */ /* 0x000fc800078e00ff */
[----:B------:R-:W-:Y:S02]  /*4540*/  IMAD.MOV R7, RZ, RZ, -R7 ;  /* 0x000000ffff077224 */ /* 0x000fe400078e0a07 */
[----:B------:R-:W-:Y:S02]  /*4550*/  IMAD.MOV R8, RZ, RZ, -R8 ;  /* 0x000000ffff087224 */ /* 0x000fe400078e0a08 */
[C---:B------:R-:W-:Y:S02]  /*4560*/  IMAD R144, R5.reuse, R7, R144 ;  /* 0x0000000705907224 */ /* 0x040fe400078e0290 */
[C---:B------:R-:W-:Y:S02]  /*4570*/  IMAD R222, R5.reuse, R8, R222 ;  /* 0x0000000805de7224 */ /* 0x040fe400078e02de */
[----:B------:R-:W-:Y:S01]  /*4580*/  @!P0 IMAD.IADD R140, R140, 0x1, -R5 ;  /* 0x000000018c8c8824 */ /* 0x000fe200078e0a05 */
[----:B------:R-:W-:Y:S01]  /*4590*/  ISETP.GT.U32.AND P0, PT, R5, R144, PT ;  /* 0x000000900500720c */ /* 0x000fe20003f04070 */
[----:B------:R-:W-:-:S04]  /*45a0*/  IMAD.HI.U32 R11, R3, R146, RZ ;  /* 0x00000092030b7227 */ /* 0x000fc800078e00ff */
[----:B------:R-:W-:Y:S01]  /*45b0*/  @!P3 IMAD.IADD R142, R142, 0x1, -R5 ;  /* 0x000000018e8eb824 */ /* 0x000fe200078e0a05 */
[----:B------:R-:W-:Y:S01]  /*45c0*/  ISETP.GT.U32.AND P3, PT, R5, R222, PT ;  /* 0x000000de0500720c */ /* 0x000fe20003f64070 */
[----:B------:R-:W-:-:S04]  /*45d0*/  IMAD.HI.U32 R13, R3, R148, RZ ;  /* 0x00000094030d7227 */ /* 0x000fc800078e00ff */
[----:B------:R-:W-:Y:S02]  /*45e0*/  IMAD.MOV R11, RZ, RZ, -R11 ;  /* 0x000000ffff0b7224 */ /* 0x000fe400078e0a0b */
[----:B------:R-:W-:Y:S02]  /*45f0*/  IMAD.MOV R13, RZ, RZ, -R13 ;  /* 0x000000ffff0d7224 */ /* 0x000fe400078e0a0d */
[C---:B------:R-:W-:Y:S01]  /*4600*/  IMAD R146, R5.reuse, R11, R146 ;  /* 0x0000000b05927224 */ /* 0x040fe200078e0292 */
[C---:B------:R-:W-:Y:S01]  /*4610*/  LOP3.LUT R11, R2.reuse, 0xb0, RZ, 0xfc, !PT ;  /* 0x000000b0020b7812 */ /* 0x040fe200078efcff */
[C---:B------:R-:W-:Y:S01]  /*4620*/  IMAD R148, R5.reuse, R13, R148 ;  /* 0x0000000d05947224 */ /* 0x040fe200078e0294 */
[----:B------:R-:W-:Y:S01]  /*4630*/  LOP3.LUT R13, R2, 0xac, RZ, 0xfc, !PT ;  /* 0x000000ac020d7812 */ /* 0x000fe200078efcff */
[--C-:B------:R-:W-:Y:S01]  /*4640*/  @!P0 IMAD.IADD R144, R144, 0x1, -R5.reuse ;  /* 0x0000000190908824 */ /* 0x100fe200078e0a05 */
[----:B------:R-:W-:Y:S01]  /*4650*/  IABS R150, R11 ;  /* 0x0000000b00967213 */ /* 0x000fe20000000000 */
[----:B------:R-:W-:Y:S01]  /*4660*/  @!P5 IMAD.MOV R134, RZ, RZ, -R134 ;  /* 0x000000ffff86d224 */ /* 0x000fe200078e0a86 */
[----:B------:R-:W-:Y:S01]  /*4670*/  ISETP.GT.U32.AND P5, PT, R5, R220, PT ;  /* 0x000000dc0500720c */ /* 0x000fe20003fa4070 */
[----:B------:R-:W-:Y:S01]  /*4680*/  @!P3 IMAD.IADD R222, R222, 0x1, -R5 ;  /* 0x00000001dedeb824 */ /* 0x000fe200078e0a05 */
[----:B------:R-:W-:Y:S01]  /*4690*/  IABS R224, R13 ;  /* 0x0000000d00e07213 */ /* 0x000fe20000000000 */
[----:B------:R-:W-:Y:S01]  /*46a0*/  IMAD.HI.U32 R7, R3, R150, RZ ;  /* 0x0000009603077227 */ /* 0x000fe200078e00ff */
[----:B------:R-:W-:-:S02]  /*46b0*/  ISETP.GT.U32.AND P3, PT, R5, R144, PT ;  /* 0x000000900500720c */ /* 0x000fc40003f64070 */
[C---:B------:R-:W-:Y:S01]  /*46c0*/  ISETP.GT.U32.AND P0, PT, R5.reuse, R142, PT ;  /* 0x0000008e0500720c */ /* 0x040fe20003f04070 */
[----:B------:R-:W-:Y:S01]  /*46d0*/  @!P6 IMAD.MOV R140, RZ, RZ, -R140 ;  /* 0x000000ffff8ce224 */ /* 0x000fe200078e0a8c */
[----:B------:R-:W-:Y:S01]  /*46e0*/  ISETP.GT.U32.AND P6, PT, R5, R146, PT ;  /* 0x000000920500720c */ /* 0x000fe20003fc4070 */
[----:B------:R-:W-:-:S04]  /*46f0*/  IMAD.HI.U32 R8, R3, R224, RZ ;  /* 0x000000e003087227 */ /* 0x000fc800078e00ff */
[----:B------:R-:W-:Y:S02]  /*4700*/  IMAD.MOV R7, RZ, RZ, -R7 ;  /* 0x000000ffff077224 */ /* 0x000fe400078e0a07 */
[----:B------:R-:W-:Y:S02]  /*4710*/  IMAD.MOV R8, RZ, RZ, -R8 ;  /* 0x000000ffff087224 */ /* 0x000fe400078e0a08 */
[C---:B------:R-:W-:Y:S02]  /*4720*/  IMAD R150, R5.reuse, R7, R150 ;  /* 0x0000000705967224 */ /* 0x040fe400078e0296 */
[--C-:B------:R-:W-:Y:S02]  /*4730*/  @!P5 IMAD.IADD R220, R220, 0x1, -R5.reuse ;  /* 0x00000001dcdcd824 */ /* 0x100fe400078e0a05 */
[C---:B------:R-:W-:Y:S02]  /*4740*/  IMAD R224, R5.reuse, R8, R224 ;  /* 0x0000000805e07224 */ /* 0x040fe400078e02e0 */
[--C-:B------:R-:W-:Y:S01]  /*4750*/  @!P3 IMAD.IADD R144, R144, 0x1, -R5.reuse ;  /* 0x000000019090b824 */ /* 0x100fe200078e0a05 */
[C---:B------:R-:W-:Y:S01]  /*4760*/  ISETP.GT.U32.AND P3, PT, R5.reuse, R150, PT ;  /* 0x000000960500720c */ /* 0x040fe20003f64070 */
[----:B------:R-:W-:Y:S01]  /*4770*/  @!P6 IMAD.IADD R146, R146, 0x1, -R5 ;  /* 0x000000019292e824 */ /* 0x000fe200078e0a05 */
[----:B------:R-:W-:Y:S01]  /*4780*/  ISETP.GT.U32.AND P5, PT, R5, R220, PT ;  /* 0x000000dc0500720c */ /* 0x000fe20003fa4070 */
[----:B------:R-:W-:Y:S01]  /*4790*/  IMAD.HI.U32 R8, R3, R154, RZ ;  /* 0x0000009a03087227 */ /* 0x000fe200078e00ff */
[----:B------:R-:W-:-:S03]  /*47a0*/  ISETP.GT.U32.AND P6, PT, R5, R224, PT ;  /* 0x000000e00500720c */ /* 0x000fc60003fc4070 */
[----:B------:R-:W-:Y:S02]  /*47b0*/  IMAD.MOV R8, RZ, RZ, -R8 ;  /* 0x000000ffff087224 */ /* 0x000fe400078e0a08 */
[--C-:B------:R-:W-:Y:S01]  /*47c0*/  @!P0 IMAD.IADD R142, R142, 0x1, -R5.reuse ;  /* 0x000000018e8e8824 */ /* 0x100fe200078e0a05 */
[C---:B------:R-:W-:Y:S01]  /*47d0*/  ISETP.GT.U32.AND P0, PT, R5.reuse, R148, PT ;  /* 0x000000940500720c */ /* 0x040fe20003f04070 */
[C---:B------:R-:W-:Y:S02]  /*47e0*/  IMAD R154, R5.reuse, R8, R154 ;  /* 0x00000008059a7224 */ /* 0x040fe400078e029a */
[--C-:B------:R-:W-:Y:S01]  /*47f0*/  @!P3 IMAD.IADD R150, R150, 0x1, -R5.reuse ;  /* 0x000000019696b824 */ /* 0x100fe200078e0a05 */
[----:B------:R-:W-:Y:S01]  /*4800*/  ISETP.GT.U32.AND P3, PT, R5, R146, PT ;  /* 0x000000920500720c */ /* 0x000fe20003f64070 */
[--C-:B------:R-:W-:Y:S01]  /*4810*/  @!P5 IMAD.IADD R220, R220, 0x1, -R5.reuse ;  /* 0x00000001dcdcd824 */ /* 0x100fe200078e0a05 */
[----:B------:R-:W-:Y:S01]  /*4820*/  ISETP.GE.AND P5, PT, R15, RZ, PT ;  /* 0x000000ff0f00720c */ /* 0x000fe20003fa6270 */
[--C-:B------:R-:W-:Y:S01]  /*4830*/  @!P6 IMAD.IADD R224, R224, 0x1, -R5.reuse ;  /* 0x00000001e0e0e824 */ /* 0x100fe200078e0a05 */
[C---:B------:R-:W-:Y:S01]  /*4840*/  ISETP.GT.U32.AND P6, PT, R5.reuse, R150, PT ;  /* 0x000000960500720c */ /* 0x040fe20003fc4070 */
[----:B------:R-:W-:Y:S01]  /*4850*/  @!P4 IMAD.MOV R220, RZ, RZ, -R220 ;  /* 0x000000ffffdcc224 */ /* 0x000fe200078e0adc */
[----:B------:R-:W-:Y:S01]  /*4860*/  LOP3.LUT R15, R2, 0xa8, RZ, 0xfc, !PT ;  /* 0x000000a8020f7812 */ /* 0x000fe200078efcff */
[----:B------:R-:W-:Y:S01]  /*4870*/  @!P2 IMAD.MOV R142, RZ, RZ, -R142 ;  /* 0x000000ffff8ea224 */ /* 0x000fe200078e0a8e */
[----:B------:R-:W-:Y:S01]  /*4880*/  ISETP.GT.U32.AND P4, PT, R5, R222, PT ;  /* 0x000000de0500720c */ /* 0x000fe20003f84070 */
[----:B------:R-:W-:Y:S01]  /*4890*/  @!P0 IMAD.IADD R148, R148, 0x1, -R5 ;  /* 0x0000000194948824 */ /* 0x000fe200078e0a05 */
[----:B------:R-:W-:-:S02]  /*48a0*/  IABS R152, R15 ;  /* 0x0000000f00987213 */ /* 0x000fc40000000000 */
[----:B------:R-:W-:Y:S01]  /*48b0*/  ISETP.GE.AND P0, PT, R19, RZ, PT ;  /* 0x000000ff1300720c */ /* 0x000fe20003f06270 */
[----:B------:R-:W-:Y:S01]  /*48c0*/  @!P3 IMAD.IADD R146, R146, 0x1, -R5 ;  /* 0x000000019292b824 */ /* 0x000fe200078e0a05 */
[----:B------:R-:W-:Y:S01]  /*48d0*/  ISETP.GT.U32.AND P2, PT, R5, R148, PT ;  /* 0x000000940500720c */ /* 0x000fe20003f44070 */
[----:B------:R-:W-:Y:S01]  /*48e0*/  IMAD.HI.U32 R7, R3, R152, RZ ;  /* 0x0000009803077227 */ /* 0x000fe200078e00ff */
[----:B------:R-:W-:-:S03]  /*48f0*/  LOP3.LUT R19, R2, 0x38, RZ, 0xfc, !PT ;  /* 0x0000003802137812 */ /* 0x000fc600078efcff */
[--C-:B------:R-:W-:Y:S01]  /*4900*/  @!P6 IMAD.IADD R150, R150, 0x1, -R5.reuse ;  /* 0x000000019696e824 */ /* 0x100fe200078e0a05 */
[----:B------:R-:W-:Y:S01]  /*4910*/  ISETP.GT.U32.AND P6, PT, R5, R154, PT ;  /* 0x0000009a0500720c */ /* 0x000fe20003fc4070 */
[----:B------:R-:W-:Y:S01]  /*4920*/  @!P4 IMAD.IADD R222, R222, 0x1, -R5 ;  /* 0x00000001dedec824 */ /* 0x000fe200078e0a05 */
[----:B------:R-:W-:Y:S01]  /*4930*/  ISETP.GE.AND P4, PT, R17, RZ, PT ;  /* 0x000000ff1100720c */ /* 0x000fe20003f86270 */
[----:B------:R-:W-:Y:S01]  /*4940*/  IMAD.MOV R7, RZ, RZ, -R7 ;  /* 0x000000ffff077224 */ /* 0x000fe200078e0a07 */
[----:B------:R-:W-:Y:S01]  /*4950*/  LOP3.LUT R17, R2, 0xa0, RZ, 0xfc, !PT ;  /* 0x000000a002117812 */ /* 0x000fe200078efcff */
[----:B------:R-:W-:Y:S01]  /*4960*/  @!P1 IMAD.MOV R222, RZ, RZ, -R222 ;  /* 0x000000ffffde9224 */ /* 0x000fe200078e0ade */
[----:B------:R-:W-:Y:S01]  /*4970*/  IABS R238, R19 ;  /* 0x0000001300ee7213 */ /* 0x000fe20000000000 */
[----:B------:R-:W-:Y:S01]  /*4980*/  IMAD R152, R5, R7, R152 ;  /* 0x0000000705987224 */ /* 0x000fe200078e0298 */
[----:B------:R-:W-:Y:S01]  /*4990*/  IABS R156, R17 ;  /* 0x00000011009c7213 */ /* 0x000fe20000000000 */
[----:B------:R-:W-:-:S02]  /*49a0*/  VIADD R7, R6, 0x9c ;  /* 0x0000009c06077836 */ /* 0x000fc40000000000 */
[--C-:B------:R-:W-:Y:S01]  /*49b0*/  @!P2 IMAD.IADD R148, R148, 0x1, -R5.reuse ;  /* 0x000000019494a824 */ /* 0x100fe200078e0a05 */
[----:B------:R-:W-:Y:S01]  /*49c0*/  ISETP.GT.U32.AND P3, PT, R5, R152, PT ;  /* 0x000000980500720c */ /* 0x000fe20003f64070 */
[----:B------:R-:W-:Y:S01]  /*49d0*/  @!P6 IMAD.IADD R154, R154, 0x1, -R5 ;  /* 0x000000019a9ae824 */ /* 0x000fe200078e0a05 */
[----:B------:R-:W-:Y:S01]  /*49e0*/  ISETP.GE.AND P1, PT, R7, RZ, PT ;  /* 0x000000ff0700720c */ /* 0x000fe20003f26270 */
[----:B------:R-:W-:Y:S01]  /*49f0*/  @!P4 IMAD.MOV R146, RZ, RZ, -R146 ;  /* 0x000000ffff92c224 */ /* 0x000fe200078e0a92 */
[----:B------:R-:W-:Y:S01]  /*4a00*/  IABS R226, R7 ;  /* 0x0000000700e27213 */ /* 0x000fe20000000000 */
[----:B------:R-:W-:Y:S01]  /*4a10*/  IMAD.HI.U32 R7, R3, R156, RZ ;  /* 0x0000009c03077227 */ /* 0x000fe200078e00ff */
[----:B------:R-:W-:Y:S02]  /*4a20*/  ISETP.GT.U32.AND P6, PT, R5, R154, PT ;  /* 0x0000009a0500720c */ /* 0x000fe40003fc4070 */
[----:B------:R-:W-:Y:S01]  /*4a30*/  ISETP.GE.AND P2, PT, R11, RZ, PT ;  /* 0x000000ff0b00720c */ /* 0x000fe20003f46270 */
[----:B------:R-:W-:Y:S01]  /*4a40*/  IMAD.MOV R8, RZ, RZ, -R7 ;  /* 0x000000ffff087224 */ /* 0x000fe200078e0a07 */
[----:B------:R-:W-:Y:S01]  /*4a50*/  LOP3.LUT R11, R2, 0x98, RZ, 0xfc, !PT ;  /* 0x00000098020b7812 */ /* 0x000fe200078efcff */
[----:B------:R-:W-:-:S03]  /*4a60*/  IMAD.HI.U32 R7, R3, R226, RZ ;  /* 0x000000e203077227 */ /* 0x000fc600078e00ff */
[----:B------:R-:W-:Y:S01]  /*4a70*/  IABS R158, R11 ;  /* 0x0000000b009e7213 */ /* 0x000fe20000000000 */
[----:B------:R-:W-:Y:S02]  /*4a80*/  IMAD R156, R5, R8, R156 ;  /* 0x00000008059c7224 */ /* 0x000fe400078e029c */
[----:B------:R-:W-:Y:S02]  /*4a90*/  IMAD.MOV R8, RZ, RZ, -R7 ;  /* 0x000000ffff087224 */ /* 0x000fe400078e0a07 */
[--C-:B------:R-:W-:Y:S01]  /*4aa0*/  @!P3 IMAD.IADD R152, R152, 0x1, -R5.reuse ;  /* 0x000000019898b824 */ /* 0x100fe200078e0a05 */
[----:B------:R-:W-:Y:S01]  /*4ab0*/  ISETP.GE.AND P3, PT, R15, RZ, PT ;  /* 0x000000ff0f00720c */ /* 0x000fe20003f66270 */
[C---:B------:R-:W-:Y:S01]  /*4ac0*/  IMAD R226, R5.reuse, R8, R226 ;  /* 0x0000000805e27224 */ /* 0x040fe200078e02e2 */
[----:B------:R-:W-:Y:S01]  /*4ad0*/  LOP3.LUT R8, R2, 0x94, RZ, 0xfc, !PT ;  /* 0x0000009402087812 */ /* 0x000fe200078efcff */
[----:B------:R-:W-:Y:S01]  /*4ae0*/  @!P6 IMAD.IADD R154, R154, 0x1, -R5 ;  /* 0x000000019a9ae824 */ /* 0x000fe200078e0a05 */
[----:B------:R-:W-:Y:S01]  /*4af0*/  ISETP.GT.U32.AND P4, PT, R5, R152, PT ;  /* 0x000000980500720c */ /* 0x000fe20003f84070 */
[----:B------:R-:W-:Y:S01]  /*4b00*/  IMAD.HI.U32 R7, R3, R158, RZ ;  /* 0x0000009e03077227 */ /* 0x000fe200078e00ff */
[----:B------:R-:W-:-:S02]  /*4b10*/  ISETP.GT.U32.AND P6, PT, R5, R226, PT ;  /* 0x000000e20500720c */ /* 0x000fc40003fc4070 */
[----:B------:R-:W-:Y:S01]  /*4b20*/  IABS R160, R8 ;  /* 0x0000000800a07213 */ /* 0x000fe20000000000 */
[----:B------:R-:W-:Y:S01]  /*4b30*/  @!P0 IMAD.MOV R148, RZ, RZ, -R148 ;  /* 0x000000ffff948224 */ /* 0x000fe200078e0a94 */
[C---:B------:R-:W-:Y:S01]  /*4b40*/  ISETP.GT.U32.AND P0, PT, R5.reuse, R156, PT ;  /* 0x0000009c0500720c */ /* 0x040fe20003f04070 */
[----:B------:R-:W-:Y:S01]  /*4b50*/  IMAD.MOV R7, RZ, RZ, -R7 ;  /* 0x000000ffff077224 */ /* 0x000fe200078e0a07 */
[----:B------:R-:W-:Y:S01]  /*4b60*/  LOP3.LUT R15, R2, 0x84, RZ, 0xfc, !PT ;  /* 0x00000084020f7812 */ /* 0x000fe200078efcff */
[----:B------:R-:W-:Y:S01]  /*4b70*/  @!P5 IMAD.MOV R144, RZ, RZ, -R144 ;  /* 0x000000ffff90d224 */ /* 0x000fe200078e0a90 */
[C---:B------:R-:W-:Y:S01]  /*4b80*/  ISETP.GT.U32.AND P5, PT, R5.reuse, R224, PT ;  /* 0x000000e00500720c */ /* 0x040fe20003fa4070 */
[----:B------:R-:W-:Y:S01]  /*4b90*/  IMAD R158, R5, R7, R158 ;  /* 0x00000007059e7224 */ /* 0x000fe200078e029e */
[----:B------:R-:W-:Y:S01]  /*4ba0*/  IABS R164, R15 ;  /* 0x0000000f00a47213 */ /* 0x000fe20000000000 */
[--C-:B------:R-:W-:Y:S01]  /*4bb0*/  @!P4 IMAD.IADD R152, R152, 0x1, -R5.reuse ;  /* 0x000000019898c824 */ /* 0x100fe200078e0a05 */
[----:B------:R-:W-:Y:S01]  /*4bc0*/  ISETP.GE.AND P4, PT, R11, RZ, PT ;  /* 0x000000ff0b00720c */ /* 0x000fe20003f86270 */
[--C-:B------:R-:W-:Y:S01]  /*4bd0*/  @!P6 IMAD.IADD R226, R226, 0x1, -R5.reuse ;  /* 0x00000001e2e2e824 */ /* 0x100fe200078e0a05 */
[----:B------:R-:W-:Y:S01]  /*4be0*/  LOP3.LUT R11, R2, 0x90, RZ, 0xfc, !PT ;  /* 0x00000090020b7812 */ /* 0x000fe200078efcff */
[----:B------:R-:W-:Y:S01]  /*4bf0*/  @!P3 IMAD.MOV R152, RZ, RZ, -R152 ;  /* 0x000000ffff98b224 */ /* 0x000fe200078e0a98 */
[C---:B------:R-:W-:Y:S01]  /*4c00*/  ISETP.GT.U32.AND P3, PT, R5.reuse, R158, PT ;  /* 0x0000009e0500720c */ /* 0x040fe20003f64070 */
[----:B------:R-:W-:Y:S01]  /*4c10*/  @!P0 IMAD.IADD R156, R156, 0x1, -R5 ;  /* 0x000000019c9c8824 */ /* 0x000fe200078e0a05 */
[----:B------:R-:W-:Y:S01]  /*4c20*/  ISETP.GT.U32.AND P6, PT, R5, R226, PT ;  /* 0x000000e20500720c */ /* 0x000fe20003fc4070 */
[----:B------:R-:W-:Y:S01]  /*4c30*/  IMAD.HI.U32 R7, R3, R160, RZ ;  /* 0x000000a003077227 */ /* 0x000fe200078e00ff */
[----:B------:R-:W-:-:S02]  /*4c40*/  IABS R162, R11 ;  /* 0x0000000b00a27213 */ /* 0x000fc40000000000 */
[----:B------:R-:W-:Y:S01]  /*4c50*/  ISETP.GT.U32.AND P0, PT, R5, R156, PT ;  /* 0x0000009c0500720c */ /* 0x000fe20003f04070 */
[----:B------:R-:W-:Y:S02]  /*4c60*/  IMAD.MOV R7, RZ, RZ, -R7 ;  /* 0x000000ffff077224 */ /* 0x000fe400078e0a07 */
[--C-:B------:R-:W-:Y:S01]  /*4c70*/  @!P5 IMAD.IADD R224, R224, 0x1, -R5.reuse ;  /* 0x00000001e0e0d824 */ /* 0x100fe200078e0a05 */
[----:B------:R-:W-:Y:S01]  /*4c80*/  ISETP.GE.AND P5, PT, R13, RZ, PT ;  /* 0x000000ff0d00720c */ /* 0x000fe20003fa6270 */
[----:B------:R-:W-:Y:S01]  /*4c90*/  IMAD R160, R5, R7, R160 ;  /* 0x0000000705a07224 */ /* 0x000fe200078e02a0 */
[----:B------:R-:W-:Y:S01]  /*4ca0*/  LOP3.LUT R13, R2, 0x8c, RZ, 0xfc, !PT ;  /* 0x0000008c020d7812 */ /* 0x000fe200078efcff */
[--C-:B------:R-:W-:Y:S02]  /*4cb0*/  @!P3 IMAD.IADD R158, R158, 0x1, -R5.reuse ;  /* 0x000000019e9eb824 */ /* 0x100fe400078e0a05 */
[----:B------:R-:W-:Y:S01]  /*4cc0*/  @!P2 IMAD.MOV R150, RZ, RZ, -R150 ;  /* 0x000000ffff96a224 */ /* 0x000fe200078e0a96 */
[----:B------:R-:W-:Y:S01]  /*4cd0*/  ISETP.GE.AND P2, PT, R21, RZ, PT ;  /* 0x000000ff1500720c */ /* 0x000fe20003f46270 */
[----:B------:R-:W-:Y:S01]  /*4ce0*/  @!P6 IMAD.IADD R226, R226, 0x1, -R5 ;  /* 0x00000001e2e2e824 */ /* 0x000fe200078e0a05 */
[----:B------:R-:W-:Y:S01]  /*4cf0*/  ISETP.GT.U32.AND P6, PT, R5, R160, PT ;  /* 0x000000a00500720c */ /* 0x000fe20003fc4070 */
[----:B------:R-:W-:Y:S01]  /*4d00*/  IMAD.HI.U32 R7, R3, R162, RZ ;  /* 0x000000a203077227 */ /* 0x000fe200078e00ff */
[----:B------:R-:W-:-:S02]  /*4d10*/  ISETP.GT.U32.AND P3, PT, R5, R158, PT ;  /* 0x0000009e0500720c */ /* 0x000fc40003f64070 */
[----:B------:R-:W-:Y:S01]  /*4d20*/  IABS R228, R13 ;  /* 0x0000000d00e47213 */ /* 0x000fe20000000000 */
[----:B------:R-:W-:Y:S01]  /*4d30*/  @!P0 IMAD.IADD R156, R156, 0x1, -R5 ;  /* 0x000000019c9c8824 */ /* 0x000fe200078e0a05 */
[----:B------:R-:W-:Y:S01]  /*4d40*/  ISETP.GE.AND P0, PT, R11, RZ, PT ;  /* 0x000000ff0b00720c */ /* 0x000fe20003f06270 */
[----:B------:R-:W-:Y:S01]  /*4d50*/  IMAD.MOV R11, RZ, RZ, -R7 ;  /* 0x000000ffff0b7224 */ /* 0x000fe200078e0a07 */
[C---:B------:R-:W-:Y:S01]  /*4d60*/  LOP3.LUT R21, R2.reuse, 0x34, RZ, 0xfc, !PT ;  /* 0x0000003402157812 */ /* 0x040fe200078efcff */
[----:B------:R-:W-:Y:S01]  /*4d70*/  @!P5 IMAD.MOV R224, RZ, RZ, -R224 ;  /* 0x000000ffffe0d224 */ /* 0x000fe200078e0ae0 */
[----:B------:R-:W-:Y:S01]  /*4d80*/  ISETP.GE.AND P5, PT, R17, RZ, PT ;  /* 0x000000ff1100720c */ /* 0x000fe20003fa6270 */
[----:B------:R-:W-:Y:S01]  /*4d90*/  IMAD R162, R5, R11, R162 ;  /* 0x0000000b05a27224 */ /* 0x000fe200078e02a2 */
[----:B------:R-:W-:Y:S01]  /*4da0*/  LOP3.LUT R17, R2, 0x80, RZ, 0xfc, !PT ;  /* 0x0000008002117812 */ /* 0x000fe200078efcff */
[----:B------:R-:W-:Y:S01]  /*4db0*/  @!P2 IMAD.MOV R154, RZ, RZ, -R154 ;  /* 0x000000ffff9aa224 */ /* 0x000fe200078e0a9a */
[----:B------:R-:W-:Y:S01]  /*4dc0*/  ISETP.GE.AND P2, PT, R8, RZ, PT ;  /* 0x000000ff0800720c */ /* 0x000fe20003f46270 */
[----:B------:R-:W-:Y:S01]  /*4dd0*/  @!P6 IMAD.IADD R160, R160, 0x1, -R5 ;  /* 0x00000001a0a0e824 */ /* 0x000fe200078e0a05 */
[----:B------:R-:W-:Y:S01]  /*4de0*/  IABS R168, R17 ;  /* 0x0000001100a87213 */ /* 0x000fe20000000000 */
[----:B------:R-:W-:Y:S01]  /*4df0*/  IMAD.HI.U32 R8, R3, R228, RZ ;  /* 0x000000e403087227 */ /* 0x000fe200078e00ff */
[----:B------:R-:W-:-:S02]  /*4e00*/  IABS R76, R21 ;  /* 0x00000015004c7213 */ /* 0x000fc40000000000 */
[C---:B------:R-:W-:Y:S01]  /*4e10*/  ISETP.GT.U32.AND P6, PT, R5.reuse, R160, PT ;  /* 0x000000a00500720c */ /* 0x040fe20003fc4070 */
[----:B------:R-:W-:Y:S01]  /*4e20*/  @!P3 IMAD.IADD R158, R158, 0x1, -R5 ;  /* 0x000000019e9eb824 */ /* 0x000fe200078e0a05 */
[----:B------:R-:W-:Y:S01]  /*4e30*/  ISETP.GT.U32.AND P3, PT, R5, R162, PT ;  /* 0x000000a20500720c */ /* 0x000fe20003f64070 */
[----:B------:R-:W-:Y:S02]  /*4e40*/  IMAD.MOV R8, RZ, RZ, -R8 ;  /* 0x000000ffff087224 */ /* 0x000fe400078e0a08 */
[----:B------:R-:W-:Y:S01]  /*4e50*/  @!P5 IMAD.MOV R156, RZ, RZ, -R156 ;  /* 0x000000ffff9cd224 */ /* 0x000fe200078e0a9c */
[----:B------:R-:W-:Y:S01]  /*4e60*/  ISETP.GE.AND P5, PT, R13, RZ, PT ;  /* 0x000000ff0d00720c */ /* 0x000fe20003fa6270 */
[----:B------:R-:W-:Y:S01]  /*4e70*/  IMAD R228, R5, R8, R228 ;  /* 0x0000000805e47224 */ /* 0x000fe200078e02e4 */
[----:B------:R-:W-:Y:S01]  /*4e80*/  LOP3.LUT R13, R2, 0x88, RZ, 0xfc, !PT ;  /* 0x00000088020d7812 */ /* 0x000fe200078efcff */
[----:B------:R-:W-:-:S03]  /*4e90*/  IMAD.HI.U32 R8, R3, R164, RZ ;  /* 0x000000a403087227 */ /* 0x000fc600078e00ff */
[----:B------:R-:W-:Y:S01]  /*4ea0*/  IABS R166, R13 ;  /* 0x0000000d00a67213 */ /* 0x000fe20000000000 */
[----:B------:R-:W-:Y:S02]  /*4eb0*/  IMAD.MOV R8, RZ, RZ, -R8 ;  /* 0x000000ffff087224 */ /* 0x000fe400078e0a08 */
[----:B------:R-:W-:Y:S02]  /*4ec0*/  VIADD R7, R6, 0x7c ;  /* 0x0000007c06077836 */ /* 0x000fe40000000000 */
[--C-:B------:R-:W-:Y:S02]  /*4ed0*/  @!P3 IMAD.IADD R162, R162, 0x1, -R5.reuse ;  /* 0x00000001a2a2b824 */ /* 0x100fe400078e0a05 */
[----:B------:R-:W-:Y:S01]  /*4ee0*/  @!P4 IMAD.MOV R158, RZ, RZ, -R158 ;  /* 0x000000ffff9ec224 */ /* 0x000fe200078e0a9e */
[C---:B------:R-:W-:Y:S01]  /*4ef0*/  ISETP.GT.U32.AND P4, PT, R5.reuse, R228, PT ;  /* 0x000000e40500720c */ /* 0x040fe20003f84070 */
[----:B------:R-:W-:Y:S01]  /*4f00*/  @!P6 IMAD.IADD R160, R160, 0x1, -R5 ;  /* 0x00000001a0a0e824 */ /* 0x000fe200078e0a05 */
[----:B------:R-:W-:Y:S01]  /*4f10*/  IABS R170, R7 ;  /* 0x0000000700aa7213 */ /* 0x000fe20000000000 */
[C---:B------:R-:W-:Y:S01]  /*4f20*/  IMAD R164, R5.reuse, R8, R164 ;  /* 0x0000000805a47224 */ /* 0x040fe200078e02a4 */
[----:B------:R-:W-:Y:S01]  /*4f30*/  ISETP.GT.U32.AND P3, PT, R5, R162, PT ;  /* 0x000000a20500720c */ /* 0x000fe20003f64070 */
[----:B------:R-:W-:Y:S01]  /*4f40*/  @!P1 IMAD.MOV R226, RZ, RZ, -R226 ;  /* 0x000000ffffe29224 */ /* 0x000fe200078e0ae2 */
[----:B------:R-:W-:Y:S01]  /*4f50*/  ISETP.GE.AND P1, PT, R7, RZ, PT ;  /* 0x000000ff0700720c */ /* 0x000fe20003f26270 */
[----:B------:R-:W-:Y:S01]  /*4f60*/  IMAD.HI.U32 R7, R3, R166, RZ ;  /* 0x000000a603077227 */ /* 0x000fe200078e00ff */
[----:B------:R-:W-:-:S02]  /*4f70*/  ISETP.GE.AND P6, PT, R13, RZ, PT ;  /* 0x000000ff0d00720c */ /* 0x000fc40003fc6270 */
[----:B------:R-:W-:Y:S01]  /*4f80*/  LOP3.LUT R13, R2, 0x74, RZ, 0xfc, !PT ;  /* 0x00000074020d7812 */ /* 0x000fe200078efcff */
[----:B------:R-:W-:Y:S01]  /*4f90*/  @!P2 IMAD.MOV R160, RZ, RZ, -R160 ;  /* 0x000000ffffa0a224 */ /* 0x000fe200078e0aa0 */
[C---:B------:R-:W-:Y:S01]  /*4fa0*/  ISETP.GT.U32.AND P2, PT, R5.reuse, R164, PT ;  /* 0x000000a40500720c */ /* 0x040fe20003f44070 */
[----:B------:R-:W-:Y:S01]  /*4fb0*/  IMAD.MOV R11, RZ, RZ, -R7 ;  /* 0x000000ffff0b7224 */ /* 0x000fe200078e0a07 */
[----:B------:R-:W-:Y:S01]  /*4fc0*/  IABS R172, R13 ;  /* 0x0000000d00ac7213 */ /* 0x000fe20000000000 */
[----:B------:R-:W-:Y:S02]  /*4fd0*/  @!P4 IMAD.IADD R228, R228, 0x1, -R5 ;  /* 0x00000001e4e4c824 */ /* 0x000fe400078e0a05 */
[----:B------:R-:W-:Y:S01]  /*4fe0*/  IMAD R166, R5, R11, R166 ;  /* 0x0000000b05a67224 */ /* 0x000fe200078e02a6 */
[----:B------:R-:W-:Y:S01]  /*4ff0*/  LOP3.LUT R11, R2, 0x78, RZ, 0xfc, !PT ;  /* 0x00000078020b7812 */ /* 0x000fe200078efcff */
[----:B------:R-:W-:Y:S01]  /*5000*/  IMAD.HI.U32 R7, R3, R168, RZ ;  /* 0x000000a803077227 */ /* 0x000fe200078e00ff */
[----:B------:R-:W-:-:S02]  /*5010*/  ISETP.GT.U32.AND P4, PT, R5, R228, PT ;  /* 0x000000e40500720c */ /* 0x000fc40003f84070 */
[----:B------:R-:W-:Y:S01]  /*5020*/  IABS R230, R11 ;  /* 0x0000000b00e67213 */ /* 0x000fe20000000000 */
[--C-:B------:R-:W-:Y:S01]  /*5030*/  @!P3 IMAD.IADD R162, R162, 0x1, -R5.reuse ;  /* 0x00000001a2a2b824 */ /* 0x100fe200078e0a05 */
[----:B------:R-:W-:Y:S01]  /*5040*/  ISETP.GT.U32.AND P3, PT, R5, R166, PT ;  /* 0x000000a60500720c */ /* 0x000fe20003f64070 */
[----:B------:R-:W-:Y:S02]  /*5050*/  @!P2 IMAD.IADD R164, R164, 0x1, -R5 ;  /* 0x00000001a4a4a824 */ /* 0x000fe400078e0a05 */
[----:B------:R-:W-:Y:S02]  /*5060*/  IMAD.MOV R7, RZ, RZ, -R7 ;  /* 0x000000ffff077224 */ /* 0x000fe400078e0a07 */
[----:B------:R-:W-:Y:S01]  /*5070*/  IMAD.HI.U32 R8, R3, R170, RZ ;  /* 0x000000aa03087227 */ /* 0x000fe200078e00ff */
[----:B------:R-:W-:-:S03]  /*5080*/  ISETP.GT.U32.AND P2, PT, R5, R164, PT ;  /* 0x000000a40500720c */ /* 0x000fc60003f44070 */
[----:B------:R-:W-:Y:S02]  /*5090*/  IMAD R168, R5, R7, R168 ;  /* 0x0000000705a87224 */ /* 0x000fe400078e02a8 */
[----:B------:R-:W-:-:S04]  /*50a0*/  IMAD.HI.U32 R7, R3, R230, RZ ;  /* 0x000000e603077227 */ /* 0x000fc800078e00ff */
[----:B------:R-:W-:Y:S02]  /*50b0*/  IMAD.MOV R8, RZ, RZ, -R8 ;  /* 0x000000ffff087224 */ /* 0x000fe400078e0a08 */
[----:B------:R-:W-:Y:S02]  /*50c0*/  IMAD.MOV R7, RZ, RZ, -R7 ;  /* 0x000000ffff077224 */ /* 0x000fe400078e0a07 */
[C---:B------:R-:W-:Y:S02]  /*50d0*/  IMAD R170, R5.reuse, R8, R170 ;  /* 0x0000000805aa7224 */ /* 0x040fe400078e02aa */
[--C-:B------:R-:W-:Y:S02]  /*50e0*/  @!P3 IMAD.IADD R166, R166, 0x1, -R5.reuse ;  /* 0x00000001a6a6b824 */ /* 0x100fe400078e0a05 */
[--C-:B------:R-:W-:Y:S01]  /*50f0*/  @!P4 IMAD.IADD R228, R228, 0x1, -R5.reuse ;  /* 0x00000001e4e4c824 */ /* 0x100fe200078e0a05 */
[C---:B------:R-:W-:Y:S01]  /*5100*/  ISETP.GT.U32.AND P4, PT, R5.reuse, R168, PT ;  /* 0x000000a80500720c */ /* 0x040fe20003f84070 */
[C---:B------:R-:W-:Y:S01]  /*5110*/  IMAD R230, R5.reuse, R7, R230 ;  /* 0x0000000705e67224 */ /* 0x040fe200078e02e6 */
[C---:B------:R-:W-:Y:S01]  /*5120*/  ISETP.GT.U32.AND P3, PT, R5.reuse, R166, PT ;  /* 0x000000a60500720c */ /* 0x040fe20003f64070 */
[----:B------:R-:W-:Y:S01]  /*5130*/  @!P5 IMAD.MOV R228, RZ, RZ, -R228 ;  /* 0x000000ffffe4d224 */ /* 0x000fe200078e0ae4 */
[C---:B------:R-:W-:Y:S01]  /*5140*/  ISETP.GT.U32.AND P5, PT, R5.reuse, R170, PT ;  /* 0x000000aa0500720c */ /* 0x040fe20003fa4070 */
[----:B------:R-:W-:Y:S01]  /*5150*/  @!P2 IMAD.IADD R164, R164, 0x1, -R5 ;  /* 0x00000001a4a4a824 */ /* 0x000fe200078e0a05 */
[----:B------:R-:W-:Y:S01]  /*5160*/  ISETP.GT.U32.AND P2, PT, R5, R230, PT ;  /* 0x000000e60500720c */ /* 0x000fe20003f44070 */
[----:B------:R-:W-:Y:S01]  /*5170*/  @!P0 IMAD.MOV R162, RZ, RZ, -R162 ;  /* 0x000000ffffa28224 */ /* 0x000fe200078e0aa2 */
[----:B------:R-:W-:Y:S01]  /*5180*/  ISETP.GE.AND P0, PT, R15, RZ, PT ;  /* 0x000000ff0f00720c */ /* 0x000fe20003f06270 */
[----:B------:R-:W-:Y:S01]  /*5190*/  IMAD.HI.U32 R7, R3, R172, RZ ;  /* 0x000000ac03077227 */ /* 0x000fe200078e00ff */
[----:B------:R-:W-:-:S03]  /*51a0*/  LOP3.LUT R15, R2, 0x70, RZ, 0xfc, !PT ;  /* 0x00000070020f7812 */ /* 0x000fc600078efcff */
[----:B------:R-:W-:Y:S01]  /*51b0*/  IMAD.MOV R7, RZ, RZ, -R7 ;  /* 0x000000ffff077224 */ /* 0x000fe200078e0a07 */
[----:B------:R-:W-:Y:S01]  /*51c0*/  IABS R174, R15 ;  /* 0x0000000f00ae7213 */ /* 0x000fe20000000000 */
[--C-:B------:R-:W-:Y:S01]  /*51d0*/  @!P3 IMAD.IADD R166, R166, 0x1, -R5.reuse ;  /* 0x00000001a6a6b824 */ /* 0x100fe200078e0a05 */
[----:B------:R-:W-:Y:S01]  /*51e0*/  ISETP.GE.AND P3, PT, R17, RZ, PT ;  /* 0x000000ff1100720c */ /* 0x000fe20003f66270 */
[--C-:B------:R-:W-:Y:S01]  /*51f0*/  @!P5 IMAD.IADD R170, R170, 0x1, -R5.reuse ;  /* 0x00000001aaaad824 */ /* 0x100fe200078e0a05 */
[----:B------:R-:W-:Y:S01]  /*5200*/  ISETP.GE.AND P5, PT, R11, RZ, PT ;  /* 0x000000ff0b00720c */ /* 0x000fe20003fa6270 */
[----:B------:R-:W-:Y:S01]  /*5210*/  @!P2 IMAD.IADD R230, R230, 0x1, -R5 ;  /* 0x00000001e6e6a824 */ /* 0x000fe200078e0a05 */
[----:B------:R-:W-:Y:S01]  /*5220*/  LOP3.LUT R17, R2, 0x40, RZ, 0xfc, !PT ;  /* 0x0000004002117812 */ /* 0x000fe200078efcff */
[----:B------:R-:W-:Y:S01]  /*5230*/  @!P6 IMAD.MOV R166, RZ, RZ, -R166 ;  /* 0x000000ffffa6e224 */ /* 0x000fe200078e0aa6 */
[----:B------:R-:W-:Y:S01]  /*5240*/  ISETP.GT.U32.AND P6, PT, R5, R170, PT ;  /* 0x000000aa0500720c */ /* 0x000fe20003fc4070 */
[----:B------:R-:W-:Y:S01]  /*5250*/  IMAD.HI.U32 R8, R3, R174, RZ ;  /* 0x000000ae03087227 */ /* 0x000fe200078e00ff */
[----:B------:R-:W-:-:S03]  /*5260*/  ISETP.GT.U32.AND P2, PT, R5, R230, PT ;  /* 0x000000e60500720c */ /* 0x000fc60003f44070 */
[--C-:B------:R-:W-:Y:S02]  /*5270*/  @!P4 IMAD.IADD R168, R168, 0x1, -R5.reuse ;  /* 0x00000001a8a8c824 */ /* 0x100fe400078e0a05 */
[----:B------:R-:W-:Y:S02]  /*5280*/  IMAD.MOV R8, RZ, RZ, -R8 ;  /* 0x000000ffff087224 */ /* 0x000fe400078e0a08 */
[C---:B------:R-:W-:Y:S01]  /*5290*/  IMAD R172, R5.reuse, R7, R172 ;  /* 0x0000000705ac7224 */ /* 0x040fe200078e02ac */
[C---:B------:R-:W-:Y:S01]  /*52a0*/  ISETP.GT.U32.AND P4, PT, R5.reuse, R168, PT ;  /* 0x000000a80500720c */ /* 0x040fe20003f84070 */
[C---:B------:R-:W-:Y:S01]  /*52b0*/  IMAD R174, R5.reuse, R8, R174 ;  /* 0x0000000805ae7224 */ /* 0x040fe200078e02ae */
[----:B------:R-:W-:Y:S01]  /*52c0*/  LOP3.LUT R7, R2, 0x6c, RZ, 0xfc, !PT ;  /* 0x0000006c02077812 */ /* 0x000fe200078efcff */
[--C-:B------:R-:W-:Y:S01]  /*52d0*/  @!P6 IMAD.IADD R170, R170, 0x1, -R5.reuse ;  /* 0x00000001aaaae824 */ /* 0x100fe200078e0a05 */
[C---:B------:R-:W-:Y:S01]  /*52e0*/  ISETP.GT.U32.AND P6, PT, R5.reuse, R172, PT ;  /* 0x000000ac0500720c */ /* 0x040fe20003fc4070 */
[--C-:B------:R-:W-:Y:S01]  /*52f0*/  @!P2 IMAD.IADD R230, R230, 0x1, -R5.reuse ;  /* 0x00000001e6e6a824 */ /* 0x100fe200078e0a05 */
[----:B------:R-:W-:Y:S01]  /*5300*/  ISETP.GT.U32.AND P2, PT, R5, R174, PT ;  /* 0x000000ae0500720c */ /* 0x000fe20003f44070 */
[----:B------:R-:W-:Y:S01]  /*5310*/  @!P0 IMAD.MOV R164, RZ, RZ, -R164 ;  /* 0x000000ffffa48224 */ /* 0x000fe200078e0aa4 */
[----:B------:R-:W-:Y:S01]  /*5320*/  IABS R176, R7 ;  /* 0x0000000700b07213 */ /* 0x000fe20000000000 */
[----:B------:R-:W-:Y:S01]  /*5330*/  @!P1 IMAD.MOV R170, RZ, RZ, -R170 ;  /* 0x000000ffffaa9224 */ /* 0x000fe200078e0aaa */
[----:B------:R-:W-:Y:S01]  /*5340*/  LOP3.LUT R8, R2, 0x68, RZ, 0xfc, !PT ;  /* 0x0000006802087812 */ /* 0x000fe200078efcff */
[----:B------:R-:W-:Y:S01]  /*5350*/  @!P5 IMAD.MOV R230, RZ, RZ, -R230 ;  /* 0x000000ffffe6d224 */ /* 0x000fe200078e0ae6 */
[----:B------:R-:W-:Y:S01]  /*5360*/  ISETP.GE.AND P0, PT, R13, RZ, PT ;  /* 0x000000ff0d00720c */ /* 0x000fe20003f06270 */
[----:B------:R-:W-:Y:S01]  /*5370*/  @!P4 IMAD.IADD R168, R168, 0x1, -R5 ;  /* 0x00000001a8a8c824 */ /* 0x000fe200078e0a05 */
[----:B------:R-:W-:-:S02]  /*5380*/  IABS R232, R8 ;  /* 0x0000000800e87213 */ /* 0x000fc40000000000 */
[----:B------:R-:W-:Y:S01]  /*5390*/  LOP3.LUT R13, R2, 0x64, RZ, 0xfc, !PT ;  /* 0x00000064020d7812 */ /* 0x000fe200078efcff */
[--C-:B------:R-:W-:Y:S01]  /*53a0*/  @!P6 IMAD.IADD R172, R172, 0x1, -R5.reuse ;  /* 0x00000001acace824 */ /* 0x100fe200078e0a05 */
[----:B------:R-:W-:Y:S01]  /*53b0*/  ISETP.GE.AND P4, PT, R15, RZ, PT ;  /* 0x000000ff0f00720c */ /* 0x000fe20003f86270 */
[----:B------:R-:W-:Y:S01]  /*53c0*/  @!P3 IMAD.MOV R168, RZ, RZ, -R168 ;  /* 0x000000ffffa8b224 */ /* 0x000fe200078e0aa8 */
[----:B------:R-:W-:Y:S01]  /*53d0*/  ISETP.GE.AND P3, PT, R7, RZ, PT ;  /* 0x000000ff0700720c */ /* 0x000fe20003f66270 */
[----:B------:R-:W-:Y:S01]  /*53e0*/  @!P2 IMAD.IADD R174, R174, 0x1, -R5 ;  /* 0x00000001aeaea824 */ /* 0x000fe200078e0a05 */
[----:B------:R-:W-:Y:S01]  /*53f0*/  ISETP.GT.U32.AND P6, PT, R5, R172, PT ;  /* 0x000000ac0500720c */ /* 0x000fe20003fc4070 */
[----:B------:R-:W-:Y:S01]  /*5400*/  IMAD.HI.U32 R7, R3, R176, RZ ;  /* 0x000000b003077227 */ /* 0x000fe200078e00ff */
[----:B------:R-:W-:Y:S02]  /*5410*/  IABS R178, R13 ;  /* 0x0000000d00b27213 */ /* 0x000fe40000000000 */
[----:B------:R-:W-:Y:S01]  /*5420*/  ISETP.GT.U32.AND P2, PT, R5, R174, PT ;  /* 0x000000ae0500720c */ /* 0x000fe20003f44070 */
[----:B------:R-:W-:Y:S01]  /*5430*/  IMAD.MOV R11, RZ, RZ, -R7 ;  /* 0x000000ffff0b7224 */ /* 0x000fe200078e0a07 */
[----:B------:R-:W-:Y:S01]  /*5440*/  ISETP.GE.AND P1, PT, R8, RZ, PT ;  /* 0x000000ff0800720c */ /* 0x000fe20003f26270 */
[----:B------:R-:W-:Y:S01]  /*5450*/  IMAD.HI.U32 R7, R3, R232, RZ ;  /* 0x000000e803077227 */ /* 0x000fe200078e00ff */
[----:B------:R-:W-:-:S02]  /*5460*/  ISETP.GE.AND P5, PT, R13, RZ, PT ;  /* 0x000000ff0d00720c */ /* 0x000fc40003fa6270 */
[C---:B------:R-:W-:Y:S01]  /*5470*/  LOP3.LUT R13, R2.reuse, 0x58, RZ, 0xfc, !PT ;  /* 0x00000058020d7812 */ /* 0x040fe200078efcff */
[----:B------:R-:W-:Y:S01]  /*5480*/  IMAD.MOV R7, RZ, RZ, -R7 ;  /* 0x000000ffff077224 */ /* 0x000fe200078e0a07 */
[C---:B------:R-:W-:Y:S01]  /*5490*/  LOP3.LUT R15, R2.reuse, 0x54, RZ, 0xfc, !PT ;  /* 0x00000054020f7812 */ /* 0x040fe200078efcff */
[C---:B------:R-:W-:Y:S01]  /*54a0*/  IMAD R176, R5.reuse, R11, R176 ;  /* 0x0000000b05b07224 */ /* 0x040fe200078e02b0 */
[----:B------:R-:W-:Y:S01]  /*54b0*/  LOP3.LUT R11, R2, 0x60, RZ, 0xfc, !PT ;  /* 0x00000060020b7812 */ /* 0x000fe200078efcff */
[C---:B------:R-:W-:Y:S01]  /*54c0*/  IMAD R232, R5.reuse, R7, R232 ;  /* 0x0000000705e87224 */ /* 0x040fe200078e02e8 */
[----:B------:R-:W-:Y:S01]  /*54d0*/  IABS R246, R13 ;  /* 0x0000000d00f67213 */ /* 0x000fe20000000000 */
[--C-:B------:R-:W-:Y:S01]  /*54e0*/  @!P6 IMAD.IADD R172, R172, 0x1, -R5.reuse ;  /* 0x00000001acace824 */ /* 0x100fe200078e0a05 */
[C---:B------:R-:W-:Y:S01]  /*54f0*/  ISETP.GT.U32.AND P6, PT, R5.reuse, R176, PT ;  /* 0x000000b00500720c */ /* 0x040fe20003fc4070 */
[----:B------:R-:W-:Y:S01]  /*5500*/  @!P2 IMAD.IADD R174, R174, 0x1, -R5 ;  /* 0x00000001aeaea824 */ /* 0x000fe200078e0a05 */
[----:B------:R-:W-:Y:S01]  /*5510*/  ISETP.GT.U32.AND P2, PT, R5, R232, PT ;  /* 0x000000e80500720c */ /* 0x000fe20003f44070 */
[----:B------:R-:W-:Y:S01]  /*5520*/  IMAD.HI.U32 R8, R3, R178, RZ ;  /* 0x000000b203087227 */ /* 0x000fe200078e00ff */
[----:B------:R-:W-:-:S02]  /*5530*/  IABS R234, R11 ;  /* 0x0000000b00ea7213 */ /* 0x000fc40000000000 */
[----:B------:R-:W-:Y:S01]  /*5540*/  IABS R248, R15 ;  /* 0x0000000f00f87213 */ /* 0x000fe20000000000 */
[----:B------:R-:W-:Y:S02]  /*5550*/  VIADD R7, R6, 0x5c ;  /* 0x0000005c06077836 */ /* 0x000fe40000000000 */
[----:B------:R-:W-:Y:S02]  /*5560*/  IMAD.MOV R8, RZ, RZ, -R8 ;  /* 0x000000ffff087224 */ /* 0x000fe400078e0a08 */
[----:B------:R-:W-:Y:S01]  /*5570*/  @!P0 IMAD.MOV R172, RZ, RZ, -R172 ;  /* 0x000000ffffac8224 */ /* 0x000fe200078e0aac */
[----:B------:R-:W-:Y:S01]  /*5580*/  ISETP.GE.AND P0, PT, R7, RZ, PT ;  /* 0x000000ff0700720c */ /* 0x000fe20003f06270 */
[----:B------:R-:W-:Y:S01]  /*5590*/  @!P6 IMAD.IADD R176, R176, 0x1, -R5 ;  /* 0x00000001b0b0e824 */ /* 0x000fe200078e0a05 */
[----:B------:R-:W-:Y:S01]  /*55a0*/  IABS R236, R7 ;  /* 0x0000000700ec7213 */ /* 0x000fe20000000000 */
[----:B------:R-:W-:Y:S02]  /*55b0*/  IMAD R178, R5, R8, R178 ;  /* 0x0000000805b27224 */ /* 0x000fe400078e02b2 */
[----:B------:R-:W-:Y:S01]  /*55c0*/  IMAD.HI.U32 R7, R3, R234, RZ ;  /* 0x000000ea03077227 */ /* 0x000fe200078e00ff */
[----:B------:R-:W-:-:S03]  /*55d0*/  ISETP.GT.U32.AND P6, PT, R5, R176, PT ;  /* 0x000000b00500720c */ /* 0x000fc60003fc4070 */
[----:B------:R-:W-:Y:S02]  /*55e0*/  @!P2 IMAD.IADD R232, R232, 0x1, -R5 ;  /* 0x00000001e8e8a824 */ /* 0x000fe400078e0a05 */
[----:B------:R-:W-:Y:S02]  /*55f0*/  IMAD.MOV R8, RZ, RZ, -R7 ;  /* 0x000000ffff087224 */ /* 0x000fe400078e0a07 */
[----:B------:R-:W-:Y:S01]  /*5600*/  @!P4 IMAD.MOV R174, RZ, RZ, -R174 ;  /* 0x000000ffffaec224 */ /* 0x000fe200078e0aae */
[----:B------:R-:W-:Y:S01]  /*5610*/  ISETP.GT.U32.AND P4, PT, R5, R178, PT ;  /* 0x000000b20500720c */ /* 0x000fe20003f84070 */
[----:B------:R-:W-:Y:S01]  /*5620*/  IMAD.HI.U32 R7, R3, R236, RZ ;  /* 0x000000ec03077227 */ /* 0x000fe200078e00ff */
[----:B------:R-:W-:-:S03]  /*5630*/  ISETP.GT.U32.AND P2, PT, R5, R232, PT ;  /* 0x000000e80500720c */ /* 0x000fc60003f44070 */
[----:B------:R-:W-:Y:S02]  /*5640*/  IMAD R234, R5, R8, R234 ;  /* 0x0000000805ea7224 */ /* 0x000fe400078e02ea */
[----:B------:R-:W-:Y:S02]  /*5650*/  IMAD.MOV R8, RZ, RZ, -R7 ;  /* 0x000000ffff087224 */ /* 0x000fe400078e0a07 */
[----:B------:R-:W-:-:S04]  /*5660*/  IMAD.HI.U32 R7, R3, R246, RZ ;  /* 0x000000f603077227 */ /* 0x000fc800078e00ff */
[C---:B------:R-:W-:Y:S02]  /*5670*/  IMAD R236, R5.reuse, R8, R236 ;  /* 0x0000000805ec7224 */ /* 0x040fe400078e02ec */
[----:B------:R-:W-:Y:S02]  /*5680*/  IMAD.MOV R8, RZ, RZ, -R7 ;  /* 0x000000ffff087224 */ /* 0x000fe400078e0a07 */
[--C-:B------:R-:W-:Y:S01]  /*5690*/  @!P6 IMAD.IADD R176, R176, 0x1, -R5.reuse ;  /* 0x00000001b0b0e824 */ /* 0x100fe200078e0a05 */
[----:B------:R-:W-:Y:S01]  /*56a0*/  ISETP.GT.U32.AND P6, PT, R5, R234, PT ;  /* 0x000000ea0500720c */ /* 0x000fe20003fc4070 */
[--C-:B------:R-:W-:Y:S02]  /*56b0*/  @!P4 IMAD.IADD R178, R178, 0x1, -R5.reuse ;  /* 0x00000001b2b2c824 */ /* 0x100fe400078e0a05 */
[----:B------:R-:W-:Y:S01]  /*56c0*/  @!P2 IMAD.IADD R232, R232, 0x1, -R5 ;  /* 0x00000001e8e8a824 */ /* 0x000fe200078e0a05 */
[----:B------:R-:W-:Y:S01]  /*56d0*/  ISETP.GE.AND P2, PT, R11, RZ, PT ;  /* 0x000000ff0b00720c */ /* 0x000fe20003f46270 */
[C---:B------:R-:W-:Y:S01]  /*56e0*/  IMAD R246, R5.reuse, R8, R246 ;  /* 0x0000000805f67224 */ /* 0x040fe200078e02f6 */
[----:B------:R-:W-:Y:S01]  /*56f0*/  ISETP.GT.U32.AND P4, PT, R5, R178, PT ;  /* 0x000000b20500720c */ /* 0x000fe20003f84070 */
[----:B------:R-:W-:Y:S01]  /*5700*/  @!P1 IMAD.MOV R232, RZ, RZ, -R232 ;  /* 0x000000ffffe89224 */ /* 0x000fe200078e0ae8 */
[----:B------:R-:W-:Y:S01]  /*5710*/  LOP3.LUT R11, R2, 0x50, RZ, 0xfc, !PT ;  /* 0x00000050020b7812 */ /* 0x000fe200078efcff */
[----:B------:R-:W-:Y:S01]  /*5720*/  IMAD.HI.U32 R7, R3, R248, RZ ;  /* 0x000000f803077227 */ /* 0x000fe200078e00ff */
[----:B------:R-:W-:-:S02]  /*5730*/  ISETP.GT.U32.AND P1, PT, R5, R246, PT ;  /* 0x000000f60500720c */ /* 0x000fc40003f24070 */
[----:B------:R-:W-:Y:S01]  /*5740*/  IABS R250, R11 ;  /* 0x0000000b00fa7213 */ /* 0x000fe20000000000 */
[----:B------:R-:W-:Y:S02]  /*5750*/  @!P6 IMAD.IADD R234, R234, 0x1, -R5 ;  /* 0x00000001eaeae824 */ /* 0x000fe400078e0a05 */
[----:B------:R-:W-:Y:S02]  /*5760*/  IMAD.MOV R7, RZ, RZ, -R7 ;  /* 0x000000ffff077224 */ /* 0x000fe400078e0a07 */
[----:B------:R-:W-:Y:S01]  /*5770*/  @!P3 IMAD.MOV R176, RZ, RZ, -R176 ;  /* 0x000000ffffb0b224 */ /* 0x000fe200078e0ab0 */
[----:B------:R-:W-:Y:S01]  /*5780*/  ISETP.GT.U32.AND P6, PT, R5, R234, PT ;  /* 0x000000ea0500720c */ /* 0x000fe20003fc4070 */
[--C-:B------:R-:W-:Y:S01]  /*5790*/  @!P4 IMAD.IADD R178, R178, 0x1, -R5.reuse ;  /* 0x00000001b2b2c824 */ /* 0x100fe200078e0a05 */
[----:B------:R-:W-:Y:S01]  /*57a0*/  ISETP.GE.AND P4, PT, R13, RZ, PT ;  /* 0x000000ff0d00720c */ /* 0x000fe20003f86270 */
[C---:B------:R-:W-:Y:S01]  /*57b0*/  IMAD R248, R5.reuse, R7, R248 ;  /* 0x0000000705f87224 */ /* 0x040fe200078e02f8 */
[----:B------:R-:W-:Y:S01]  /*57c0*/  ISETP.GT.U32.AND P3, PT, R5, R236, PT ;  /* 0x000000ec0500720c */ /* 0x000fe20003f64070 */
[----:B------:R-:W-:Y:S01]  /*57d0*/  @!P1 IMAD.IADD R246, R246, 0x1, -R5 ;  /* 0x00000001f6f69824 */ /* 0x000fe200078e0a05 */
[----:B------:R-:W-:Y:S01]  /*57e0*/  LOP3.LUT R13, R2, 0x4c, RZ, 0xfc, !PT ;  /* 0x0000004c020d7812 */ /* 0x000fe200078efcff */
[----:B------:R-:W-:Y:S01]  /*57f0*/  @!P5 IMAD.MOV R178, RZ, RZ, -R178 ;  /* 0x000000ffffb2d224 */ /* 0x000fe200078e0ab2 */
[----:B------:R-:W-:Y:S01]  /*5800*/  ISETP.GE.AND P1, PT, R15, RZ, PT ;  /* 0x000000ff0f00720c */ /* 0x000fe20003f26270 */
[----:B------:R-:W-:Y:S01]  /*5810*/  IMAD.HI.U32 R7, R3, R250, RZ ;  /* 0x000000fa03077227 */ /* 0x000fe200078e00ff */
[----:B------:R-:W-:-:S02]  /*5820*/  ISETP.GT.U32.AND P5, PT, R5, R246, PT ;  /* 0x000000f60500720c */ /* 0x000fc40003fa4070 */
[----:B------:R-:W-:Y:S01]  /*5830*/  IABS R252, R13 ;  /* 0x0000000d00fc7213 */ /* 0x000fe20000000000 */
[----:B------:R-:W-:Y:S01]  /*5840*/  @!P6 IMAD.IADD R234, R234, 0x1, -R5 ;  /* 0x00000001eaeae824 */ /* 0x000fe200078e0a05 */
[C---:B------:R-:W-:Y:S01]  /*5850*/  ISETP.GT.U32.AND P6, PT, R5.reuse, R248, PT ;  /* 0x000000f80500720c */ /* 0x040fe20003fc4070 */
[----:B------:R-:W-:Y:S02]  /*5860*/  IMAD.MOV R7, RZ, RZ, -R7 ;  /* 0x000000ffff077224 */ /* 0x000fe400078e0a07 */
[----:B------:R-:W-:Y:S02]  /*5870*/  @!P3 IMAD.IADD R236, R236, 0x1, -R5 ;  /* 0x00000001ececb824 */ /* 0x000fe400078e0a05 */
[----:B------:R-:W-:Y:S01]  /*5880*/  IMAD R250, R5, R7, R250 ;  /* 0x0000000705fa7224 */ /* 0x000fe200078e02fa */
[----:B------:R-:W-:Y:S01]  /*5890*/  LOP3.LUT R7, R2, 0x48, RZ, 0xfc, !PT ;  /* 0x0000004802077812 */ /* 0x000fe200078efcff */
[----:B------:R-:W-:Y:S01]  /*58a0*/  IMAD.HI.U32 R8, R3, R252, RZ ;  /* 0x000000fc03087227 */ /* 0x000fe200078e00ff */
[----:B------:R-:W-:-:S02]  /*58b0*/  ISETP.GT.U32.AND P3, PT, R5, R236, PT ;  /* 0x000000ec0500720c */ /* 0x000fc40003f64070 */
[----:B------:R-:W-:Y:S01]  /*58c0*/  IABS R66, R7 ;  /* 0x0000000700427213 */ /* 0x000fe20000000000 */
[--C-:B------:R-:W-:Y:S02]  /*58d0*/  @!P5 IMAD.IADD R246, R246, 0x1, -R5.reuse ;  /* 0x00000001f6f6d824 */ /* 0x100fe400078e0a05 */
[--C-:B------:R-:W-:Y:S01]  /*58e0*/  @!P6 IMAD.IADD R248, R248, 0x1, -R5.reuse ;  /* 0x00000001f8f8e824 */ /* 0x100fe200078e0a05 */
[----:B------:R-:W-:Y:S01]  /*58f0*/  ISETP.GE.AND P6, PT, R13, RZ, PT ;  /* 0x000000ff0d00720c */ /* 0x000fe20003fc6270 */
[----:B------:R-:W-:Y:S01]  /*5900*/  @!P4 IMAD.MOV R246, RZ, RZ, -R246 ;  /* 0x000000fffff6c224 */ /* 0x000fe200078e0af6 */
[C---:B------:R-:W-:Y:S01]  /*5910*/  ISETP.GT.U32.AND P4, PT, R5.reuse, R250, PT ;  /* 0x000000fa0500720c */ /* 0x040fe20003f84070 */
[----:B------:R-:W-:Y:S01]  /*5920*/  @!P2 IMAD.MOV R234, RZ, RZ, -R234 ;  /* 0x000000ffffeaa224 */ /* 0x000fe200078e0aea */
[----:B------:R-:W-:Y:S01]  /*5930*/  ISETP.GT.U32.AND P2, PT, R5, R248, PT ;  /* 0x000000f80500720c */ /* 0x000fe20003f44070 */
[----:B------:R-:W-:Y:S02]  /*5940*/  IMAD.MOV R8, RZ, RZ, -R8 ;  /* 0x000000ffff087224 */ /* 0x000fe400078e0a08 */
[----:B------:R-:W-:Y:S01]  /*5950*/  @!P3 IMAD.IADD R236, R236, 0x1, -R5 ;  /* 0x00000001ececb824 */ /* 0x000fe200078e0a05 */
[----:B------:R-:W-:Y:S01]  /*5960*/  ISETP.GE.AND P3, PT, R11, RZ, PT ;  /* 0x000000ff0b00720c */ /* 0x000fe20003f66270 */
[----:B------:R-:W-:Y:S01]  /*5970*/  IMAD R252, R5, R8, R252 ;  /* 0x0000000805fc7224 */ /* 0x000fe200078e02fc */
[----:B------:R-:W-:Y:S01]  /*5980*/  LOP3.LUT R8, R2, 0x44, RZ, 0xfc, !PT ;  /* 0x0000004402087812 */ /* 0x000fe200078efcff */
[----:B------:R-:W-:-:S02]  /*5990*/  VIADD R11, R6, 0x3c ;  /* 0x0000003c060b7836 */ /* 0x000fc40000000000 */
[----:B------:R-:W-:Y:S01]  /*59a0*/  @!P0 IMAD.MOV R236, RZ, RZ, -R236 ;  /* 0x000000ffffec8224 */ /* 0x000fe200078e0aec */
[----:B------:R-:W-:Y:S01]  /*59b0*/  IABS R68, R8 ;  /* 0x0000000800447213 */ /* 0x000fe20000000000 */
[--C-:B------:R-:W-:Y:S01]  /*59c0*/  @!P4 IMAD.IADD R250, R250, 0x1, -R5.reuse ;  /* 0x00000001fafac824 */ /* 0x100fe200078e0a05 */
[----:B------:R-:W-:Y:S01]  /*59d0*/  ISETP.GE.AND P0, PT, R7, RZ, PT ;  /* 0x000000ff0700720c */ /* 0x000fe20003f06270 */
[----:B------:R-:W-:Y:S01]  /*59e0*/  @!P2 IMAD.IADD R248, R248, 0x1, -R5 ;  /* 0x00000001f8f8a824 */ /* 0x000fe200078e0a05 */
[----:B------:R-:W-:Y:S01]  /*59f0*/  ISETP.GE.AND P2, PT, R8, RZ, PT ;  /* 0x000000ff0800720c */ /* 0x000fe20003f46270 */
[----:B------:R-:W-:Y:S01]  /*5a00*/  IMAD.HI.U32 R8, R3, R68, RZ ;  /* 0x0000004403087227 */ /* 0x000fe200078e00ff */
[----:B------:R-:W-:Y:S02]  /*5a10*/  ISETP.GT.U32.AND P4, PT, R5, R250, PT ;  /* 0x000000fa0500720c */ /* 0x000fe40003f84070 */
[----:B------:R-:W-:Y:S01]  /*5a20*/  ISETP.GE.AND P5, PT, R11, RZ, PT ;  /* 0x000000ff0b00720c */ /* 0x000fe20003fa6270 */
[----:B------:R-:W-:Y:S01]  /*5a30*/  IMAD.MOV R8, RZ, RZ, -R8 ;  /* 0x000000ffff087224 */ /* 0x000fe200078e0a08 */
[----:B------:R-:W-:Y:S01]  /*5a40*/  IABS R70, R11 ;  /* 0x0000000b00467213 */ /* 0x000fe20000000000 */
[----:B------:R-:W-:Y:S01]  /*5a50*/  @!P1 IMAD.MOV R248, RZ, RZ, -R248 ;  /* 0x000000fffff89224 */ /* 0x000fe200078e0af8 */
[C---:B------:R-:W-:Y:S01]  /*5a60*/  ISETP.GT.U32.AND P1, PT, R5.reuse, R252, PT ;  /* 0x000000fc0500720c */ /* 0x040fe20003f24070 */
[----:B------:R-:W-:Y:S01]  /*5a70*/  IMAD R13, R5, R8, R68 ;  /* 0x00000008050d7224 */ /* 0x000fe200078e0244 */
[----:B------:R-:W-:Y:S01]  /*5a80*/  IABS R11, R17 ;  /* 0x00000011000b7213 */ /* 0x000fe20000000000 */
[----:B------:R-:W-:-:S04]  /*5a90*/  IMAD.HI.U32 R7, R3, R66, RZ ;  /* 0x0000004203077227 */ /* 0x000fc800078e00ff */
[----:B------:R-:W-:Y:S02]  /*5aa0*/  @!P4 IMAD.IADD R250, R250, 0x1, -R5 ;  /* 0x00000001fafac824 */ /* 0x000fe400078e0a05 */
[----:B------:R-:W-:Y:S02]  /*5ab0*/  IMAD.MOV R7, RZ, RZ, -R7 ;  /* 0x000000ffff077224 */ /* 0x000fe400078e0a07 */
[----:B------:R-:W-:Y:S01]  /*5ac0*/  @!P3 IMAD.MOV R250, RZ, RZ, -R250 ;  /* 0x000000fffffab224 */ /* 0x000fe200078e0afa */
[C---:B------:R-:W-:Y:S01]  /*5ad0*/  ISETP.GT.U32.AND P3, PT, R5.reuse, R13, PT ;  /* 0x0000000d0500720c */ /* 0x040fe20003f64070 */
[C---:B------:R-:W-:Y:S02]  /*5ae0*/  IMAD R7, R5.reuse, R7, R66 ;  /* 0x0000000705077224 */ /* 0x040fe400078e0242 */
[----:B------:R-:W-:Y:S02]  /*5af0*/  IMAD.MOV.U32 R66, RZ, RZ, R11 ;  /* 0x000000ffff427224 */ /* 0x000fe400078e000b */
[----:B------:R-:W-:Y:S01]  /*5b00*/  @!P1 IMAD.IADD R252, R252, 0x1, -R5 ;  /* 0x00000001fcfc9824 */ /* 0x000fe200078e0a05 */
[----:B------:R-:W-:Y:S01]  /*5b10*/  ISETP.GT.U32.AND P4, PT, R5, R7, PT ;  /* 0x000000070500720c */ /* 0x000fe20003f84070 */
[----:B------:R-:W-:-:S03]  /*5b20*/  IMAD.HI.U32 R8, R3, R66, RZ ;  /* 0x0000004203087227 */ /* 0x000fc600078e00ff */
[----:B------:R-:W-:Y:S01]  /*5b30*/  ISETP.GT.U32.AND P1, PT, R5, R252, PT ;  /* 0x000000fc0500720c */ /* 0x000fe20003f24070 */
[----:B------:R-:W-:Y:S02]  /*5b40*/  IMAD.MOV R237, RZ, RZ, -R8 ;  /* 0x000000ffffed7224 */ /* 0x000fe400078e0a08 */
[----:B------:R-:W-:Y:S02]  /*5b50*/  @!P3 IMAD.IADD R13, R13, 0x1, -R5 ;  /* 0x000000010d0db824 */ /* 0x000fe400078e0a05 */
[----:B------:R-:W-:-:S03]  /*5b60*/  IMAD.HI.U32 R8, R3, R238, RZ ;  /* 0x000000ee03087227 */ /* 0x000fc600078e00ff */
[C---:B------:R-:W-:Y:S01]  /*5b70*/  ISETP.GT.U32.AND P3, PT, R5.reuse, R13, PT ;  /* 0x0000000d0500720c */ /* 0x040fe20003f64070 */
[----:B------:R-:W-:Y:S02]  /*5b80*/  IMAD.MOV R8, RZ, RZ, -R8 ;  /* 0x000000ffff087224 */ /* 0x000fe400078e0a08 */
[C---:B------:R-:W-:Y:S01]  /*5b90*/  IMAD R237, R5.reuse, R237, R66 ;  /* 0x000000ed05ed7224 */ /* 0x040fe200078e0242 */
[----:B------:R-:W-:Y:S01]  /*5ba0*/  IABS R66, R33 ;  /* 0x0000002100427213 */ /* 0x000fe20000000000 */
[C---:B------:R-:W-:Y:S02]  /*5bb0*/  IMAD R238, R5.reuse, R8, R238 ;  /* 0x0000000805ee7224 */ /* 0x040fe400078e02ee */
[----:B------:R-:W-:Y:S01]  /*5bc0*/  @!P1 IMAD.IADD R252, R252, 0x1, -R5 ;  /* 0x00000001fcfc9824 */ /* 0x000fe200078e0a05 */
[----:B------:R-:W-:Y:S01]  /*5bd0*/  ISETP.GT.U32.AND P1, PT, R5, R237, PT ;  /* 0x000000ed0500720c */ /* 0x000fe20003f24070 */
[----:B------:R-:W-:-:S04]  /*5be0*/  IMAD.HI.U32 R11, R3, R70, RZ ;  /* 0x00000046030b7227 */ /* 0x000fc800078e00ff */
[--C-:B------:R-:W-:Y:S01]  /*5bf0*/  @!P3 IMAD.IADD R13, R13, 0x1, -R5.reuse ;  /* 0x000000010d0db824 */ /* 0x100fe200078e0a05 */
[----:B------:R-:W-:Y:S01]  /*5c00*/  ISETP.GT.U32.AND P3, PT, R5, R238, PT ;  /* 0x000000ee0500720c */ /* 0x000fe20003f64070 */
[----:B------:R-:W-:Y:S02]  /*5c10*/  @!P4 IMAD.IADD R7, R7, 0x1, -R5 ;  /* 0x000000010707c824 */ /* 0x000fe400078e0a05 */
[----:B------:R-:W-:Y:S02]  /*5c20*/  IMAD.MOV R11, RZ, RZ, -R11 ;  /* 0x000000ffff0b7224 */ /* 0x000fe400078e0a0b */
[----:B------:R-:W-:Y:S01]  /*5c30*/  @!P6 IMAD.MOV R252, RZ, RZ, -R252 ;  /* 0x000000fffffce224 */ /* 0x000fe200078e0afc */
[----:B------:R-:W-:Y:S01]  /*5c40*/  ISETP.GT.U32.AND P4, PT, R5, R7, PT ;  /* 0x000000070500720c */ /* 0x000fe20003f84070 */
[----:B------:R-:W-:Y:S02]  /*5c50*/  @!P1 IMAD.IADD R237, R237, 0x1, -R5 ;  /* 0x00000001eded9824 */ /* 0x000fe400078e0a05 */
[----:B------:R-:W-:Y:S01]  /*5c60*/  IMAD R67, R5, R11, R70 ;  /* 0x0000000b05437224 */ /* 0x000fe200078e0246 */
[----:B------:R-:W-:Y:S01]  /*5c70*/  IABS R70, R35 ;  /* 0x0000002300467213 */ /* 0x000fe20000000000 */
[----:B------:R-:W-:Y:S01]  /*5c80*/  IMAD.HI.U32 R11, R3, R74, RZ ;  /* 0x0000004a030b7227 */ /* 0x000fe200078e00ff */
[----:B------:R-:W-:-:S03]  /*5c90*/  ISETP.GT.U32.AND P1, PT, R5, R237, PT ;  /* 0x000000ed0500720c */ /* 0x000fc60003f24070 */
[----:B------:R-:W-:Y:S02]  /*5ca0*/  @!P3 IMAD.IADD R238, R238, 0x1, -R5 ;  /* 0x00000001eeeeb824 */ /* 0x000fe400078e0a05 */
[----:B------:R-:W-:-:S03]  /*5cb0*/  IMAD.HI.U32 R8, R3, R76, RZ ;  /* 0x0000004c03087227 */ /* 0x000fc600078e00ff */
[C---:B------:R-:W-:Y:S01]  /*5cc0*/  ISETP.GT.U32.AND P6, PT, R5.reuse, R238, PT ;  /* 0x000000ee0500720c */ /* 0x040fe20003fc4070 */
[----:B------:R-:W-:Y:S02]  /*5cd0*/  IMAD.MOV R11, RZ, RZ, -R11 ;  /* 0x000000ffff0b7224 */ /* 0x000fe400078e0a0b */
[----:B------:R-:W-:Y:S02]  /*5ce0*/  IMAD.MOV R8, RZ, RZ, -R8 ;  /* 0x000000ffff087224 */ /* 0x000fe400078e0a08 */
[C---:B------:R-:W-:Y:S02]  /*5cf0*/  IMAD R74, R5.reuse, R11, R74 ;  /* 0x0000000b054a7224 */ /* 0x040fe400078e024a */
[----:B------:R-:W-:Y:S02]  /*5d00*/  IMAD R76, R5, R8, R76 ;  /* 0x00000008054c7224 */ /* 0x000fe400078e024c */
[--C-:B------:R-:W-:Y:S01]  /*5d10*/  @!P4 IMAD.IADD R7, R7, 0x1, -R5.reuse ;  /* 0x000000010707c824 */ /* 0x100fe200078e0a05 */
[----:B------:R-:W-:Y:S01]  /*5d20*/  ISETP.GT.U32.AND P4, PT, R5, R67, PT ;  /* 0x000000430500720c */ /* 0x000fe20003f84070 */
[--C-:B------:R-:W-:Y:S01]  /*5d30*/  @!P1 IMAD.IADD R237, R237, 0x1, -R5.reuse ;  /* 0x00000001eded9824 */ /* 0x100fe200078e0a05 */
[C---:B------:R-:W-:Y:S01]  /*5d40*/  ISETP.GT.U32.AND P1, PT, R5.reuse, R76, PT ;  /* 0x0000004c0500720c */ /* 0x040fe20003f24070 */
[----:B------:R-:W-:Y:S01]  /*5d50*/  @!P6 IMAD.IADD R238, R238, 0x1, -R5 ;  /* 0x00000001eeeee824 */ /* 0x000fe200078e0a05 */
[----:B------:R-:W-:Y:S01]  /*5d60*/  ISETP.GT.U32.AND P6, PT, R5, R74, PT ;  /* 0x0000004a0500720c */ /* 0x000fe20003fc4070 */
[----:B------:R-:W-:-:S02]  /*5d70*/  VIADD R11, R6, 0x1c ;  /* 0x0000001c060b7836 */ /* 0x000fc40000000000 */
[----:B------:R-:W-:-:S03]  /*5d80*/  IMAD.HI.U32 R6, R3, R66, RZ ;  /* 0x0000004203067227 */ /* 0x000fc600078e00ff */
[----:B------:R-:W-:Y:S01]  /*5d90*/  IABS R68, R11 ;  /* 0x0000000b00447213 */ /* 0x000fe20000000000 */
[----:B------:R-:W-:Y:S02]  /*5da0*/  IMAD.MOV R6, RZ, RZ, -R6 ;  /* 0x000000ffff067224 */ /* 0x000fe400078e0a06 */
[----:B------:R-:W-:-:S04]  /*5db0*/  IMAD.HI.U32 R8, R3, R72, RZ ;  /* 0x0000004803087227 */ /* 0x000fc800078e00ff */
[----:B------:R-:W-:Y:S01]  /*5dc0*/  IMAD R6, R5, R6, R66 ;  /* 0x0000000605067224 */ /* 0x000fe200078e0242 */
[----:B------:R-:W-:Y:S01]  /*5dd0*/  IABS R66, R41 ;  /* 0x0000002900427213 */ /* 0x000fe20000000000 */
[----:B------:R-:W-:Y:S02]  /*5de0*/  IMAD.MOV R8, RZ, RZ, -R8 ;  /* 0x000000ffff087224 */ /* 0x000fe400078e0a08 */
[--C-:B------:R-:W-:Y:S01]  /*5df0*/  @!P4 IMAD.IADD R67, R67, 0x1, -R5.reuse ;  /* 0x000000014343c824 */ /* 0x100fe200078e0a05 */
[----:B------:R-:W-:Y:S01]  /*5e00*/  ISETP.GE.AND P4, PT, R17, RZ, PT ;  /* 0x000000ff1100720c */ /* 0x000fe20003f86270 */
[--C-:B------:R-:W-:Y:S01]  /*5e10*/  @!P6 IMAD.IADD R74, R74, 0x1, -R5.reuse ;  /* 0x000000014a4ae824 */ /* 0x100fe200078e0a05 */
[C---:B------:R-:W-:Y:S01]  /*5e20*/  ISETP.GT.U32.AND P6, PT, R5.reuse, R6, PT ;  /* 0x000000060500720c */ /* 0x040fe20003fc4070 */
[C---:B------:R-:W-:Y:S01]  /*5e30*/  IMAD R72, R5.reuse, R8, R72 ;  /* 0x0000000805487224 */ /* 0x040fe200078e0248 */
[----:B------:R-:W-:Y:S01]  /*5e40*/  ISETP.GT.U32.AND P3, PT, R5, R67, PT ;  /* 0x000000430500720c */ /* 0x000fe20003f64070 */
[----:B------:R-:W-:-:S02]  /*5e50*/  @!P1 IMAD.IADD R76, R76, 0x1, -R5 ;  /* 0x000000014c4c9824 */ /* 0x000fc400078e0a05 */
[----:B------:R-:W-:-:S03]  /*5e60*/  IMAD.HI.U32 R8, R3, R70, RZ ;  /* 0x0000004603087227 */ /* 0x000fc600078e00ff */
[----:B------:R-:W-:Y:S01]  /*5e70*/  ISETP.GT.U32.AND P1, PT, R5, R76, PT ;  /* 0x0000004c0500720c */ /* 0x000fe20003f24070 */
[----:B------:R-:W-:Y:S02]  /*5e80*/  IMAD.MOV R8, RZ, RZ, -R8 ;  /* 0x000000ffff087224 */ /* 0x000fe400078e0a08 */
[----:B------:R-:W-:-:S04]  /*5e90*/  IMAD.HI.U32 R15, R3, R240, RZ ;  /* 0x000000f0030f7227 */ /* 0x000fc800078e00ff */
[C---:B------:R-:W-:Y:S02]  /*5ea0*/  IMAD R70, R5.reuse, R8, R70 ;  /* 0x0000000805467224 */ /* 0x040fe400078e0246 */
[----:B------:R-:W-:Y:S02]  /*5eb0*/  IMAD.MOV R15, RZ, RZ, -R15 ;  /* 0x000000ffff0f7224 */ /* 0x000fe400078e0a0f */
[--C-:B------:R-:W-:Y:S01]  /*5ec0*/  @!P6 IMAD.IADD R6, R6, 0x1, -R5.reuse ;  /* 0x000000010606e824 */ /* 0x100fe200078e0a05 */
[C---:B------:R-:W-:Y:S01]  /*5ed0*/  ISETP.GT.U32.AND P6, PT, R5.reuse, R70, PT ;  /* 0x000000460500720c */ /* 0x040fe20003fc4070 */
[----:B------:R-:W-:Y:S02]  /*5ee0*/  IMAD R240, R5, R15, R240 ;  /* 0x0000000f05f07224 */ /* 0x000fe400078e02f0 */
[----:B------:R-:W-:Y:S01]  /*5ef0*/  @!P3 IMAD.IADD R67, R67, 0x1, -R5 ;  /* 0x000000014343b824 */ /* 0x000fe200078e0a05 */
[----:B------:R-:W-:Y:S01]  /*5f00*/  ISETP.GT.U32.AND P3, PT, R5, R72, PT ;  /* 0x000000480500720c */ /* 0x000fe20003f64070 */
[----:B------:R-:W-:-:S04]  /*5f10*/  IMAD.HI.U32 R15, R3, R68, RZ ;  /* 0x00000044030f7227 */ /* 0x000fc800078e00ff */
[----:B------:R-:W-:Y:S01]  /*5f20*/  @!P1 IMAD.IADD R76, R76, 0x1, -R5 ;  /* 0x000000014c4c9824 */ /* 0x000fe200078e0a05 */
[C---:B------:R-:W-:Y:S01]  /*5f30*/  ISETP.GT.U32.AND P1, PT, R5.reuse, R240, PT ;  /* 0x000000f00500720c */ /* 0x040fe20003f24070 */
[----:B------:R-:W-:Y:S02]  /*5f40*/  IMAD.MOV R15, RZ, RZ, -R15 ;  /* 0x000000ffff0f7224 */ /* 0x000fe400078e0a0f */
[--C-:B------:R-:W-:Y:S02]  /*5f50*/  @!P6 IMAD.IADD R70, R70, 0x1, -R5.reuse ;  /* 0x000000014646e824 */ /* 0x100fe400078e0a05 */
[----:B------:R-:W-:Y:S01]  /*5f60*/  IMAD R8, R5, R15, R68 ;  /* 0x0000000f05087224 */ /* 0x000fe200078e0244 */
[----:B------:R-:W-:Y:S01]  /*5f70*/  IABS R68, R39 ;  /* 0x0000002700447213 */ /* 0x000fe20000000000 */
[----:B------:R-:W-:Y:S01]  /*5f80*/  @!P3 IMAD.IADD R72, R72, 0x1, -R5 ;  /* 0x000000014848b824 */ /* 0x000fe200078e0a05 */
[----:B------:R-:W-:Y:S01]  /*5f90*/  ISETP.GE.AND P3, PT, R19, RZ, PT ;  /* 0x000000ff1300720c */ /* 0x000fe20003f66270 */
[----:B------:R-:W-:Y:S01]  /*5fa0*/  IMAD.HI.U32 R17, R3, R242, RZ ;  /* 0x000000f203117227 */ /* 0x000fe200078e00ff */
[----:B------:R-:W-:-:S03]  /*5fb0*/  ISETP.GT.U32.AND P6, PT, R5, R8, PT ;  /* 0x000000080500720c */ /* 0x000fc60003fc4070 */
[----:B------:R-:W-:Y:S01]  /*5fc0*/  @!P1 IMAD.IADD R240, R240, 0x1, -R5 ;  /* 0x00000001f0f09824 */ /* 0x000fe200078e0a05 */
[----:B------:R-:W-:Y:S01]  /*5fd0*/  ISETP.GE.AND P1, PT, R21, RZ, PT ;  /* 0x000000ff1500720c */ /* 0x000fe20003f26270 */
[----:B------:R-:W-:Y:S01]  /*5fe0*/  @!P0 IMAD.MOV R7, RZ, RZ, -R7 ;  /* 0x000000ffff078224 */ /* 0x000fe200078e0a07 */
[----:B------:R-:W-:Y:S01]  /*5ff0*/  LOP3.LUT R21, R2, 0x4, RZ, 0xfc, !PT ;  /* 0x0000000402157812 */ /* 0x000fe200078efcff */
[----:B------:R-:W-:Y:S01]  /*6000*/  IMAD.HI.U32 R2, R3, R68, RZ ;  /* 0x0000004403027227 */ /* 0x000fe200078e00ff */
[----:B------:R-:W-:Y:S02]  /*6010*/  ISETP.GT.U32.AND P0, PT, R5, R72, PT ;  /* 0x000000480500720c */ /* 0x000fe40003f04070 */
[----:B------:R-:W-:Y:S01]  /*6020*/  IABS R25, R21 ;  /* 0x0000001500197213 */ /* 0x000fe20000000000 */
[----:B------:R-:W-:Y:S02]  /*6030*/  IMAD.MOV R17, RZ, RZ, -R17 ;  /* 0x000000ffff117224 */ /* 0x000fe400078e0a11 */
[----:B------:R-:W-:-:S02]  /*6040*/  IMAD.MOV R2, RZ, RZ, -R2 ;  /* 0x000000ffff027224 */ /* 0x000fc400078e0a02 */
[----:B------:R-:W-:Y:S01]  /*6050*/  @!P2 IMAD.MOV R13, RZ, RZ, -R13 ;  /* 0x000000ffff0da224 */ /* 0x000fe200078e0a0d */
[C---:B------:R-:W-:Y:S01]  /*6060*/  ISETP.GT.U32.AND P2, PT, R5.reuse, R74, PT ;  /* 0x0000004a0500720c */ /* 0x040fe20003f44070 */
[----:B------:R-:W-:Y:S01]  /*6070*/  @!P4 IMAD.MOV R237, RZ, RZ, -R237 ;  /* 0x000000ffffedc224 */ /* 0x000fe200078e0aed */
[C---:B------:R-:W-:Y:S01]  /*6080*/  ISETP.GT.U32.AND P4, PT, R5.reuse, R240, PT ;  /* 0x000000f00500720c */ /* 0x040fe20003f84070 */
[----:B------:R-:W-:Y:S02]  /*6090*/  IMAD R242, R5, R17, R242 ;  /* 0x0000001105f27224 */ /* 0x000fe400078e02f2 */
[----:B------:R-:W-:-:S04]  /*60a0*/  IMAD.HI.U32 R15, R3, R66, RZ ;  /* 0x00000042030f7227 */ /* 0x000fc800078e00ff */
[----:B------:R-:W-:Y:S01]  /*60b0*/  @!P6 IMAD.IADD R8, R8, 0x1, -R5 ;  /* 0x000000010808e824 */ /* 0x000fe200078e0a05 */
[----:B------:R-:W-:Y:S01]  /*60c0*/  ISETP.GT.U32.AND P6, PT, R5, R70, PT ;  /* 0x000000460500720c */ /* 0x000fe20003fc4070 */
[----:B------:R-:W-:-:S04]  /*60d0*/  IMAD.HI.U32 R17, R3, R244, RZ ;  /* 0x000000f403117227 */ /* 0x000fc800078e00ff */
[----:B------:R-:W-:-:S04]  /*60e0*/  IMAD.HI.U32 R19, R3, R23, RZ ;  /* 0x0000001703137227 */ /* 0x000fc800078e00ff */
[----:B------:R-:W-:Y:S02]  /*60f0*/  IMAD R68, R5, R2, R68 ;  /* 0x0000000205447224 */ /* 0x000fe400078e0244 */
[----:B------:R-:W-:-:S04]  /*6100*/  IMAD.HI.U32 R3, R3, R25, RZ ;  /* 0x0000001903037227 */ /* 0x000fc800078e00ff */
[----:B------:R-:W-:Y:S02]  /*6110*/  IMAD.MOV R15, RZ, RZ, -R15 ;  /* 0x000000ffff0f7224 */ /* 0x000fe400078e0a0f */
[----:B------:R-:W-:Y:S02]  /*6120*/  IMAD.MOV R17, RZ, RZ, -R17 ;  /* 0x000000ffff117224 */ /* 0x000fe400078e0a11 */
[----:B------:R-:W-:Y:S02]  /*6130*/  IMAD.MOV R2, RZ, RZ, -R3 ;  /* 0x000000ffff027224 */ /* 0x000fe400078e0a03 */
[----:B------:R-:W-:Y:S01]  /*6140*/  @!P0 IMAD.IADD R72, R72, 0x1, -R5 ;  /* 0x0000000148488824 */ /* 0x000fe200078e0a05 */
[C---:B------:R-:W-:Y:S01]  /*6150*/  ISETP.GT.U32.AND P0, PT, R5.reuse, R68, PT ;  /* 0x000000440500720c */ /* 0x040fe20003f04070 */
[C---:B------:R-:W-:Y:S02]  /*6160*/  IMAD R66, R5.reuse, R15, R66 ;  /* 0x0000000f05427224 */ /* 0x040fe400078e0242 */
[----:B------:R-:W-:-:S02]  /*6170*/  IMAD R244, R5, R17, R244 ;  /* 0x0000001105f47224 */ /* 0x000fc400078e02f4 */
[----:B------:R-:W-:Y:S01]  /*6180*/  @!P5 IMAD.MOV R67, RZ, RZ, -R67 ;  /* 0x000000ffff43d224 */ /* 0x000fe200078e0a43 */
[C---:B------:R-:W-:Y:S01]  /*6190*/  ISETP.GT.U32.AND P5, PT, R5.reuse, R6, PT ;  /* 0x000000060500720c */ /* 0x040fe20003fa4070 */
[C---:B------:R-:W-:Y:S02]  /*61a0*/  IMAD R17, R5.reuse, R2, R25 ;  /* 0x0000000205117224 */ /* 0x040fe400078e0219 */
[--C-:B------:R-:W-:Y:S01]  /*61b0*/  @!P2 IMAD.IADD R74, R74, 0x1, -R5.reuse ;  /* 0x000000014a4aa824 */ /* 0x100fe200078e0a05 */
[C---:B------:R-:W-:Y:S01]  /*61c0*/  ISETP.GT.U32.AND P2, PT, R5.reuse, R66, PT ;  /* 0x000000420500720c */ /* 0x040fe20003f44070 */
[----:B------:R-:W-:Y:S01]  /*61d0*/  @!P1 IMAD.MOV R76, RZ, RZ, -R76 ;  /* 0x000000ffff4c9224 */ /* 0x000fe200078e0a4c */
[C---:B------:R-:W-:Y:S01]  /*61e0*/  ISETP.GT.U32.AND P1, PT, R5.reuse, R242, PT ;  /* 0x000000f20500720c */ /* 0x040fe20003f24070 */
[--C-:B------:R-:W-:Y:S01]  /*61f0*/  @!P4 IMAD.IADD R240, R240, 0x1, -R5.reuse ;  /* 0x00000001f0f0c824 */ /* 0x100fe200078e0a05 */
[C---:B------:R-:W-:Y:S01]  /*6200*/  ISETP.GT.U32.AND P4, PT, R5.reuse, R244, PT ;  /* 0x000000f40500720c */ /* 0x040fe20003f84070 */
[----:B------:R-:W-:Y:S01]  /*6210*/  @!P6 IMAD.IADD R70, R70, 0x1, -R5 ;  /* 0x000000014646e824 */ /* 0x000fe200078e0a05 */
[----:B------:R-:W-:Y:S01]  /*6220*/  ISETP.GT.U32.AND P6, PT, R5, R17, PT ;  /* 0x000000110500720c */ /* 0x000fe20003fc4070 */
[----:B------:R-:W-:-:S02]  /*6230*/  IMAD.MOV R19, RZ, RZ, -R19 ;  /* 0x000000ffff137224 */ /* 0x000fc400078e0a13 */
[----:B------:R-:W-:Y:S01]  /*6240*/  @!P0 IMAD.IADD R68, R68, 0x1, -R5 ;  /* 0x0000000144448824 */ /* 0x000fe200078e0a05 */
[----:B------:R-:W-:Y:S01]  /*6250*/  ISETP.GE.AND P0, PT, R29, RZ, PT ;  /* 0x000000ff1d00720c */ /* 0x000fe20003f06270 */
[C---:B------:R-:W-:Y:S02]  /*6260*/  IMAD R15, R5.reuse, R19, R23 ;  /* 0x00000013050f7224 */ /* 0x040fe400078e0217 */
[--C-:B------:R-:W-:Y:S02]  /*6270*/  @!P5 IMAD.IADD R6, R6, 0x1, -R5.reuse ;  /* 0x000000010606d824 */ /* 0x100fe400078e0a05 */
[--C-:B------:R-:W-:Y:S01]  /*6280*/  @!P2 IMAD.IADD R66, R66, 0x1, -R5.reuse ;  /* 0x000000014242a824 */ /* 0x100fe200078e0a05 */
[----:B------:R-:W-:Y:S01]  /*6290*/  ISETP.GT.U32.AND P5, PT, R5, R15, PT ;  /* 0x0000000f0500720c */ /* 0x000fe20003fa4070 */
[----:B------:R-:W-:Y:S01]  /*62a0*/  @!P3 IMAD.MOV R238, RZ, RZ, -R238 ;  /* 0x000000ffffeeb224 */ /* 0x000fe200078e0aee */
[----:B------:R-:W-:Y:S01]  /*62b0*/  ISETP.GE.AND P2, PT, R31, RZ, PT ;  /* 0x000000ff1f00720c */ /* 0x000fe20003f46270 */
[--C-:B------:R-:W-:Y:S01]  /*62c0*/  @!P1 IMAD.IADD R242, R242, 0x1, -R5.reuse ;  /* 0x00000001f2f29824 */ /* 0x100fe200078e0a05 */
[----:B------:R-:W-:Y:S01]  /*62d0*/  ISETP.GT.U32.AND P3, PT, R5, R8, PT ;  /* 0x000000080500720c */ /* 0x000fe20003f64070 */
[--C-:B------:R-:W-:Y:S01]  /*62e0*/  @!P4 IMAD.IADD R244, R244, 0x1, -R5.reuse ;  /* 0x00000001f4f4c824 */ /* 0x100fe200078e0a05 */
[----:B------:R-:W-:Y:S01]  /*62f0*/  ISETP.GE.AND P1, PT, R27, RZ, PT ;  /* 0x000000ff1b00720c */ /* 0x000fe20003f26270 */
[--C-:B------:R-:W-:Y:S01]  /*6300*/  @!P6 IMAD.IADD R17, R17, 0x1, -R5.reuse ;  /* 0x000000011111e824 */ /* 0x100fe200078e0a05 */
[----:B------:R-:W-:Y:S01]  /*6310*/  ISETP.GE.AND P4, PT, R33, RZ, PT ;  /* 0x000000ff2100720c */ /* 0x000fe20003f86270 */
[----:B------:R-:W-:Y:S01]  /*6320*/  @!P0 IMAD.MOV R74, RZ, RZ, -R74 ;  /* 0x000000ffff4a8224 */ /* 0x000fe200078e0a4a */
[----:B------:R-:W-:Y:S01]  /*6330*/  ISETP.GE.AND P6, PT, R35, RZ, PT ;  /* 0x000000ff2300720c */ /* 0x000fe20003fc6270 */
[----:B------:R-:W-:Y:S01]  /*6340*/  IMAD.MOV.U32 R2, RZ, RZ, R6 ;  /* 0x000000ffff027224 */ /* 0x000fe200078e0006 */
[----:B------:R-:W-:Y:S01]  /*6350*/  ISETP.GT.U32.AND P0, PT, R5, R68, PT ;  /* 0x000000440500720c */ /* 0x000fe20003f04070 */
[--C-:B------:R-:W-:Y:S01]  /*6360*/  @!P5 IMAD.IADD R15, R15, 0x1, -R5.reuse ;  /* 0x000000010f0fd824 */ /* 0x100fe200078e0a05 */
[----:B------:R-:W-:Y:S01]  /*6370*/  LOP3.LUT P5, RZ, R125, 0x40, RZ, 0xc0, !PT ;  /* 0x000000407dff7812 */ /* 0x000fe200078ac0ff */
[----:B------:R-:W-:Y:S01]  /*6380*/  @!P2 IMAD.MOV R240, RZ, RZ, -R240 ;  /* 0x000000fffff0a224 */ /* 0x000fe200078e0af0 */
[----:B------:R-:W-:Y:S01]  /*6390*/  ISETP.GT.U32.AND P2, PT, R5, R66, PT ;  /* 0x000000420500720c */ /* 0x000fe20003f44070 */
[--C-:B------:R-:W-:Y:S01]  /*63a0*/  @!P3 IMAD.IADD R8, R8, 0x1, -R5.reuse ;  /* 0x000000010808b824 */ /* 0x100fe200078e0a05 */
[----:B------:R-:W-:Y:S01]  /*63b0*/  ISETP.GE.AND P3, PT, R11, RZ, PT ;  /* 0x000000ff0b00720c */ /* 0x000fe20003f66270 */
[----:B------:R-:W-:Y:S01]  /*63c0*/  @!P1 IMAD.MOV R72, RZ, RZ, -R72 ;  /* 0x000000ffff489224 */ /* 0x000fe200078e0a48 */
[C---:B------:R-:W-:Y:S01]  /*63d0*/  ISETP.GT.U32.AND P1, PT, R5.reuse, R242, PT ;  /* 0x000000f20500720c */ /* 0x040fe20003f24070 */
[----:B------:R-:W-:Y:S01]  /*63e0*/  @!P4 IMAD.MOV R2, RZ, RZ, -R2 ;  /* 0x000000ffff02c224 */ /* 0x000fe200078e0a02 */
[C---:B------:R-:W-:Y:S01]  /*63f0*/  ISETP.GT.U32.AND P4, PT, R5.reuse, R244, PT ;  /* 0x000000f40500720c */ /* 0x040fe20003f84070 */
[----:B------:R-:W-:Y:S01]  /*6400*/  @!P6 IMAD.MOV R70, RZ, RZ, -R70 ;  /* 0x000000ffff46e224 */ /* 0x000fe200078e0a46 */
[C---:B------:R-:W-:Y:S01]  /*6410*/  ISETP.GT.U32.AND P6, PT, R5.reuse, R15, PT ;  /* 0x0000000f0500720c */ /* 0x040fe20003fc4070 */
[--C-:B------:R-:W-:Y:S01]  /*6420*/  @!P0 IMAD.IADD R68, R68, 0x1, -R5.reuse ;  /* 0x0000000144448824 */ /* 0x100fe200078e0a05 */
[----:B------:R-:W-:Y:S01]  /*6430*/  SEL R11, RZ, 0x90, !P5 ;  /* 0x00000090ff0b7807 */ /* 0x000fe20006800000 */
[----:B------:R-:W-:Y:S01]  /*6440*/  IMAD.SHL.U32 R3, R0, 0x2, RZ ;  /* 0x0000000200037824 */ /* 0x000fe200078e00ff */
[----:B------:R-:W-:Y:S01]  /*6450*/  ISETP.GT.U32.AND P5, PT, R5, R17, PT ;  /* 0x000000110500720c */ /* 0x000fe20003fa4070 */
[----:B------:R-:W-:Y:S01]  /*6460*/  IMAD.MOV.U32 R0, RZ, RZ, R8 ;  /* 0x000000ffff007224 */ /* 0x000fe200078e0008 */
[----:B------:R-:W-:Y:S01]  /*6470*/  ISETP.GE.AND P0, PT, R41, RZ, PT ;  /* 0x000000ff2900720c */ /* 0x000fe20003f06270 */
[--C-:B------:R-:W-:Y:S01]  /*6480*/  @!P2 IMAD.IADD R66, R66, 0x1, -R5.reuse ;  /* 0x000000014242a824 */ /* 0x100fe200078e0a05 */
[----:B------:R-:W-:Y:S01]  /*6490*/  ISETP.GE.AND P2, PT, R43, RZ, PT ;  /* 0x000000ff2b00720c */ /* 0x000fe20003f46270 */
[----:B------:R-:W-:Y:S01]  /*64a0*/  @!P3 IMAD.MOV R0, RZ, RZ, -R0 ;  /* 0x000000ffff00b224 */ /* 0x000fe200078e0a00 */
[----:B------:R-:W-:Y:S01]  /*64b0*/  ISETP.GE.AND P3, PT, R37, RZ, PT ;  /* 0x000000ff2500720c */ /* 0x000fe20003f66270 */
[--C-:B------:R-:W-:Y:S01]  /*64c0*/  @!P1 IMAD.IADD R242, R242, 0x1, -R5.reuse ;  /* 0x00000001f2f29824 */ /* 0x100fe200078e0a05 */
[----:B------:R-:W-:Y:S01]  /*64d0*/  ISETP.GE.AND P1, PT, R39, RZ, PT ;  /* 0x000000ff2700720c */ /* 0x000fe20003f26270 */
[--C-:B------:R-:W-:Y:S01]  /*64e0*/  @!P4 IMAD.IADD R244, R244, 0x1, -R5.reuse ;  /* 0x00000001f4f4c824 */ /* 0x100fe200078e0a05 */
[----:B------:R-:W-:Y:S01]  /*64f0*/  ISETP.GE.AND P4, PT, R45, RZ, PT ;  /* 0x000000ff2d00720c */ /* 0x000fe20003f86270 */
[--C-:B------:R-:W-:Y:S01]  /*6500*/  @!P6 IMAD.IADD R15, R15, 0x1, -R5.reuse ;  /* 0x000000010f0fe824 */ /* 0x100fe200078e0a05 */
[----:B------:R-:W-:Y:S01]  /*6510*/  ISETP.GE.AND P6, PT, R21, RZ, PT ;  /* 0x000000ff1500720c */ /* 0x000fe20003fc6270 */
[----:B------:R-:W-:Y:S01]  /*6520*/  IMAD.MOV.U32 R6, RZ, RZ, R66 ;  /* 0x000000ffff067224 */ /* 0x000fe200078e0042 */
[----:B------:R-:W-:Y:S01]  /*6530*/  LOP3.LUT R3, R11, R3, RZ, 0x3c, !PT ;  /* 0x000000030b037212 */ /* 0x000fe200078e3cff */
[----:B------:R-:W-:Y:S01]  /*6540*/  @!P5 IMAD.IADD R17, R17, 0x1, -R5 ;  /* 0x000000011111d824 */ /* 0x000fe200078e0a05 */
[----:B------:R-:W-:Y:S01]  /*6550*/  ISETP.NE.AND P5, PT, R9, RZ, PT ;  /* 0x000000ff0900720c */ /* 0x000fe20003fa5270 */
[----:B------:R-:W-:Y:S01]  /*6560*/  @!P0 IMAD.MOV R6, RZ, RZ, -R6 ;  /* 0x000000ffff068224 */ /* 0x000fe200078e0a06 */
[----:B------:R-:W-:Y:S01]  /*6570*/  LOP3.LUT R11, RZ, R9, RZ, 0x33, !PT ;  /* 0x00000009ff0b7212 */ /* 0x000fe200078e33ff */
[----:B------:R-:W-:-:S02]  /*6580*/  IMAD.MOV.U32 R8, RZ, RZ, R244 ;  /* 0x000000ffff087224 */ /* 0x000fc400078e00f4 */
[----:B------:R-:W-:Y:S01]  /*6590*/  IMAD.MOV.U32 R244, RZ, RZ, R15 ;  /* 0x000000fffff47224 */ /* 0x000fe200078e000f */
[C---:B------:R-:W-:Y:S01]  /*65a0*/  SEL R245, R11.reuse, R14, !P5 ;  /* 0x0000000e0bf57207 */ /* 0x040fe20006800000 */
[----:B------:R-:W-:Y:S01]  /*65b0*/  IMAD.MOV.U32 R66, RZ, RZ, R17 ;  /* 0x000000ffff427224 */ /* 0x000fe200078e0011 */
[C---:B------:R-:W-:Y:S01]  /*65c0*/  SEL R247, R11.reuse, R16, !P5 ;  /* 0x000000100bf77207 */ /* 0x040fe20006800000 */
[----:B------:R-:W-:Y:S01]  /*65d0*/  @!P3 IMAD.MOV R242, RZ, RZ, -R242 ;  /* 0x000000fffff2b224 */ /* 0x000fe200078e0af2 */
[C---:B------:R-:W-:Y:S01]  /*65e0*/  SEL R243, R11.reuse, R6, !P5 ;  /* 0x000000060bf37207 */ /* 0x040fe20006800000 */
[----:B------:R-:W-:Y:S01]  /*65f0*/  @!P1 IMAD.MOV R68, RZ, RZ, -R68 ;  /* 0x000000ffff449224 */ /* 0x000fe200078e0a44 */
[C---:B------:R-:W-:Y:S01]  /*6600*/  LEA R6, P0, R4.reuse, UR6, 0x1 ;  /* 0x0000000604067c11 */ /* 0x040fe2000f8008ff */
[----:B------:R-:W-:Y:S01]  /*6610*/  @!P2 IMAD.MOV R8, RZ, RZ, -R8 ;  /* 0x000000ffff08a224 */ /* 0x000fe200078e0a08 */
[C---:B------:R-:W-:Y:S01]  /*6620*/  SEL R249, R11.reuse, R20, !P5 ;  /* 0x000000140bf97207 */ /* 0x040fe20006800000 */
[----:B------:R-:W-:Y:S01]  /*6630*/  @!P4 IMAD.MOV R244, RZ, RZ, -R244 ;  /* 0x000000fffff4c224 */ /* 0x000fe200078e0af4 */
[C---:B------:R-:W-:Y:S01]  /*6640*/  SEL R182, R11.reuse, R182, !P5 ;  /* 0x000000b60bb67207 */ /* 0x040fe20006800000 */
[----:B------:R-:W-:Y:S01]  /*6650*/  @!P6 IMAD.MOV R66, RZ, RZ, -R66 ;  /* 0x000000ffff42e224 */ /* 0x000fe200078e0a42 */
[----:B------:R-:W-:Y:S01]  /*6660*/  SEL R251, R11, R22, !P5 ;  /* 0x000000160bfb7207 */ /* 0x000fe20006800000 */
[----:B------:R-:W-:Y:S01]  /*6670*/  IMAD R245, R245, UR5, RZ ;  /* 0x00000005f5f57c24 */ /* 0x000fe2000f8e02ff */
[----:B------:R-:W-:Y:S01]  /*6680*/  SEL R17, R11, R236, !P5 ;  /* 0x000000ec0b117207 */ /* 0x000fe20006800000 */
[----:B------:R-:W-:Y:S01]  /*6690*/  IMAD R247, R247, UR5, RZ ;  /* 0x00000005f7f77c24 */ /* 0x000fe2000f8e02ff */
[----:B------:R-:W-:Y:S01]  /*66a0*/  LEA.HI.X.SX32 R4, R4, UR7, 0x1, P0 ;  /* 0x0000000704047c11 */ /* 0x000fe200080f0eff */
[----:B------:R-:W-:Y:S01]  /*66b0*/  ULDC.64 UR6, c[0x0][0x218] ;  /* 0x0000860000067ab9 */ /* 0x000fe20000000a00 */
[----:B------:R-:W-:Y:S01]  /*66c0*/  SEL R183, R11, R18, !P5 ;  /* 0x000000120bb77207 */ /* 0x000fe20006800000 */
[----:B------:R-:W-:Y:S01]  /*66d0*/  IMAD R249, R249, UR5, RZ ;  /* 0x00000005f9f97c24 */ /* 0x000fe2000f8e02ff */
[C---:B------:R-:W-:Y:S01]  /*66e0*/  SEL R185, R11.reuse, R24, !P5 ;  /* 0x000000180bb97207 */ /* 0x040fe20006800000 */
[----:B------:R-:W-:Y:S01]  /*66f0*/  IMAD R182, R182, UR5, RZ ;  /* 0x00000005b6b67c24 */ /* 0x000fe2000f8e02ff */
[----:B------:R-:W-:Y:S01]  /*6700*/  SEL R65, R11, R26, !P5 ;  /* 0x0000001a0b417207 */ /* 0x000fe20006800000 */
        /* <DEDUP_REMOVED lines=35> */
[C---:B------:R-:W-:Y:S01]  /*6940*/  SEL R186, R11.reuse, R186, !P5 ;  /* 0x000000ba0bba7207 */ /* 0x040fe20006800000 */
        /* <DEDUP_REMOVED lines=201> */
[----:B------:R-:W-:Y:S01]  /*75e0*/  LEA R67, P3, R245, UR6, 0x1 ;  /* 0x00000006f5437c11 */ /* 0x000fe2000f8608ff */
[----:B------:R-:W-:Y:S01]  /*75f0*/  IMAD R243, R243, UR5, RZ ;  /* 0x00000005f3f37c24 */ /* 0x000fe2000f8e02ff */
[C---:B------:R-:W-:Y:S01]  /*7600*/  LEA R66, P1, R247.reuse, UR6, 0x1 ;  /* 0x00000006f7427c11 */ /* 0x040fe2000f8208ff */
[----:B------:R-:W-:Y:S01]  /*7610*/  IMAD R8, R8, UR5, RZ ;  /* 0x0000000508087c24 */ /* 0x000fe2000f8e02ff */
[----:B------:R-:W-:Y:S01]  /*7620*/  LEA R246, P2, R182, UR6, 0x1 ;  /* 0x00000006b6f67c11 */ /* 0x000fe2000f8408ff */
[----:B------:R0:W-:Y:S01]  /*7630*/  STL [R1+0x3e0], R67 ;  /* 0x0003e04301007387 */ /* 0x0001e20000100800 */
[----:B------:R-:W-:Y:S01]  /*7640*/  LEA.HI.X.SX32 R247, R247, UR7, 0x1, P1 ;  /* 0x00000007f7f77c11 */ /* 0x000fe200088f0eff */
[----:B------:R-:W-:Y:S01]  /*7650*/  IMAD R244, R244, UR5, RZ ;  /* 0x00000005f4f47c24 */ /* 0x000fe2000f8e02ff */
[----:B------:R-:W-:Y:S01]  /*7660*/  LEA.HI.X.SX32 R182, R182, UR7, 0x1, P2 ;  /* 0x00000007b6b67c11 */ /* 0x000fe200090f0eff */
[----:B------:R1:W-:Y:S01]  /*7670*/  STL [R1+0x3e4], R66 ;  /* 0x0003e44201007387 */ /* 0x0003e20000100800 */
[----:B------:R-:W-:Y:S01]  /*7680*/  LEA R248, P0, R183, UR6, 0x1 ;  /* 0x00000006b7f87c11 */ /* 0x000fe2000f8008ff */
[----:B------:R-:W-:Y:S01]  /*7690*/  IMAD R11, R11, UR5, RZ ;  /* 0x000000050b0b7c24 */ /* 0x000fe2000f8e02ff */
[----:B------:R-:W-:Y:S01]  /*76a0*/  LEA R250, P5, R184, UR6, 0x1 ;  /* 0x00000006b8fa7c11 */ /* 0x000fe2000f8a08ff */
[----:B------:R-:W-:Y:S01]  /*76b0*/  IMAD R12, R12, UR5, RZ ;  /* 0x000000050c0c7c24 */ /* 0x000fe2000f8e02ff */
[----:B------:R-:W-:Y:S01]  /*76c0*/  LEA.HI.X.SX32 R183, R183, UR7, 0x1, P0 ;  /* 0x00000007b7b77c11 */ /* 0x000fe200080f0eff */
[----:B------:R-:W-:Y:S01]  /*76d0*/  UMOV UR5, URZ ;  /* 0x0000003f00057c82 */ /* 0x000fe20008000000 */
[----:B0-----:R-:W-:Y:S01]  /*76e0*/  LEA R67, P6, R249, UR6, 0x1 ;  /* 0x00000006f9437c11 */ /* 0x001fe2000f8c08ff */
[----:B------:R-:W-:Y:S01]  /*76f0*/  UIADD3.X UR11, UR5, -0x7fffffe0, URZ, UP0, !UPT ;  /* 0x80000020050b7890 */ /* 0x000fe200087fe43f */
[----:B------:R-:W-:-:S02]  /*7700*/  LEA.HI.X.SX32 R184, R184, UR7, 0x1, P5 ;  /* 0x00000007b8b87c11 */ /* 0x000fc4000a8f0eff */
[----:B------:R-:W-:Y:S02]  /*7710*/  CS2R R68, SRZ ;  /* 0x0000000000447805 */ /* 0x000fe4000001ff00 */
[----:B-1----:R-:W-:Y:S01]  /*7720*/  LEA R66, P4, R251, UR6, 0x1 ;  /* 0x00000006fb427c11 */ /* 0x002fe2000f8808ff */
[----:B------:R0:W-:Y:S01]  /*7730*/  STL [R1+0x3e8], R67 ;  /* 0x0003e84301007387 */ /* 0x0001e20000100800 */
[----:B------:R-:W-:Y:S02]  /*7740*/  LEA.HI.X.SX32 R249, R249, UR7, 0x1, P6 ;  /* 0x00000007f9f97c11 */ /* 0x000fe4000b0f0eff */
[----:B------:R-:W-:Y:S02]  /*7750*/  CS2R R70, SRZ ;  /* 0x0000000000467805 */ /* 0x000fe4000001ff00 */
[----:B------:R-:W-:Y:S01]  /*7760*/  LEA.HI.X.SX32 R245, R245, UR7, 0x1, P3 ;  /* 0x00000007f5f57c11 */ /* 0x000fe200098f0eff */
[----:B------:R1:W-:Y:S01]  /*7770*/  STL [R1+0x3ec], R66 ;  /* 0x0003ec4201007387 */ /* 0x0003e20000100800 */
[----:B------:R-:W-:-:S02]  /*7780*/  LEA.HI.X.SX32 R251, R251, UR7, 0x1, P4 ;  /* 0x00000007fbfb7c11 */ /* 0x000fc4000a0f0eff */
[----:B------:R-:W-:Y:S02]  /*7790*/  CS2R R72, SRZ ;  /* 0x0000000000487805 */ /* 0x000fe4000001ff00 */
[----:B------:R-:W-:Y:S02]  /*77a0*/  LEA R252, P3, R185, UR6, 0x1 ;  /* 0x00000006b9fc7c11 */ /* 0x000fe4000f8608ff */
[----:B------:R-:W-:Y:S02]  /*77b0*/  CS2R R74, SRZ ;  /* 0x00000000004a7805 */ /* 0x000fe4000001ff00 */
[----:B------:R-:W-:Y:S02]  /*77c0*/  CS2R R76, SRZ ;  /* 0x00000000004c7805 */ /* 0x000fe4000001ff00 */
[----:B0-----:R-:W-:Y:S02]  /*77d0*/  LEA R67, P2, R65, UR6, 0x1 ;  /* 0x0000000641437c11 */ /* 0x001fe4000f8408ff */
[----:B------:R-:W-:-:S02]  /*77e0*/  CS2R R78, SRZ ;  /* 0x00000000004e7805 */ /* 0x000fc4000001ff00 */
[----:B------:R-:W-:Y:S02]  /*77f0*/  LEA.HI.X.SX32 R185, R185, UR7, 0x1, P3 ;  /* 0x00000007b9b97c11 */ /* 0x000fe400098f0eff */
[----:B------:R-:W-:Y:S02]  /*7800*/  CS2R R80, SRZ ;  /* 0x0000000000507805 */ /* 0x000fe4000001ff00 */
[C---:B-1----:R-:W-:Y:S01]  /*7810*/  LEA R66, P1, R186.reuse, UR6, 0x1 ;  /* 0x00000006ba427c11 */ /* 0x042fe2000f8208ff */
[----:B------:R0:W-:Y:S01]  /*7820*/  STL [R1+0x3f0], R67 ;  /* 0x0003f04301007387 */ /* 0x0001e20000100800 */
[----:B------:R-:W-:Y:S02]  /*7830*/  CS2R R82, SRZ ;  /* 0x0000000000527805 */ /* 0x000fe4000001ff00 */
[----:B------:R-:W-:Y:S02]  /*7840*/  CS2R R84, SRZ ;  /* 0x0000000000547805 */ /* 0x000fe4000001ff00 */
[----:B------:R-:W-:Y:S01]  /*7850*/  LEA.HI.X.SX32 R186, R186, UR7, 0x1, P1 ;  /* 0x00000007baba7c11 */ /* 0x000fe200088f0eff */
[----:B------:R1:W-:Y:S01]  /*7860*/  STL [R1+0x204], R66 ;  /* 0x0002044201007387 */ /* 0x0003e20000100800 */
[----:B------:R-:W-:-:S02]  /*7870*/  CS2R R86, SRZ ;  /* 0x0000000000567805 */ /* 0x000fc4000001ff00 */
[----:B------:R-:W-:Y:S02]  /*7880*/  CS2R R88, SRZ ;  /* 0x0000000000587805 */ /* 0x000fe4000001ff00 */
[----:B------:R-:W-:Y:S02]  /*7890*/  CS2R R90, SRZ ;  /* 0x00000000005a7805 */ /* 0x000fe4000001ff00 */
[----:B------:R-:W-:Y:S02]  /*78a0*/  CS2R R92, SRZ ;  /* 0x00000000005c7805 */ /* 0x000fe4000001ff00 */
[----:B------:R-:W-:Y:S02]  /*78b0*/  CS2R R94, SRZ ;  /* 0x00000000005e7805 */ /* 0x000fe4000001ff00 */
[----:B0-----:R-:W-:Y:S02]  /*78c0*/  LEA R67, P0, R64, UR6, 0x1 ;  /* 0x0000000640437c11 */ /* 0x001fe4000f8008ff */
[----:B------:R-:W-:-:S02]  /*78d0*/  CS2R R96, SRZ ;  /* 0x0000000000607805 */ /* 0x000fc4000001ff00 */
[----:B------:R-:W-:Y:S02]  /*78e0*/  CS2R R98, SRZ ;  /* 0x0000000000627805 */ /* 0x000fe4000001ff00 */
        /* <DEDUP_REMOVED lines=31> */
[----:B-1----:R-:W-:Y:S01]  /*7ae0*/  LEA.HI.X.SX32 R66, R65, UR7, 0x1, P2 ;  /* 0x0000000741427c11 */ /* 0x002fe200090f0eff */
[----:B------:R-:W-:Y:S01]  /*7af0*/  STL [R1+0x3fc], R67 ;  /* 0x0003fc4301007387 */ /* 0x000fe20000100800 */
[C---:B------:R-:W-:Y:S02]  /*7b00*/  LEA R65, P2, R189.reuse, UR6, 0x1 ;  /* 0x00000006bd417c11 */ /* 0x040fe4000f8408ff */
[----:B------:R-:W-:Y:S02]  /*7b10*/  CS2R R144, SRZ ;  /* 0x0000000000907805 */ /* 0x000fe4000001ff00 */
[----:B------:R-:W-:Y:S01]  /*7b20*/  CS2R R146, SRZ ;  /* 0x0000000000927805 */ /* 0x000fe2000001ff00 */
[----:B------:R0:W-:Y:S01]  /*7b30*/  STL [R1+0x200], R66 ;  /* 0x0002004201007387 */ /* 0x0001e20000100800 */
[----:B------:R-:W-:-:S02]  /*7b40*/  LEA.HI.X.SX32 R189, R189, UR7, 0x1, P2 ;  /* 0x00000007bdbd7c11 */ /* 0x000fc400090f0eff */
[----:B------:R-:W-:Y:S02]  /*7b50*/  CS2R R148, SRZ ;  /* 0x0000000000947805 */ /* 0x000fe4000001ff00 */
[----:B------:R-:W-:Y:S01]  /*7b60*/  CS2R R150, SRZ ;  /* 0x0000000000967805 */ /* 0x000fe2000001ff00 */
[----:B------:R1:W-:Y:S01]  /*7b70*/  STL [R1+0x21c], R65 ;  /* 0x00021c4101007387 */ /* 0x0003e20000100800 */
[----:B------:R-:W-:Y:S02]  /*7b80*/  UIADD3.64 UR8, UR4, UR8, URZ ;  /* 0x0000000804087297 */ /* 0x000fe4000fffe03f */
[----:B------:R-:W-:Y:S01]  /*7b90*/  UIADD3.64 UR14, UR10, 0x3fe, URZ ;  /* 0x000003fe0a0e7897 */ /* 0x000fe2000fffe03f */
[----:B0-----:R-:W-:Y:S02]  /*7ba0*/  LEA R66, P1, R61, UR6, 0x1 ;  /* 0x000000063d427c11 */ /* 0x001fe4000f8208ff */
[----:B-1----:R-:W-:-:S03]  /*7bb0*/  LEA.HI.X.SX32 R65, R64, UR7, 0x1, P0 ;  /* 0x0000000740417c11 */ /* 0x002fc600080f0eff */
[----:B------:R0:W-:Y:S01]  /*7bc0*/  STL [R1+0x400], R66 ;  /* 0x0004004201007387 */ /* 0x0001e20000100800 */
[----:B------:R-:W-:-:S03]  /*7bd0*/  LEA R64, P0, R190, UR6, 0x1 ;  /* 0x00000006be407c11 */ /* 0x000fc6000f8008ff */
[----:B------:R1:W-:Y:S01]  /*7be0*/  STL [R1+0x208], R65 ;  /* 0x0002084101007387 */ /* 0x0003e20000100800 */
[----:B------:R-:W-:-:S03]  /*7bf0*/  LEA.HI.X.SX32 R190, R190, UR7, 0x1, P0 ;  /* 0x00000007bebe7c11 */ /* 0x000fc600080f0eff */
[----:B------:R2:W-:Y:S01]  /*7c00*/  STL [R1+0x224], R64 ;  /* 0x0002244001007387 */ /* 0x0005e20000100800 */
[----:B0-----:R-:W-:Y:S02]  /*7c10*/  CS2R R66, SRZ ;  /* 0x0000000000427805 */ /* 0x001fe4000001ff00 */
[----:B-1----:R-:W-:Y:S02]  /*7c20*/  LEA R65, P6, R60, UR6, 0x1 ;  /* 0x000000063c417c11 */ /* 0x002fe4000f8c08ff */
[----:B--2---:R-:W-:-:S03]  /*7c30*/  LEA.HI.X.SX32 R64, R63, UR7, 0x1, P5 ;  /* 0x000000073f407c11 */ /* 0x004fc6000a8f0eff */
[----:B------:R-:W-:Y:S01]  /*7c40*/  STL [R1+0x404], R65 ;  /* 0x0004044101007387 */ /* 0x000fe20000100800 */
[----:B------:R-:W-:-:S03]  /*7c50*/  LEA R63, P5, R191, UR6, 0x1 ;  /* 0x00000006bf3f7c11 */ /* 0x000fc6000f8a08ff */
[----:B------:R0:W-:Y:S01]  /*7c60*/  STL [R1+0x210], R64 ;  /* 0x0002104001007387 */ /* 0x0001e20000100800 */
[----:B------:R-:W-:-:S03]  /*7c70*/  LEA.HI.X.SX32 R191, R191, UR7, 0x1, P5 ;  /* 0x00000007bfbf7c11 */ /* 0x000fc6000a8f0eff */
[----:B------:R1:W-:Y:S01]  /*7c80*/  STL [R1+0x22c], R63 ;  /* 0x00022c3f01007387 */ /* 0x0003e20000100800 */
        /* <DEDUP_REMOVED lines=12> */
[----:B------:R0:W-:Y:S04]  /*7d50*/  STL [R1+0x220], R62 ;  /* 0x0002203e01007387 */ /* 0x0001e80000100800 */
[----:B------:R1:W-:Y:S01]  /*7d60*/  STL [R1+0x410], R61 ;  /* 0x0004103d01007387 */ /* 0x0003e20000100800 */
[----:B0-----:R-:W-:Y:S02]  /*7d70*/  LEA R62, P0, R193, UR6, 0x1 ;  /* 0x00000006c13e7c11 */ /* 0x001fe4000f8008ff */
[----:B-1----:R-:W-:-:S03]  /*7d80*/  LEA.HI.X.SX32 R61, R60, UR7, 0x1, P6 ;  /* 0x000000073c3d7c11 */ /* 0x002fc6000b0f0eff */
[----:B------:R0:W-:Y:S01]  /*7d90*/  STL [R1+0x240], R62 ;  /* 0x0002403e01007387 */ /* 0x0001e20000100800 */
[----:B------:R-:W-:Y:S02]  /*7da0*/  LEA R60, P6, R56, UR6, 0x1 ;  /* 0x00000006383c7c11 */ /* 0x000fe4000f8c08ff */
[----:B------:R-:W-:Y:S01]  /*7db0*/  LEA.HI.X.SX32 R193, R193, UR7, 0x1, P0 ;  /* 0x00000007c1c17c11 */ /* 0x000fe200080f0eff */
[----:B------:R1:W-:Y:S04]  /*7dc0*/  STL [R1+0x228], R61 ;  /* 0x0002283d01007387 */ /* 0x0003e80000100800 */
[----:B------:R2:W-:Y:S01]  /*7dd0*/  STL [R1+0x414], R60 ;  /* 0x0004143c01007387 */ /* 0x0005e20000100800 */
[----:B0-----:R-:W-:Y:S02]  /*7de0*/  CS2R R62, SRZ ;  /* 0x00000000003e7805 */ /* 0x001fe4000001ff00 */
[----:B-1----:R-:W-:-:S02]  /*7df0*/  LEA R61, P5, R194, UR6, 0x1 ;  /* 0x00000006c23d7c11 */ /* 0x002fc4000f8a08ff */
[----:B--2---:R-:W-:-:S03]  /*7e00*/  LEA.HI.X.SX32 R60, R59, UR7, 0x1, P4 ;  /* 0x000000073b3c7c11 */ /* 0x004fc6000a0f0eff */
[----:B------:R0:W-:Y:S01]  /*7e10*/  STL [R1+0x248], R61 ;  /* 0x0002483d01007387 */ /* 0x0001e20000100800 */
[----:B------:R-:W-:Y:S02]  /*7e20*/  LEA R59, P4, R55, UR6, 0x1 ;  /* 0x00000006373b7c11 */ /* 0x000fe4000f8808ff */
[----:B------:R-:W-:Y:S01]  /*7e30*/  LEA.HI.X.SX32 R194, R194, UR7, 0x1, P5 ;  /* 0x00000007c2c27c11 */ /* 0x000fe2000a8f0eff */
[----:B------:R1:W-:Y:S04]  /*7e40*/  STL [R1+0x230], R60 ;  /* 0x0002303c01007387 */ /* 0x0003e80000100800 */
[----:B------:R2:W-:Y:S01]  /*7e50*/  STL [R1+0x418], R59 ;  /* 0x0004183b01007387 */ /* 0x0005e20000100800 */
[----:B0-----:R-:W-:Y:S02]  /*7e60*/  LEA R61, P3, R195, UR6, 0x1 ;  /* 0x00000006c33d7c11 */ /* 0x001fe4000f8608ff */
[----:B-1----:R-:W-:-:S03]  /*7e70*/  LEA.HI.X.SX32 R60, R58, UR7, 0x1, P2 ;  /* 0x000000073a3c7c11 */ /* 0x002fc600090f0eff */
[----:B------:R-:W-:Y:S01]  /*7e80*/  STL [R1+0x250], R61 ;  /* 0x0002503d01007387 */ /* 0x000fe20000100800 */
[----:B------:R-:W-:Y:S02]  /*7e90*/  LEA.HI.X.SX32 R58, R57, UR7, 0x1, P1 ;  /* 0x00000007393a7c11 */ /* 0x000fe400088f0eff */
[----:B--2---:R-:W-:Y:S01]  /*7ea0*/  LEA R59, P2, R54, UR6, 0x1 ;  /* 0x00000006363b7c11 */ /* 0x004fe2000f8408ff */
[----:B------:R0:W-:Y:S01]  /*7eb0*/  STL [R1+0x238], R60 ;  /* 0x0002383c01007387 */ /* 0x0001e20000100800 */
[C---:B------:R-:W-:Y:S02]  /*7ec0*/  LEA R57, P1, R196.reuse, UR6, 0x1 ;  /* 0x00000006c4397c11 */ /* 0x040fe4000f8208ff */
[----:B------:R-:W-:Y:S01]  /*7ed0*/  LEA.HI.X.SX32 R195, R195, UR7, 0x1, P3 ;  /* 0x00000007c3c37c11 */ /* 0x000fe200098f0eff */
[----:B------:R-:W-:Y:S01]  /*7ee0*/  STL [R1+0x41c], R59 ;  /* 0x00041c3b01007387 */ /* 0x000fe20000100800 */
[----:B------:R-:W-:-:S03]  /*7ef0*/  LEA.HI.X.SX32 R196, R196, UR7, 0x1, P1 ;  /* 0x00000007c4c47c11 */ /* 0x000fc600088f0eff */
[----:B------:R1:W-:Y:S01]  /*7f00*/  STL [R1+0x23c], R58 ;  /* 0x00023c3a01007387 */ /* 0x0003e20000100800 */
[----:B0-----:R-:W-:-:S03]  /*7f10*/  CS2R R60, SRZ ;  /* 0x00000000003c7805 */ /* 0x001fc6000001ff00 */
[----:B------:R0:W-:Y:S01]  /*7f20*/  STL [R1+0x258], R57 ;  /* 0x0002583901007387 */ /* 0x0001e20000100800 */
[----:B-1----:R-:W-:Y:S02]  /*7f30*/  LEA R58, P0, R53, UR6, 0x1 ;  /* 0x00000006353a7c11 */ /* 0x002fe4000f8008ff */
[----:B0-----:R-:W-:-:S03]  /*7f40*/  LEA.HI.X.SX32 R57, R56, UR7, 0x1, P6 ;  /* 0x0000000738397c11 */ /* 0x001fc6000b0f0eff */
        /* <DEDUP_REMOVED lines=121> */
[C---:B------:R-:W-:Y:S02]  /*86e0*/  LEA R40, P2, R214.reuse, UR6, 0x1 ;  /* 0x00000006d6287c11 */ /* 0x040fe4000f8408ff */
[----:B------:R-:W-:Y:S01]  /*86f0*/  LEA.HI.X.SX32 R213, R213, UR7, 0x1, P3 ;  /* 0x00000007d5d57c11 */ /* 0x000fe200098f0eff */
        /* <DEDUP_REMOVED lines=20> */
[----:B--2---:R-:W-:-:S03]  /*8840*/  LEA R38, P3, R217, UR6, 0x1 ;  /* 0x00000006d9267c11 */ /* 0x004fc6000f8608ff */
[----:B------:R0:W-:Y:S01]  /*8850*/  STL [R1+0x468], R39 ;  /* 0x0004682701007387 */ /* 0x0001e20000100800 */
[----:B------:R-:W-:-:S03]  /*8860*/  LEA.HI.X.SX32 R217, R217, UR7, 0x1, P3 ;  /* 0x00000007d9d97c11 */ /* 0x000fc600098f0eff */
[----:B------:R1:W-:Y:S01]  /*8870*/  STL [R1+0x2f8], R38 ;  /* 0x0002f82601007387 */ /* 0x0003e20000100800 */
[----:B0-----:R-:W-:Y:S02]  /*8880*/  LEA R39, P2, R34, UR6, 0x1 ;  /* 0x0000000622277c11 */ /* 0x001fe4000f8408ff */
[----:B-1----:R-:W-:-:S03]  /*8890*/  LEA.HI.X.SX32 R38, R37, UR7, 0x1, P1 ;  /* 0x0000000725267c11 */ /* 0x002fc600088f0eff */
        /* <DEDUP_REMOVED lines=129> */
[----:B0-----:R-:W-:Y:S02]  /*90b0*/  LOP3.LUT R22, R125, 0x1f, RZ, 0xc0, !PT ;  /* 0x0000001f7d167812 */ /* 0x001fe400078ec0ff */
[----:B------:R-:W-:Y:S02]  /*90c0*/  CS2R R124, SRZ ;  /* 0x00000000007c7805 */ /* 0x000fe4000001ff00 */
[----:B-1----:R-:W-:Y:S02]  /*90d0*/  LEA R21, P2, R16, UR6, 0x1 ;  /* 0x0000000610157c11 */ /* 0x002fe4000f8408ff */
[----:B--2---:R-:W-:-:S03]  /*90e0*/  LEA.HI.X.SX32 R20, R19, UR7, 0x1, P1 ;  /* 0x0000000713147c11 */ /* 0x004fc600088f0eff */
[----:B------:R0:W-:Y:S01]  /*90f0*/  STL [R1+0x4b4], R21 ;  /* 0x0004b41501007387 */ /* 0x0001e20000100800 */
[----:B------:R-:W-:-:S03]  /*9100*/  LEA R19, P1, R235, UR6, 0x1 ;  /* 0x00000006eb137c11 */ /* 0x000fc6000f8208ff */
[----:B------:R1:W-:Y:S01]  /*9110*/  STL [R1+0x370], R20 ;  /* 0x0003701401007387 */ /* 0x0003e20000100800 */
[----:B------:R-:W-:-:S03]  /*9120*/  LEA.HI.X.SX32 R235, R235, UR7, 0x1, P1 ;  /* 0x00000007ebeb7c11 */ /* 0x000fc600088f0eff */
[----:B------:R2:W-:Y:S01]  /*9130*/  STL [R1+0x38c], R19 ;  /* 0x00038c1301007387 */ /* 0x0005e20000100800 */
[----:B0-----:R-:W-:Y:S02]  /*9140*/  LOP3.LUT R21, R181, 0x1e, RZ, 0xfc, !PT ;  /* 0x0000001eb5157812 */ /* 0x001fe400078efcff */
        /* <DEDUP_REMOVED lines=40> */
[----:B-1----:R-:W-:-:S03]  /*93d0*/  LEA R15, P4, R2, UR6, 0x1 ;  /* 0x00000006020f7c11 */ /* 0x002fc6000f8808ff */
[----:B------:R-:W-:Y:S01]  /*93e0*/  IMAD R16, R16, UR13, RZ ;  /* 0x0000000d10107c24 */ /* 0x000fe2000f8e02ff */
[----:B--2---:R-:W-:Y:S01]  /*93f0*/  LEA.HI.X.SX32 R14, R13, UR7, 0x1, P3 ;  /* 0x000000070d0e7c11 */ /* 0x004fe200098f0eff */
        /* <DEDUP_REMOVED lines=8> */
[----:B------:R-:W-:Y:S01]  /*9480*/  ULDC UR17, c[0x0][0x230] ;  /* 0x00008c0000117ab9 */ /* 0x000fe20000000800 */
[----:B--2---:R-:W-:Y:S01]  /*9490*/  LEA.HI.X.SX32 R13, R9, UR7, 0x1, P1 ;  /* 0x00000007090d7c11 */ /* 0x004fe200088f0eff */
        /* <DEDUP_REMOVED lines=16> */
[----:B------:R-:W-:Y:S01]  /*95a0*/  UMOV UR21, 0x40000040 ;  /* 0x4000004000157882 */ /* 0x000fe20000000000 */
        /* <DEDUP_REMOVED lines=11> */
[----:B------:R1:W-:Y:S04]  /*9660*/  STL [R1+0x3c0], R2 ;  /* 0x0003c00201007387 */ /* 0x0003e80000100800 */
[----:B------:R2:W-:Y:S01]  /*9670*/  STL [R1+0x4e0], R0 ;  /* 0x0004e00001007387 */ /* 0x0005e20000100800 */
[----:B0-----:R-:W-:Y:S02]  /*9680*/  LOP3.LUT R7, R181, 0x2, RZ, 0xfc, !PT ;  /* 0x00000002b5077812 */ /* 0x001fe400078efcff */
[----:B-1----:R-:W-:Y:S02]  /*9690*/  LEA.HI.X.SX32 R2, R5, UR7, 0x1, P0 ;  /* 0x0000000705027c11 */ /* 0x002fe400080f0eff */
[----:B------:R-:W0:Y:S01]  /*96a0*/  LDC R5, c[0x0][0x238] ;  /* 0x00008e00ff057b82 */ /* 0x000e220000000800 */
[----:B--2---:R-:W-:-:S02]  /*96b0*/  LEA.HI.X.SX32 R0, R8, UR7, 0x1, P5 ;  /* 0x0000000708007c11 */ /* 0x004fc4000a8f0eff */
[----:B------:R1:W-:Y:S01]  /*96c0*/  STL [R1+0x3c8], R2 ;  /* 0x0003c80201007387 */ /* 0x0003e20000100800 */
[----:B------:R-:W-:-:S03]  /*96d0*/  LOP3.LUT R8, R181, 0x4, RZ, 0xfc, !PT ;  /* 0x00000004b5087812 */ /* 0x000fc600078efcff */
[----:B------:R2:W-:Y:S01]  /*96e0*/  STL [R1+0x3d0], R0 ;  /* 0x0003d00001007387 */ /* 0x0005e20000100800 */
[----:B-1----:R-:W-:Y:S02]  /*96f0*/  LEA.HI.X.SX32 R2, R11, UR7, 0x1, P3 ;  /* 0x000000070b027c11 */ /* 0x002fe400098f0eff */
[C---:B------:R-:W-:Y:S02]  /*9700*/  LOP3.LUT R11, R181.reuse, 0x8, RZ, 0xfc, !PT ;  /* 0x00000008b50b7812 */ /* 0x040fe400078efcff */
[----:B--2---:R-:W-:Y:S01]  /*9710*/  LEA.HI.X.SX32 R0, R12, UR7, 0x1, P2 ;  /* 0x000000070c007c11 */ /* 0x004fe200090f0eff */
[----:B------:R1:W-:Y:S01]  /*9720*/  STL [R1+0x3d8], R2 ;  /* 0x0003d80201007387 */ /* 0x0003e20000100800 */
[C---:B------:R-:W-:Y:S01]  /*9730*/  LOP3.LUT R12, R181.reuse, 0xa, RZ, 0xfc, !PT ;  /* 0x0000000ab50c7812 */ /* 0x040fe200078efcff */
[----:B------:R-:W-:Y:S02]  /*9740*/  UIADD3.64 UR6, UR10, 0x400, URZ ;  /* 0x000004000a067897 */ /* 0x000fe4000fffe03f */
[----:B------:R2:W-:Y:S01]  /*9750*/  STL [R1+0x3dc], R0 ;  /* 0x0003dc0001007387 */ /* 0x0005e20000100800 */
[----:B0-----:R-:W-:-:S03]  /*9760*/  IMAD R23, R181, R5, RZ ;  /* 0x00000005b5177224 */ /* 0x001fc600078e02ff */
[----:B------:R0:W-:Y:S01]  /*9770*/  STL [R1], RZ ;  /* 0x000000ff01007387 */ /* 0x0001e20000100800 */
[----:B------:R-:W-:Y:S01]  /*9780*/  IMAD R12, R12, UR23, RZ ;  /* 0x000000170c0c7c24 */ /* 0x000fe2000f8e02ff */
[----:B-1----:R-:W1:Y:S02]  /*9790*/  LDC R2, c[0x0][0x23c] ;  /* 0x00008f00ff027b82 */ /* 0x002e640000000800 */
[----:B------:R0:W-:Y:S01]  /*97a0*/  STL [R1+0x4], RZ ;  /* 0x000004ff01007387 */ /* 0x0001e20000100800 */
[----:B--2---:R-:W-:-:S03]  /*97b0*/  LOP3.LUT R0, R181, 0x18, RZ, 0xfc, !PT ;  /* 0x00000018b5007812 */ /* 0x004fc600078efcff */
[----:B------:R0:W-:Y:S04]  /*97c0*/  STL [R1+0x8], RZ ;  /* 0x000008ff01007387 */ /* 0x0001e80000100800 */
[----:B------:R0:W-:Y:S04]  /*97d0*/  STL [R1+0xc], RZ ;  /* 0x00000cff01007387 */ /* 0x0001e80000100800 */
[----:B------:R0:W-:Y:S04]  /*97e0*/  STL [R1+0x10], RZ ;  /* 0x000010ff01007387 */ /* 0x0001e80000100800 */
[----:B------:R0:W-:Y:S04]  /*97f0*/  STL [R1+0x14], RZ ;  /* 0x000014ff01007387 */ /* 0x0001e80000100800 */
[----:B------:R0:W-:Y:S01]  /*9800*/  STL [R1+0x18], RZ ;  /* 0x000018ff01007387 */ /* 0x0001e20000100800 */
[----:B-1----:R-:W-:-:S03]  /*9810*/  IMAD.SHL.U32 R179, R2, 0x20, RZ ;  /* 0x0000002002b37824 */ /* 0x002fc600078e00ff */
[----:B------:R0:W-:Y:S01]  /*9820*/  STL [R1+0x1c], RZ ;  /* 0x00001cff01007387 */ /* 0x0001e20000100800 */
[----:B------:R-:W-:Y:S02]  /*9830*/  IMAD R2, R22, R2, RZ ;  /* 0x0000000216027224 */ /* 0x000fe400078e02ff */
[-C--:B------:R-:W-:Y:S01]  /*9840*/  IMAD R22, R21, R5.reuse, RZ ;  /* 0x0000000515167224 */ /* 0x080fe200078e02ff */
[----:B------:R0:W-:Y:S01]  /*9850*/  STL [R1+0x20], RZ ;  /* 0x000020ff01007387 */ /* 0x0001e20000100800 */
[-C--:B------:R-:W-:Y:S02]  /*9860*/  IMAD R21, R20, R5.reuse, RZ ;  /* 0x0000000514157224 */ /* 0x080fe400078e02ff */
[-C--:B------:R-:W-:Y:S01]  /*9870*/  IMAD R20, R19, R5.reuse, RZ ;  /* 0x0000000513147224 */ /* 0x080fe200078e02ff */
[----:B------:R0:W-:Y:S01]  /*9880*/  STL [R1+0x24], RZ ;  /* 0x000024ff01007387 */ /* 0x0001e20000100800 */
[-C--:B------:R-:W-:Y:S01]  /*9890*/  IMAD R19, R0, R5.reuse, RZ ;  /* 0x0000000500137224 */ /* 0x080fe200078e02ff */
[----:B------:R-:W-:Y:S01]  /*98a0*/  SHF.R.S32.HI R0, RZ, 0x1f, R2 ;  /* 0x0000001fff007819 */ /* 0x000fe20000011402 */
[----:B------:R-:W-:Y:S01]  /*98b0*/  IMAD R5, R18, R5, RZ ;  /* 0x0000000512057224 */ /* 0x000fe200078e02ff */
[----:B------:R0:W-:Y:S01]  /*98c0*/  STL [R1+0x28], RZ ;  /* 0x000028ff01007387 */ /* 0x0001e20000100800 */
[----:B------:R-:W-:Y:S01]  /*98d0*/  IMAD R5, R17, UR12, RZ ;  /* 0x0000000c11057c24 */ /* 0x000fe2000f8e02ff */
[----:B------:R-:W-:Y:S01]  /*98e0*/  SHF.L.U64.HI R0, R2, 0x1, R0 ;  /* 0x0000000102007819 */ /* 0x000fe20000010200 */
[----:B------:R-:W-:Y:S01]  /*98f0*/  IMAD R5, R14, UR20, RZ ;  /* 0x000000140e057c24 */ /* 0x000fe2000f8e02ff */
[----:B------:R0:W-:Y:S01]  /*9900*/  STL [R1+0x2c], RZ ;  /* 0x00002cff01007387 */ /* 0x0001e20000100800 */
[----:B------:R-:W-:Y:S01]  /*9910*/  IMAD R5, R11, UR24, RZ ;  /* 0x000000180b057c24 */ /* 0x000fe2000f8e02ff */
[----:B------:R-:W-:Y:S01]  /*9920*/  UMOV UR20, UR4 ;  /* 0x0000000400147c82 */ /* 0x000fe20008000000 */
[----:B------:R-:W-:Y:S01]  /*9930*/  IMAD R11, R9, UR25, RZ ;  /* 0x00000019090b7c24 */ /* 0x000fe2000f8e02ff */
[----:B------:R0:W-:Y:S01]  /*9940*/  STL [R1+0x30], RZ ;  /* 0x000030ff01007387 */ /* 0x0001e20000100800 */
[----:B------:R-:W-:Y:S01]  /*9950*/  IMAD R9, R8, UR26, RZ ;  /* 0x0000001a08097c24 */ /* 0x000fe2000f8e02ff */
[----:B------:R-:W-:Y:S01]  /*9960*/  LOP3.LUT R8, R3, 0x20, RZ, 0x3c, !PT ;  /* 0x0000002003087812 */ /* 0x000fe200078e3cff */
[----:B------:R-:W-:Y:S01]  /*9970*/  IMAD R5, R7, UR27, RZ ;  /* 0x0000001b07057c24 */ /* 0x000fe2000f8e02ff */
[----:B------:R0:W-:Y:S01]  /*9980*/  STL [R1+0x34], RZ ;  /* 0x000034ff01007387 */ /* 0x0001e20000100800 */
[----:B------:R-:W-:Y:S01]  /*9990*/  IMAD.SHL.U32 R2, R2, 0x2, RZ ;  /* 0x0000000202027824 */ /* 0x000fe200078e00ff */
[----:B------:R-:W-:-:S02]  /*99a0*/  LOP3.LUT R7, R3, 0x40, RZ, 0x3c, !PT ;  /* 0x0000004003077812 */ /* 0x000fc400078e3cff */
[----:B------:R0:W-:Y:S01]  /*99b0*/  STL [R1+0x38], RZ ;  /* 0x000038ff01007387 */ /* 0x0001e20000100800 */
[----:B------:R-:W-:-:S03]  /*99c0*/  LOP3.LUT R5, R3, 0x60, RZ, 0x3c, !PT ;  /* 0x0000006003057812 */ /* 0x000fc600078e3cff */
[----:B------:R0:W-:Y:S04]  /*99d0*/  STL [R1+0x3c], RZ ;  /* 0x00003cff01007387 */ /* 0x0001e80000100800 */
        /* <DEDUP_REMOVED lines=112> */
[----:B------:R0:W-:Y:S04]  /*a0e0*/  STL [R1+0x56c], R23 ;  /* 0x00056c1701007387 */ /* 0x0001e80000100800 */
[----:B------:R0:W-:Y:S04]  /*a0f0*/  STL [R1+0x560], R20 ;  /* 0x0005601401007387 */ /* 0x0001e80000100800 */
[----:B------:R0:W-:Y:S02]  /*a100*/  STL [R1+0x55c], R19 ;  /* 0x00055c1301007387 */ /* 0x0001e40000100800 */
.L_x_1:
[----:B------:R-:W2:Y:S04]  /*a110*/  LDL R7, [R1+0x56c] ;  /* 0x00056c0001077983 */ /* 0x000ea80000100800 */
[----:B------:R-:W3:Y:S01]  /*a120*/  LDL R179, [R1+0x560] ;  /* 0x0005600001b37983 */ /* 0x000ee20000100800 */
[----:B------:R-:W-:Y:S01]  /*a130*/  ISETP.GE.AND P0, PT, R181, UR17, PT ;  /* 0x00000011b5007c0c */ /* 0x000fe2000bf06270 */
[----:B------:R-:W-:Y:S01]  /*a140*/  IMAD.MOV.U32 R5, RZ, RZ, R4 ;  /* 0x000000ffff057224 */ /* 0x000fe200078e0004 */
[----:B------:R-:W-:Y:S01]  /*a150*/  PRMT R17, RZ, 0x7610, R17 ;  /* 0x00007610ff117816 */ /* 0x000fe20000000011 */
[----:B------:R1:W-:Y:S01]  /*a160*/  STL [R1+0x8b4], R199 ;  /* 0x0008b4c701007387 */ /* 0x0003e20000100800 */
[----:B------:R-:W-:-:S03]  /*a170*/  ULDC UR4, c[0x0][0x238] ;  /* 0x00008e0000047ab9 */ /* 0x000fc60000000800 */
[----:B-1----:R-:W4:Y:S01]  /*a180*/  LDL R199, [R1+0x55c] ;  /* 0x00055c0001c77983 */ /* 0x002f220000100800 */
[----:B------:R-:W-:-:S03]  /*a190*/  IMAD.MOV.U32 R4, RZ, RZ, R6 ;  /* 0x000000ffff047224 */ /* 0x000fc600078e0006 */
[----:B------:R1:W-:Y:S04]  /*a1a0*/  STL [R1+0x8b0], R198 ;  /* 0x0008b0c601007387 */ /* 0x0003e80000100800 */
[----:B------:R0:W-:Y:S01]  /*a1b0*/  STL [R1+0x8ac], R197 ;  /* 0x0008acc501007387 */ /* 0x0001e20000100800 */
[----:B------:R-:W-:Y:S02]  /*a1c0*/  PRMT R14, RZ, 0x7610, R14 ;  /* 0x00007610ff0e7816 */ /* 0x000fe4000000000e */
[----:B------:R-:W-:Y:S01]  /*a1d0*/  PRMT R12, RZ, 0x7610, R12 ;  /* 0x00007610ff0c7816 */ /* 0x000fe2000000000c */
[----:B------:R-:W-:Y:S01]  /*a1e0*/  STL [R1+0x8a8], R196 ;  /* 0x0008a8c401007387 */ /* 0x000fe20000100800 */
[----:B-1----:R-:W1:Y:S01]  /*a1f0*/  S2R R198, SR_TID.X ;  /* 0x0000000000c67919 */ /* 0x002e620000002100 */
[----:B0-----:R-:W0:Y:S01]  /*a200*/  S2R R197, SR_TID.X ;  /* 0x0000000000c57919 */ /* 0x001e220000002100 */
[----:B------:R-:W-:-:S02]  /*a210*/  PRMT R9, RZ, 0x7610, R9 ;  /* 0x00007610ff097816 */ /* 0x000fc40000000009 */
[----:B------:R-:W-:Y:S01]  /*a220*/  PRMT R16, RZ, 0x7610, R16 ;  /* 0x00007610ff107816 */ /* 0x000fe20000000010 */
[----:B------:R-:W-:Y:S01]  /*a230*/  STL [R1+0x8a4], R195 ;  /* 0x0008a4c301007387 */ /* 0x000fe20000100800 */
[----:B------:R-:W-:Y:S02]  /*a240*/  PRMT R13, RZ, 0x7610, R13 ;  /* 0x00007610ff0d7816 */ /* 0x000fe4000000000d */
[----:B------:R-:W-:Y:S01]  /*a250*/  PRMT R11, RZ, 0x7610, R11 ;  /* 0x00007610ff0b7816 */ /* 0x000fe2000000000b */
[----:B------:R-:W-:Y:S04]  /*a260*/  STL [R1+0x8a0], R194 ;  /* 0x0008a0c201007387 */ /* 0x000fe80000100800 */
[----:B------:R-:W-:Y:S04]  /*a270*/  STL [R1+0x89c], R193 ;  /* 0x00089cc101007387 */ /* 0x000fe80000100800 */
[----:B------:R-:W-:Y:S04]  /*a280*/  STL [R1+0x898], R251 ;  /* 0x000898fb01007387 */ /* 0x000fe80000100800 */
[----:B------:R-:W-:Y:S04]  /*a290*/  STL [R1+0x894], R249 ;  /* 0x000894f901007387 */ /* 0x000fe80000100800 */
[----:B------:R-:W-:Y:S01]  /*a2a0*/  STL [R1+0x890], R247 ;  /* 0x000890f701007387 */ /* 0x000fe20000100800 */
[----:B-1----:R-:W-:-:S03]  /*a2b0*/  SHF.R.U32.HI R198, RZ, 0x6, R198 ;  /* 0x00000006ffc67819 */ /* 0x002fc600000116c6 */
[----:B------:R-:W-:Y:S01]  /*a2c0*/  STL [R1+0x64c], R148 ;  /* 0x00064c9401007387 */ /* 0x000fe20000100800 */
[----:B------:R-:W-:-:S03]  /*a2d0*/  SGXT.U32 R198, R198, 0x1 ;  /* 0x00000001c6c6781a */ /* 0x000fc60000000000 */
[----:B------:R-:W-:Y:S01]  /*a2e0*/  STL [R1+0x648], R149 ;  /* 0x0006489501007387 */ /* 0x000fe20000100800 */
[----:B------:R-:W-:-:S03]  /*a2f0*/  LOP3.LUT R198, R198, 0x8, RZ, 0xfc, !PT ;  /* 0x00000008c6c67812 */ /* 0x000fc600078efcff */
[----:B------:R1:W-:Y:S01]  /*a300*/  STL [R1+0x644], R150 ;  /* 0x0006449601007387 */ /* 0x0003e20000100800 */
[----:B------:R-:W-:-:S03]  /*a310*/  PRMT R8, RZ, 0x7610, R8 ;  /* 0x00007610ff087816 */ /* 0x000fc60000000008 */
[----:B------:R-:W-:Y:S04]  /*a320*/  STL [R1+0x640], R151 ;  /* 0x0006409701007387 */ /* 0x000fe80000100800 */
[----:B------:R-:W-:Y:S01]  /*a330*/  STL [R1+0x574], R180 ;  /* 0x000574b401007387 */ /* 0x000fe20000100800 */
[----:B------:R-:W-:Y:S01]  /*a340*/  PRMT R15, RZ, 0x7610, R15 ;  /* 0x00007610ff0f7816 */ /* 0x000fe2000000000f */
[----:B-1----:R-:W1:Y:S02]  /*a350*/  LDC R150, c[0x0][0x238] ;  /* 0x00008e00ff967b82 */ /* 0x002e640000000800 */
[----:B-----5:R1:W-:Y:S01]  /*a360*/  STL [R1+0x570], R10 ;  /* 0x0005700a01007387 */ /* 0x0203e20000100800 */
[----:B--2---:R-:W-:-:S05]  /*a370*/  IMAD.WIDE R6, R7, 0x2, R4 ;  /* 0x0000000207067825 */ /* 0x004fca00078e0204 */
[----:B------:R2:W3:Y:S01]  /*a380*/  @!P0 LDG.E.U16 R17, desc[UR18][R6.64] ;  /* 0x0000001206118981 */ /* 0x0004e2000c1e1500 */
[----:B------:R-:W-:Y:S02]  /*a390*/  ISETP.GE.AND P0, PT, R198, UR17, PT ;  /* 0x00000011c6007c0c */ /* 0x000fe4000bf06270 */
[--C-:B0-----:R-:W-:Y:S02]  /*a3a0*/  SHF.R.U32.HI R198, RZ, 0x6, R197.reuse ;  /* 0x00000006ffc67819 */ /* 0x101fe400000116c5 */
[----:B------:R-:W-:Y:S02]  /*a3b0*/  SHF.R.U32.HI R197, RZ, 0x6, R197 ;  /* 0x00000006ffc57819 */ /* 0x000fe400000116c5 */
[----:B------:R-:W-:Y:S02]  /*a3c0*/  SGXT.U32 R198, R198, 0x1 ;  /* 0x00000001c6c6781a */ /* 0x000fe40000000000 */
[----:B------:R-:W-:Y:S02]  /*a3d0*/  SGXT.U32 R197, R197, 0x1 ;  /* 0x00000001c5c5781a */ /* 0x000fe40000000000 */
[----:B------:R-:W-:-:S02]  /*a3e0*/  LOP3.LUT R198, R198, 0x8, RZ, 0xfc, !PT ;  /* 0x00000008c6c67812 */ /* 0x000fc400078efcff */
[----:B------:R-:W-:-:S03]  /*a3f0*/  LOP3.LUT R197, R197, 0x10, RZ, 0xfc, !PT ;  /* 0x00000010c5c57812 */ /* 0x000fc600078efcff */
[----:B------:R-:W-:Y:S01]  /*a400*/  IMAD R198, R198, UR4, RZ ;  /* 0x00000004c6c67c24 */ /* 0x000fe2000f8e02ff */
[----:B------:R-:W-:Y:S01]  /*a410*/  ISETP.GE.AND P1, PT, R197, UR17, PT ;  /* 0x00000011c5007c0c */ /* 0x000fe2000bf26270 */
[----:B------:R-:W-:Y:S01]  /*a420*/  ULDC UR4, c[0x0][0x238] ;  /* 0x00008e0000047ab9 */ /* 0x000fe20000000800 */
[----:B------:R-:W0:Y:S01]  /*a430*/  S2R R197, SR_TID.X ;  /* 0x0000000000c57919 */ /* 0x000e220000002100 */
[----:B--2---:R-:W-:-:S05]  /*a440*/  IMAD.WIDE R6, R198, 0x2, R4 ;  /* 0x00000002c6067825 */ /* 0x004fca00078e0204 */
[----:B------:R2:W3:Y:S01]  /*a450*/  @!P0 LDG.E.U16 R14, desc[UR18][R6.64] ;  /* 0x00000012060e8981 */ /* 0x0004e2000c1e1500 */
[--C-:B0-----:R-:W-:Y:S02]  /*a460*/  SHF.R.U32.HI R198, RZ, 0x6, R197.reuse ;  /* 0x00000006ffc67819 */ /* 0x101fe400000116c5 */
[----:B------:R-:W-:Y:S02]  /*a470*/  SHF.R.U32.HI R197, RZ, 0x6, R197 ;  /* 0x00000006ffc57819 */ /* 0x000fe400000116c5 */
[----:B------:R-:W-:Y:S02]  /*a480*/  SGXT.U32 R198, R198, 0x1 ;  /* 0x00000001c6c6781a */ /* 0x000fe40000000000 */
[----:B------:R-:W-:Y:S02]  /*a490*/  SGXT.U32 R197, R197, 0x1 ;  /* 0x00000001c5c5781a */ /* 0x000fe40000000000 */
[----:B------:R-:W-:Y:S02]  /*a4a0*/  LOP3.LUT R198, R198, 0x18, RZ, 0xfc, !PT ;  /* 0x00000018c6c67812 */ /* 0x000fe400078efcff */
[----:B------:R-:W-:-:S05]  /*a4b0*/  LOP3.LUT R197, R197, 0x10, RZ, 0xfc, !PT ;  /* 0x00000010c5c57812 */ /* 0x000fca00078efcff */
[----:B------:R-:W-:Y:S01]  /*a4c0*/  IMAD R197, R197, UR4, RZ ;  /* 0x00000004c5c57c24 */ /* 0x000fe2000f8e02ff */
[----:B------:R-:W-:Y:S01]  /*a4d0*/  ISETP.GE.AND P0, PT, R198, UR17, PT ;  /* 0x00000011c6007c0c */ /* 0x000fe2000bf06270 */
[----:B------:R-:W-:Y:S02]  /*a4e0*/  ULDC UR4, c[0x0][0x238] ;  /* 0x00008e0000047ab9 */ /* 0x000fe40000000800 */
[--C-:B--2---:R-:W-:Y:S02]  /*a4f0*/  IMAD.WIDE R6, R197, 0x2, R4.reuse ;  /* 0x00000002c5067825 */ /* 0x104fe400078e0204 */
[----:B------:R-:W0:Y:S03]  /*a500*/  S2R R197, SR_TID.X ;  /* 0x0000000000c57919 */ /* 0x000e260000002100 */
[----:B------:R4:W2:Y:S02]  /*a510*/  @!P1 LDG.E.U16 R12, desc[UR18][R6.64] ;  /* 0x00000012060c9981 */ /* 0x0008a4000c1e1500 */
[----:B----4-:R-:W-:-:S05]  /*a520*/  IMAD.WIDE R6, R199, 0x2, R4 ;  /* 0x00000002c7067825 */ /* 0x010fca00078e0204 */
[----:B------:R4:W2:Y:S01]  /*a530*/  @!P0 LDG.E.U16 R9, desc[UR18][R6.64] ;  /* 0x0000001206098981 */ /* 0x0008a2000c1e1500 */
[--C-:B0-----:R-:W-:Y:S02]  /*a540*/  SHF.R.U32.HI R199, RZ, 0x6, R197.reuse ;  /* 0x00000006ffc77819 */ /* 0x101fe400000116c5 */
[--C-:B------:R-:W-:Y:S02]  /*a550*/  SHF.R.U32.HI R198, RZ, 0x6, R197.reuse ;  /* 0x00000006ffc67819 */ /* 0x100fe400000116c5 */
[----:B------:R-:W-:Y:S02]  /*a560*/  SGXT.U32 R199, R199, 0x1 ;  /* 0x00000001c7c7781a */ /* 0x000fe40000000000 */
[----:B------:R-:W-:Y:S02]  /*a570*/  SHF.R.U32.HI R197, RZ, 0x6, R197 ;  /* 0x00000006ffc57819 */ /* 0x000fe400000116c5 */
[----:B------:R-:W-:Y:S02]  /*a580*/  LOP3.LUT R199, R199, 0x2, RZ, 0xfc, !PT ;  /* 0x00000002c7c77812 */ /* 0x000fe400078efcff */
[----:B------:R-:W-:-:S02]  /*a590*/  SGXT.U32 R197, R197, 0x1 ;  /* 0x00000001c5c5781a */ /* 0x000fc40000000000 */
[----:B------:R-:W-:Y:S01]  /*a5a0*/  SGXT.U32 R198, R198, 0x1 ;  /* 0x00000001c6c6781a */ /* 0x000fe20000000000 */
[----:B------:R-:W-:Y:S01]  /*a5b0*/  IMAD R199, R199, UR4, RZ ;  /* 0x00000004c7c77c24 */ /* 0x000fe2000f8e02ff */
[----:B------:R-:W-:Y:S01]  /*a5c0*/  LOP3.LUT R197, R197, 0x2, RZ, 0xfc, !PT ;  /* 0x00000002c5c57812 */ /* 0x000fe200078efcff */
[----:B------:R-:W-:Y:S01]  /*a5d0*/  ULDC UR4, c[0x0][0x238] ;  /* 0x00008e0000047ab9 */ /* 0x000fe20000000800 */
[----:B------:R-:W-:Y:S01]  /*a5e0*/  LOP3.LUT R198, R198, 0xa, RZ, 0xfc, !PT ;  /* 0x0000000ac6c67812 */ /* 0x000fe200078efcff */
[----:B----4-:R-:W-:Y:S01]  /*a5f0*/  IMAD.WIDE R6, R199, 0x2, R4 ;  /* 0x00000002c7067825 */ /* 0x010fe200078e0204 */
[----:B------:R-:W-:Y:S01]  /*a600*/  ISETP.GE.AND P0, PT, R197, UR17, PT ;  /* 0x00000011c5007c0c */ /* 0x000fe2000bf06270 */
[----:B------:R-:W0:Y:S01]  /*a610*/  S2R R199, SR_TID.X ;  /* 0x0000000000c77919 */ /* 0x000e220000002100 */
[----:B------:R-:W-:Y:S01]  /*a620*/  ISETP.GE.AND P1, PT, R198, UR17, PT ;  /* 0x00000011c6007c0c */ /* 0x000fe2000bf26270 */
[----:B------:R-:W4:Y:S10]  /*a630*/  S2R R197, SR_TID.X ;  /* 0x0000000000c57919 */ /* 0x000f340000002100 */
[----:B------:R1:W2:Y:S01]  /*a640*/  @!P0 LDG.E.U16 R16, desc[UR18][R6.64] ;  /* 0x0000001206108981 */ /* 0x0002a2000c1e1500 */
[----:B0-----:R-:W-:-:S02]  /*a650*/  SHF.R.U32.HI R198, RZ, 0x6, R199 ;  /* 0x00000006ffc67819 */ /* 0x001fc400000116c7 */
[----:B------:R-:W-:Y:S02]  /*a660*/  SHF.R.U32.HI R199, RZ, 0x6, R199 ;  /* 0x00000006ffc77819 */ /* 0x000fe400000116c7 */
[----:B------:R-:W-:Y:S02]  /*a670*/  SGXT.U32 R198, R198, 0x1 ;  /* 0x00000001c6c6781a */ /* 0x000fe40000000000 */
[----:B------:R-:W-:Y:S02]  /*a680*/  SGXT.U32 R199, R199, 0x1 ;  /* 0x00000001c7c7781a */ /* 0x000fe40000000000 */
[----:B------:R-:W-:Y:S02]  /*a690*/  LOP3.LUT R198, R198, 0xa, RZ, 0xfc, !PT ;  /* 0x0000000ac6c67812 */ /* 0x000fe400078efcff */
[----:B------:R-:W-:-:S03]  /*a6a0*/  LOP3.LUT R199, R199, 0x12, RZ, 0xfc, !PT ;  /* 0x00000012c7c77812 */ /* 0x000fc600078efcff */
[----:B------:R-:W-:Y:S01]  /*a6b0*/  IMAD R198, R198, UR4, RZ ;  /* 0x00000004c6c67c24 */ /* 0x000fe2000f8e02ff */
[----:B------:R-:W-:Y:S01]  /*a6c0*/  ISETP.GE.AND P0, PT, R199, UR17, PT ;  /* 0x00000011c7007c0c */ /* 0x000fe2000bf06270 */
[----:B------:R-:W-:Y:S01]  /*a6d0*/  ULDC UR4, c[0x0][0x238] ;  /* 0x00008e0000047ab9 */ /* 0x000fe20000000800 */
[----:B----4-:R-:W-:Y:S01]  /*a6e0*/  SHF.R.U32.HI R199, RZ, 0x6, R197 ;  /* 0x00000006ffc77819 */ /* 0x010fe200000116c5 */
[----:B-1----:R-:W-:Y:S01]  /*a6f0*/  IMAD.WIDE R6, R198, 0x2, R4 ;  /* 0x00000002c6067825 */ /* 0x002fe200078e0204 */
[--C-:B------:R-:W-:Y:S02]  /*a700*/  SHF.R.U32.HI R198, RZ, 0x6, R197.reuse ;  /* 0x00000006ffc67819 */ /* 0x100fe400000116c5 */
[----:B------:R-:W-:Y:S02]  /*a710*/  SHF.R.U32.HI R197, RZ, 0x6, R197 ;  /* 0x00000006ffc57819 */ /* 0x000fe400000116c5 */
[----:B------:R0:W4:Y:S01]  /*a720*/  @!P1 LDG.E.U16 R13, desc[UR18][R6.64] ;  /* 0x00000012060d9981 */ /* 0x000122000c1e1500 */
[----:B------:R-:W-:-:S02]  /*a730*/  SGXT.U32 R198, R198, 0x1 ;  /* 0x00000001c6c6781a */ /* 0x000fc40000000000 */
[----:B------:R-:W-:Y:S02]  /*a740*/  SGXT.U32 R197, R197, 0x1 ;  /* 0x00000001c5c5781a */ /* 0x000fe40000000000 */
[----:B------:R-:W-:Y:S02]  /*a750*/  LOP3.LUT R198, R198, 0x1a, RZ, 0xfc, !PT ;  /* 0x0000001ac6c67812 */ /* 0x000fe400078efcff */
[----:B------:R-:W-:Y:S02]  /*a760*/  LOP3.LUT R197, R197, 0x12, RZ, 0xfc, !PT ;  /* 0x00000012c5c57812 */ /* 0x000fe400078efcff */
[----:B------:R-:W-:-:S03]  /*a770*/  SGXT.U32 R199, R199, 0x1 ;  /* 0x00000001c7c7781a */ /* 0x000fc60000000000 */
[----:B------:R-:W-:Y:S01]  /*a780*/  IMAD R197, R197, UR4, RZ ;  /* 0x00000004c5c57c24 */ /* 0x000fe2000f8e02ff */
[----:B------:R-:W-:Y:S01]  /*a790*/  ISETP.GE.AND P1, PT, R198, UR17, PT ;  /* 0x00000011c6007c0c */ /* 0x000fe2000bf26270 */
[----:B------:R-:W-:Y:S01]  /*a7a0*/  ULDC UR4, c[0x0][0x238] ;  /* 0x00008e0000047ab9 */ /* 0x000fe20000000800 */
[----:B------:R-:W-:Y:S01]  /*a7b0*/  LOP3.LUT R199, R199, 0x4, RZ, 0xfc, !PT ;  /* 0x00000004c7c77812 */ /* 0x000fe200078efcff */
[----:B0-----:R-:W-:-:S05]  /*a7c0*/  IMAD.WIDE R6, R197, 0x2, R4 ;  /* 0x00000002c5067825 */ /* 0x001fca00078e0204 */
[----:B------:R3:W4:Y:S01]  /*a7d0*/  @!P0 LDG.E.U16 R11, desc[UR18][R6.64] ;  /* 0x00000012060b8981 */ /* 0x000722000c1e1500 */
[----:B------:R-:W-:Y:S01]  /*a7e0*/  ISETP.GE.AND P0, PT, R199, UR17, PT ;  /* 0x00000011c7007c0c */ /* 0x000fe2000bf06270 */
[----:B---3--:R-:W-:Y:S02]  /*a7f0*/  IMAD.WIDE R6, R179, 0x2, R4 ;  /* 0x00000002b3067825 */ /* 0x008fe400078e0204 */
[----:B------:R-:W0:Y:S03]  /*a800*/  S2R R179, SR_TID.X ;  /* 0x0000000000b37919 */ /* 0x000e260000002100 */
[----:B------:R1:W3:Y:S01]  /*a810*/  @!P1 LDG.E.U16 R8, desc[UR18][R6.64] ;  /* 0x0000001206089981 */ /* 0x0002e2000c1e1500 */
[--C-:B0-----:R-:W-:Y:S02]  /*a820*/  SHF.R.U32.HI R148, RZ, 0x6, R179.reuse ;  /* 0x00000006ff947819 */ /* 0x101fe400000116b3 */
[----:B------:R-:W-:-:S02]  /*a830*/  SHF.R.U32.HI R10, RZ, 0x6, R179 ;  /* 0x00000006ff0a7819 */ /* 0x000fc400000116b3 */
[----:B------:R-:W-:Y:S02]  /*a840*/  SGXT.U32 R148, R148, 0x1 ;  /* 0x000000019494781a */ /* 0x000fe40000000000 */
[----:B------:R-:W-:Y:S02]  /*a850*/  SGXT.U32 R10, R10, 0x1 ;  /* 0x000000010a0a781a */ /* 0x000fe40000000000 */
[----:B------:R-:W-:Y:S02]  /*a860*/  LOP3.LUT R148, R148, 0x4, RZ, 0xfc, !PT ;  /* 0x0000000494947812 */ /* 0x000fe400078efcff */
[----:B------:R-:W-:-:S03]  /*a870*/  LOP3.LUT R10, R10, 0xc, RZ, 0xfc, !PT ;  /* 0x0000000c0a0a7812 */ /* 0x000fc600078efcff */
[----:B------:R-:W-:Y:S01]  /*a880*/  IMAD R148, R148, UR4, RZ ;  /* 0x0000000494947c24 */ /* 0x000fe2000f8e02ff */
[----:B------:R-:W-:-:S03]  /*a890*/  ULDC UR4, c[0x0][0x238] ;  /* 0x00008e0000047ab9 */ /* 0x000fc60000000800 */
[----:B-1----:R-:W-:Y:S01]  /*a8a0*/  IMAD.WIDE R6, R148, 0x2, R4 ;  /* 0x0000000294067825 */ /* 0x002fe200078e0204 */
[----:B------:R-:W-:-:S04]  /*a8b0*/  SHF.R.U32.HI R148, RZ, 0x6, R179 ;  /* 0x00000006ff947819 */ /* 0x000fc800000116b3 */
[----:B------:R-:W-:Y:S01]  /*a8c0*/  SGXT.U32 R148, R148, 0x1 ;  /* 0x000000019494781a */ /* 0x000fe20000000000 */
[----:B------:R0:W3:Y:S01]  /*a8d0*/  @!P0 LDG.E.U16 R15, desc[UR18][R6.64] ;  /* 0x00000012060f8981 */ /* 0x0000e2000c1e1500 */
[----:B------:R-:W-:Y:S02]  /*a8e0*/  ISETP.GE.AND P0, PT, R10, UR17, PT ;  /* 0x000000110a007c0c */ /* 0x000fe4000bf06270 */
[----:B------:R-:W-:Y:S02]  /*a8f0*/  LOP3.LUT R148, R148, 0xc, RZ, 0xfc, !PT ;  /* 0x0000000c94947812 */ /* 0x000fe400078efcff */
[----:B------:R-:W-:Y:S02]  /*a900*/  SHF.R.U32.HI R10, RZ, 0x6, R179 ;  /* 0x00000006ff0a7819 */ /* 0x000fe400000116b3 */
[----:B------:R-:W-:Y:S01]  /*a910*/  PRMT R18, RZ, 0x7610, R18 ;  /* 0x00007610ff127816 */ /* 0x000fe20000000012 */
[----:B------:R-:W-:Y:S01]  /*a920*/  IMAD R148, R148, UR4, RZ ;  /* 0x0000000494947c24 */ /* 0x000fe2000f8e02ff */
[----:B------:R-:W-:Y:S01]  /*a930*/  SGXT.U32 R10, R10, 0x1 ;  /* 0x000000010a0a781a */ /* 0x000fe20000000000 */
[----:B------:R-:W-:-:S02]  /*a940*/  ULDC UR4, c[0x0][0x238] ;  /* 0x00008e0000047ab9 */ /* 0x000fc40000000800 */
[----:B0-----:R-:W-:Y:S01]  /*a950*/  IMAD.WIDE R6, R148, 0x2, R4 ;  /* 0x0000000294067825 */ /* 0x001fe200078e0204 */
[--C-:B------:R-:W-:Y:S02]  /*a960*/  SHF.R.U32.HI R148, RZ, 0x6, R179.reuse ;  /* 0x00000006ff947819 */ /* 0x100fe400000116b3 */
[----:B------:R-:W-:Y:S02]  /*a970*/  LOP3.LUT R10, R10, 0x14, RZ, 0xfc, !PT ;  /* 0x000000140a0a7812 */ /* 0x000fe400078efcff */
[----:B------:R-:W-:Y:S01]  /*a980*/  SGXT.U32 R148, R148, 0x1 ;  /* 0x000000019494781a */ /* 0x000fe20000000000 */
[----:B------:R0:W3:Y:S01]  /*a990*/  @!P0 LDG.E.U16 R18, desc[UR18][R6.64] ;  /* 0x0000001206128981 */ /* 0x0000e2000c1e1500 */
[----:B------:R-:W-:Y:S02]  /*a9a0*/  ISETP.GE.AND P0, PT, R10, UR17, PT ;  /* 0x000000110a007c0c */ /* 0x000fe4000bf06270 */
[----:B------:R-:W-:Y:S02]  /*a9b0*/  LOP3.LUT R148, R148, 0x14, RZ, 0xfc, !PT ;  /* 0x0000001494947812 */ /* 0x000fe400078efcff */
[----:B------:R-:W-:-:S02]  /*a9c0*/  SHF.R.U32.HI R10, RZ, 0x6, R179 ;  /* 0x00000006ff0a7819 */ /* 0x000fc400000116b3 */
[----:B------:R-:W-:Y:S01]  /*a9d0*/  PRMT R22, RZ, 0x7610, R22 ;  /* 0x00007610ff167816 */ /* 0x000fe20000000016 */
[----:B------:R-:W-:Y:S01]  /*a9e0*/  IMAD R148, R148, UR4, RZ ;  /* 0x0000000494947c24 */ /* 0x000fe2000f8e02ff */
[----:B------:R-:W-:Y:S01]  /*a9f0*/  SGXT.U32 R10, R10, 0x1 ;  /* 0x000000010a0a781a */ /* 0x000fe20000000000 */
[----:B------:R-:W-:Y:S02]  /*aa00*/  ULDC UR4, c[0x0][0x238] ;  /* 0x00008e0000047ab9 */ /* 0x000fe40000000800 */
[----:B0-----:R-:W-:Y:S01]  /*aa10*/  IMAD.WIDE R6, R148, 0x2, R4 ;  /* 0x0000000294067825 */ /* 0x001fe200078e0204 */
[----:B------:R-:W-:Y:S01]  /*aa20*/  LOP3.LUT R10, R10, 0x1c, RZ, 0xfc, !PT ;  /* 0x0000001c0a0a7812 */ /* 0x000fe200078efcff */
[----:B------:R-:W0:Y:S03]  /*aa30*/  LDC R148, c[0x0][0x238] ;  /* 0x00008e00ff947b82 */ /* 0x000e260000000800 */
[----:B------:R-:W-:Y:S01]  /*aa40*/  ISETP.GE.AND P1, PT, R10, UR17, PT ;  /* 0x000000110a007c0c */ /* 0x000fe2000bf26270 */
[----:B------:R1:W3:Y:S01]  /*aa50*/  @!P0 LDG.E.U16 R22, desc[UR18][R6.64] ;  /* 0x0000001206168981 */ /* 0x0002e2000c1e1500 */
[----:B------:R-:W-:-:S02]  /*aa60*/  SHF.R.U32.HI R10, RZ, 0x6, R179 ;  /* 0x00000006ff0a7819 */ /* 0x000fc400000116b3 */
[----:B------:R-:W-:Y:S02]  /*aa70*/  PRMT R152, RZ, 0x7610, R152 ;  /* 0x00007610ff987816 */ /* 0x000fe40000000098 */
[----:B------:R-:W-:Y:S02]  /*aa80*/  SGXT.U32 R10, R10, 0x1 ;  /* 0x000000010a0a781a */ /* 0x000fe40000000000 */
[----:B------:R-:W-:Y:S02]  /*aa90*/  SHF.R.U32.HI R149, RZ, 0x6, R179 ;  /* 0x00000006ff957819 */ /* 0x000fe400000116b3 */
[----:B------:R-:W-:Y:S02]  /*aaa0*/  LOP3.LUT R10, R10, 0x1c, RZ, 0xfc, !PT ;  /* 0x0000001c0a0a7812 */ /* 0x000fe400078efcff */
[----:B------:R-:W-:-:S04]  /*aab0*/  SGXT.U32 R149, R149, 0x1 ;  /* 0x000000019595781a */ /* 0x000fc80000000000 */
[----:B------:R-:W-:-:S04]  /*aac0*/  LOP3.LUT R149, R149, 0x6, RZ, 0xfc, !PT ;  /* 0x0000000695957812 */ /* 0x000fc800078efcff */
[----:B------:R-:W-:Y:S01]  /*aad0*/  ISETP.GE.AND P0, PT, R149, UR17, PT ;  /* 0x0000001195007c0c */ /* 0x000fe2000bf06270 */
[----:B0-----:R-:W-:-:S04]  /*aae0*/  IMAD R10, R10, R148, RZ ;  /* 0x000000940a0a7224 */ /* 0x001fc800078e02ff */
[----:B-1----:R-:W-:Y:S01]  /*aaf0*/  IMAD.WIDE R6, R10, 0x2, R4 ;  /* 0x000000020a067825 */ /* 0x002fe200078e0204 */
[----:B------:R-:W-:-:S04]  /*ab00*/  SHF.R.U32.HI R10, RZ, 0x6, R179 ;  /* 0x00000006ff0a7819 */ /* 0x000fc800000116b3 */
[----:B------:R-:W-:Y:S01]  /*ab10*/  SGXT.U32 R10, R10, 0x1 ;  /* 0x000000010a0a781a */ /* 0x000fe20000000000 */
[----:B------:R0:W3:Y:S03]  /*ab20*/  @!P1 LDG.E.U16 R152, desc[UR18][R6.64] ;  /* 0x0000001206989981 */ /* 0x0000e6000c1e1500 */
[----:B------:R-:W-:Y:S02]  /*ab30*/  LOP3.LUT R10, R10, 0x6, RZ, 0xfc, !PT ;  /* 0x000000060a0a7812 */ /* 0x000fe400078efcff */
[----:B------:R-:W-:-:S03]  /*ab40*/  SHF.R.U32.HI R148, RZ, 0x6, R179 ;  /* 0x00000006ff947819 */ /* 0x000fc600000116b3 */
[----:B------:R-:W-:Y:S01]  /*ab50*/  IMAD R10, R10, UR4, RZ ;  /* 0x000000040a0a7c24 */ /* 0x000fe2000f8e02ff */
[----:B------:R-:W-:Y:S01]  /*ab60*/  SGXT.U32 R148, R148, 0x1 ;  /* 0x000000019494781a */ /* 0x000fe20000000000 */
[----:B------:R-:W-:Y:S02]  /*ab70*/  ULDC UR4, c[0x0][0x238] ;  /* 0x00008e0000047ab9 */ /* 0x000fe40000000800 */
[----:B0-----:R-:W-:Y:S02]  /*ab80*/  IMAD.WIDE R6, R10, 0x2, R4 ;  /* 0x000000020a067825 */ /* 0x001fe400078e0204 */
[----:B------:R-:W2:Y:S01]  /*ab90*/  LDL.LU R10, [R1+0x4e0] ;  /* 0x0004e000010a7983 */ /* 0x000ea20000300800 */
[----:B------:R-:W-:-:S03]  /*aba0*/  LOP3.LUT R148, R148, 0x16, RZ, 0xfc, !PT ;  /* 0x0000001694947812 */ /* 0x000fc600078efcff */
[----:B------:R-:W4:Y:S01]  /*abb0*/  LDL.LU R181, [R1+0x3dc] ;  /* 0x0003dc0001b57983 */ /* 0x000f220000300800 */
[----:B------:R-:W-:-:S03]  /*abc0*/  ISETP.GE.AND P1, PT, R148, UR17, PT ;  /* 0x0000001194007c0c */ /* 0x000fc6000bf26270 */
[----:B------:R-:W3:Y:S04]  /*abd0*/  LDL R148, [R1+0x3cc] ;  /* 0x0003cc0001947983 */ /* 0x000ee80000100800 */
[----:B------:R-:W3:Y:S01]  /*abe0*/  LDL.LU R180, [R1+0x3d4] ;  /* 0x0003d40001b47983 */ /* 0x000ee20000300800 */
[----:B------:R-:W-:Y:S02]  /*abf0*/  SHF.R.U32.HI R149, RZ, 0x6, R179 ;  /* 0x00000006ff957819 */ /* 0x000fe400000116b3 */
[----:B------:R-:W-:Y:S02]  /*ac00*/  PRMT R154, RZ, 0x7610, R154 ;  /* 0x00007610ff9a7816 */ /* 0x000fe4000000009a */
[----:B------:R-:W-:-:S04]  /*ac10*/  SGXT.U32 R149, R149, 0x1 ;  /* 0x000000019595781a */ /* 0x000fc80000000000 */
[----:B------:R-:W-:Y:S01]  /*ac20*/  LOP3.LUT R149, R149, 0xe, RZ, 0xfc, !PT ;  /* 0x0000000e95957812 */ /* 0x000fe200078efcff */
[----:B------:R0:W3:Y:S03]  /*ac30*/  @!P0 LDG.E.U16 R154, desc[UR18][R6.64] ;  /* 0x00000012069a8981 */ /* 0x0000e6000c1e1500 */
[----:B------:R-:W-:Y:S02]  /*ac40*/  ISETP.GE.AND P0, PT, R149, UR17, PT ;  /* 0x0000001195007c0c */ /* 0x000fe4000bf06270 */
[----:B------:R-:W-:-:S04]  /*ac50*/  SHF.R.U32.HI R149, RZ, 0x6, R179 ;  /* 0x00000006ff957819 */ /* 0x000fc800000116b3 */
[----:B------:R-:W-:-:S04]  /*ac60*/  SGXT.U32 R149, R149, 0x1 ;  /* 0x000000019595781a */ /* 0x000fc80000000000 */
[----:B------:R-:W-:-:S05]  /*ac70*/  LOP3.LUT R149, R149, 0xe, RZ, 0xfc, !PT ;  /* 0x0000000e95957812 */ /* 0x000fca00078efcff */
[----:B------:R-:W-:-:S04]  /*ac80*/  IMAD R149, R149, UR4, RZ ;  /* 0x0000000495957c24 */ /* 0x000fc8000f8e02ff */
[----:B0-----:R-:W-:Y:S01]  /*ac90*/  IMAD.WIDE R6, R149, 0x2, R4 ;  /* 0x0000000295067825 */ /* 0x001fe200078e0204 */
[----:B------:R-:W-:-:S04]  /*aca0*/  SHF.R.U32.HI R149, RZ, 0x6, R179 ;  /* 0x00000006ff957819 */ /* 0x000fc800000116b3 */
[----:B------:R-:W-:-:S04]  /*acb0*/  SGXT.U32 R149, R149, 0x1 ;  /* 0x000000019595781a */ /* 0x000fc80000000000 */
[----:B------:R-:W-:-:S05]  /*acc0*/  LOP3.LUT R149, R149, 0x16, RZ, 0xfc, !PT ;  /* 0x0000001695957812 */ /* 0x000fca00078efcff */
[----:B------:R-:W-:Y:S02]  /*acd0*/  IMAD R149, R149, R150, RZ ;  /* 0x0000009695957224 */ /* 0x000fe400078e02ff */
[----:B------:R-:W0:Y:S01]  /*ace0*/  LDC R150, c[0x0][0x238] ;  /* 0x00008e00ff967b82 */ /* 0x000e220000000800 */
[----:B------:R-:W-:Y:S02]  /*acf0*/  PRMT R156, RZ, 0x7610, R156 ;  /* 0x00007610ff9c7816 */ /* 0x000fe4000000009c */
[----:B------:R-:W-:-:S04]  /*ad00*/  SHF.R.U32.HI R151, RZ, 0x6, R179 ;  /* 0x00000006ff977819 */ /* 0x000fc800000116b3 */
[----:B------:R1:W3:Y:S01]  /*ad10*/  @!P0 LDG.E.U16 R156, desc[UR18][R6.64] ;  /* 0x00000012069c8981 */ /* 0x0002e2000c1e1500 */
[----:B------:R-:W-:Y:S01]  /*ad20*/  SGXT.U32 R151, R151, 0x1 ;  /* 0x000000019797781a */ /* 0x000fe20000000000 */
[----:B-1----:R-:W-:Y:S01]  /*ad30*/  IMAD.WIDE R6, R149, 0x2, R4 ;  /* 0x0000000295067825 */ /* 0x002fe200078e0204 */
[----:B------:R-:W-:Y:S02]  /*ad40*/  SHF.R.U32.HI R149, RZ, 0x6, R179 ;  /* 0x00000006ff957819 */ /* 0x000fe400000116b3 */
[----:B------:R-:W-:Y:S02]  /*ad50*/  LOP3.LUT R151, R151, 0x1e, RZ, 0xfc, !PT ;  /* 0x0000001e97977812 */ /* 0x000fe400078efcff */
[----:B------:R-:W-:Y:S02]  /*ad60*/  SGXT.U32 R149, R149, 0x1 ;  /* 0x000000019595781a */ /* 0x000fe40000000000 */
[----:B------:R-:W-:Y:S02]  /*ad70*/  ISETP.GE.AND P0, PT, R151, UR17, PT ;  /* 0x0000001197007c0c */ /* 0x000fe4000bf06270 */
[----:B------:R-:W-:-:S02]  /*ad80*/  LOP3.LUT R149, R149, 0x1e, RZ, 0xfc, !PT ;  /* 0x0000001e95957812 */ /* 0x000fc400078efcff */
[----:B------:R-:W-:-:S03]  /*ad90*/  PRMT R158, RZ, 0x7610, R158 ;  /* 0x00007610ff9e7816 */ /* 0x000fc6000000009e */
[----:B0-----:R-:W-:Y:S01]  /*ada0*/  IMAD R149, R149, R150, RZ ;  /* 0x0000009695957224 */ /* 0x001fe200078e02ff */
[----:B------:R-:W-:Y:S02]  /*adb0*/  PRMT R160, RZ, 0x7610, R160 ;  /* 0x00007610ffa07816 */ /* 0x000fe400000000a0 */
[----:B------:R0:W3:Y:S02]  /*adc0*/  @!P1 LDG.E.U16 R158, desc[UR18][R6.64] ;  /* 0x00000012069e9981 */ /* 0x0000e4000c1e1500 */
[----:B0-----:R-:W-:-:S05]  /*add0*/  IMAD.WIDE R6, R149, 0x2, R4 ;  /* 0x0000000295067825 */ /* 0x001fca00078e0204 */
[----:B------:R2:W3:Y:S01]  /*ade0*/  @!P0 LDG.E.U16 R160, desc[UR18][R6.64] ;  /* 0x0000001206a08981 */ /* 0x0004e2000c1e1500 */
[----:B------:R-:W-:Y:S01]  /*adf0*/  BAR.SYNC.DEFER_BLOCKING 0x0 ;  /* 0x0000000000007b1d */ /* 0x000fe20000010000 */
[----:B------:R-:W-:-:S04]  /*ae00*/  LOP3.LUT R149, R179, 0x1f, RZ, 0xc0, !PT ;  /* 0x0000001fb3957812 */ /* 0x000fc800078ec0ff */
[----:B------:R-:W-:Y:S02]  /*ae10*/  ISETP.GE.AND P0, PT, R149, UR17, PT ;  /* 0x0000001195007c0c */ /* 0x000fe4000bf06270 */
[----:B------:R-:W-:Y:S01]  /*ae20*/  PRMT R162, RZ, 0x7610, R162 ;  /* 0x00007610ffa27816 */ /* 0x000fe200000000a2 */
[----:B------:R-:W-:Y:S04]  /*ae30*/  STL [R1+0x57c], R4 ;  /* 0x00057c0401007387 */ /* 0x000fe80000100800 */
[----:B------:R-:W-:Y:S04]  /*ae40*/  STL [R1+0x578], R5 ;  /* 0x0005780501007387 */ /* 0x000fe80000100800 */
[----:B------:R-:W3:Y:S04]  /*ae50*/  LDL R149, [R1+0x3b4] ;  /* 0x0003b40001957983 */ /* 0x000ee80000100800 */
[----:B------:R-:W3:Y:S01]  /*ae60*/  LDL.LU R179, [R1+0x3e0] ;  /* 0x0003e00001b37983 */ /* 0x000ee20000300800 */
[----:B--2---:R-:W-:-:S03]  /*ae70*/  IADD3 R6, P1, R10, R2, RZ ;  /* 0x000000020a067210 */ /* 0x004fc60007f3e0ff */
[----:B------:R-:W-:Y:S02]  /*ae80*/  STL [R1+0x580], R10 ;  /* 0x0005800a01007387 */ /* 0x000fe40000100800 */
[----:B----4-:R-:W-:Y:S02]  /*ae90*/  IMAD.X R7, R181, 0x1, R0, P1 ;  /* 0x00000001b5077824 */ /* 0x010fe400008e0600 */
[----:B------:R-:W-:Y:S04]  /*aea0*/  STL [R1+0x584], R181 ;  /* 0x000584b501007387 */ /* 0x000fe80000100800 */
[----:B------:R0:W2:Y:S04]  /*aeb0*/  @!P0 LDG.E.U16 R162, desc[UR18][R6.64] ;  /* 0x0000001206a28981 */ /* 0x0000a8000c1e1500 */
[----:B---3--:R1:W-:Y:S01]  /*aec0*/  STL [R1+0x588], R180 ;  /* 0x000588b401007387 */ /* 0x0083e20000100800 */
[----:B0-----:R-:W-:-:S03]  /*aed0*/  IADD3 R6, P1, R180, R2, RZ ;  /* 0x00000002b4067210 */ /* 0x001fc60007f3e0ff */
[----:B-1----:R-:W3:Y:S01]  /*aee0*/  LDL.LU R180, [R1+0x3c4] ;  /* 0x0003c40001b47983 */ /* 0x002ee20000300800 */
[----:B------:R-:W-:Y:S01]  /*aef0*/  PRMT R165, RZ, 0x7610, R165 ;  /* 0x00007610ffa57816 */ /* 0x000fe200000000a5 */
[----:B------:R-:W-:-:S05]  /*af00*/  IMAD.X R7, R244, 0x1, R0, P1 ;  /* 0x00000001f4077824 */ /* 0x000fca00008e0600 */
[----:B------:R0:W4:Y:S01]  /*af10*/  @!P0 LDG.E.U16 R165, desc[UR18][R6.64] ;  /* 0x0000001206a58981 */ /* 0x000122000c1e1500 */
[----:B------:R-:W-:Y:S02]  /*af20*/  PRMT R166, RZ, 0x7610, R166 ;  /* 0x00007610ffa67816 */ /* 0x000fe400000000a6 */
[----:B0-----:R-:W-:Y:S01]  /*af30*/  IADD3 R6, P1, R148, R2, RZ ;  /* 0x0000000294067210 */ /* 0x001fe20007f3e0ff */
[----:B------:R-:W-:Y:S04]  /*af40*/  STL [R1+0x58c], R244 ;  /* 0x00058cf401007387 */ /* 0x000fe80000100800 */
[----:B------:R-:W-:Y:S01]  /*af50*/  IMAD.X R7, R243, 0x1, R0, P1 ;  /* 0x00000001f3077824 */ /* 0x000fe200008e0600 */
[----:B------:R-:W2:Y:S04]  /*af60*/  LDL R5, [R1+0x3ac] ;  /* 0x0003ac0001057983 */ /* 0x000ea80000100800 */
[----:B------:R-:W4:Y:S04]  /*af70*/  LDL R148, [R1+0x3a4] ;  /* 0x0003a40001947983 */ /* 0x000f280000100800 */
[----:B------:R-:W4:Y:S04]  /*af80*/  LDL R4, [R1+0x39c] ;  /* 0x00039c0001047983 */ /* 0x000f280000100800 */
[----:B------:R-:W4:Y:S04]  /*af90*/  LDL R10, [R1+0x394] ;  /* 0x00039400010a7983 */ /* 0x000f280000100800 */
[----:B------:R-:W-:Y:S04]  /*afa0*/  STL [R1+0x590], R243 ;  /* 0x000590f301007387 */ /* 0x000fe80000100800 */
[----:B------:R3:W4:Y:S01]  /*afb0*/  @!P0 LDG.E.U16 R166, desc[UR18][R6.64] ;  /* 0x0000001206a68981 */ /* 0x000722000c1e1500 */
[----:B------:R-:W-:-:S02]  /*afc0*/  PRMT R167, RZ, 0x7610, R167 ;  /* 0x00007610ffa77816 */ /* 0x000fc400000000a7 */
[----:B------:R-:W-:Y:S02]  /*afd0*/  PRMT R178, RZ, 0x7610, R178 ;  /* 0x00007610ffb27816 */ /* 0x000fe400000000b2 */
[----:B---3--:R-:W-:Y:S01]  /*afe0*/  IADD3 R6, P1, R180, R2, RZ ;  /* 0x00000002b4067210 */ /* 0x008fe20007f3e0ff */
[----:B------:R0:W-:Y:S04]  /*aff0*/  STL [R1+0x594], R180 ;  /* 0x000594b401007387 */ /* 0x0001e80000100800 */
[----:B0-----:R-:W3:Y:S01]  /*b000*/  LDL.LU R180, [R1+0x3bc] ;  /* 0x0003bc0001b47983 */ /* 0x001ee20000300800 */
[----:B------:R-:W-:-:S05]  /*b010*/  IMAD.X R7, R242, 0x1, R0, P1 ;  /* 0x00000001f2077824 */ /* 0x000fca00008e0600 */
[----:B------:R0:W4:Y:S02]  /*b020*/  @!P0 LDG.E.U16 R167, desc[UR18][R6.64] ;  /* 0x0000001206a78981 */ /* 0x000124000c1e1500 */
[----:B0-----:R-:W-:-:S05]  /*b030*/  IADD3 R6, P1, R179, R2, RZ ;  /* 0x00000002b3067210 */ /* 0x001fca0007f3e0ff */
[----:B------:R-:W-:-:S05]  /*b040*/  IMAD.X R7, R245, 0x1, R0, P1 ;  /* 0x00000001f5077824 */ /* 0x000fca00008e0600 */
[----:B------:R3:W4:Y:S01]  /*b050*/  @!P0 LDG.E.U16 R178, desc[UR18][R6.64] ;  /* 0x0000001206b28981 */ /* 0x000722000c1e1500 */
[----:B------:R-:W-:Y:S02]  /*b060*/  PRMT R164, RZ, 0x7610, R164 ;  /* 0x00007610ffa47816 */ /* 0x000fe400000000a4 */
[----:B------:R-:W-:Y:S02]  /*b070*/  PRMT R163, RZ, 0x7610, R163 ;  /* 0x00007610ffa37816 */ /* 0x000fe400000000a3 */
[----:B------:R-:W-:Y:S02]  /*b080*/  PRMT R161, RZ, 0x7610, R161 ;  /* 0x00007610ffa17816 */ /* 0x000fe400000000a1 */
[----:B------:R-:W-:Y:S01]  /*b090*/  PRMT R159, RZ, 0x7610, R159 ;  /* 0x00007610ff9f7816 */ /* 0x000fe2000000009f */
[----:B------:R-:W-:Y:S01]  /*b0a0*/  STL [R1+0x598], R242 ;  /* 0x000598f201007387 */ /* 0x000fe20000100800 */
[----:B------:R-:W-:Y:S02]  /*b0b0*/  PRMT R157, RZ, 0x7610, R157 ;  /* 0x00007610ff9d7816 */ /* 0x000fe4000000009d */
[----:B---3--:R-:W-:-:S05]  /*b0c0*/  IADD3 R6, P1, R180, R2, RZ ;  /* 0x00000002b4067210 */ /* 0x008fca0007f3e0ff */
[----:B------:R-:W-:-:S05]  /*b0d0*/  IMAD.X R7, R241, 0x1, R0, P1 ;  /* 0x00000001f1077824 */ /* 0x000fca00008e0600 */
[----:B------:R0:W3:Y:S02]  /*b0e0*/  @!P0 LDG.E.U16 R164, desc[UR18][R6.64] ;  /* 0x0000001206a48981 */ /* 0x0000e4000c1e1500 */
[----:B0-----:R-:W-:-:S05]  /*b0f0*/  IADD3 R6, P1, R149, R2, RZ ;  /* 0x0000000295067210 */ /* 0x001fca0007f3e0ff */
[----:B------:R-:W-:-:S05]  /*b100*/  IMAD.X R7, R240, 0x1, R0, P1 ;  /* 0x00000001f0077824 */ /* 0x000fca00008e0600 */
[----:B------:R2:W3:Y:S02]  /*b110*/  @!P0 LDG.E.U16 R163, desc[UR18][R6.64] ;  /* 0x0000001206a38981 */ /* 0x0004e4000c1e1500 */
[----:B--2---:R-:W-:-:S05]  /*b120*/  IADD3 R6, P1, R5, R2, RZ ;  /* 0x0000000205067210 */ /* 0x004fca0007f3e0ff */
[----:B------:R-:W-:-:S05]  /*b130*/  IMAD.X R7, R239, 0x1, R0, P1 ;  /* 0x00000001ef077824 */ /* 0x000fca00008e0600 */
[----:B------:R4:W2:Y:S02]  /*b140*/  @!P0 LDG.E.U16 R161, desc[UR18][R6.64] ;  /* 0x0000001206a18981 */ /* 0x0008a4000c1e1500 */
[----:B----4-:R-:W-:-:S05]  /*b150*/  IADD3 R6, P1, R148, R2, RZ ;  /* 0x0000000294067210 */ /* 0x010fca0007f3e0ff */
[----:B------:R-:W-:-:S05]  /*b160*/  IMAD.X R7, R238, 0x1, R0, P1 ;  /* 0x00000001ee077824 */ /* 0x000fca00008e0600 */
[----:B------:R0:W4:Y:S04]  /*b170*/  @!P0 LDG.E.U16 R159, desc[UR18][R6.64] ;  /* 0x00000012069f8981 */ /* 0x000128000c1e1500 */
[----:B------:R-:W-:Y:S01]  /*b180*/  STL [R1+0x87c], R178 ;  /* 0x00087cb201007387 */ /* 0x000fe20000100800 */
[----:B0-----:R-:W-:-:S03]  /*b190*/  IADD3 R6, P1, R4, R2, RZ ;  /* 0x0000000204067210 */ /* 0x001fc60007f3e0ff */
[----:B------:R-:W-:Y:S02]  /*b1a0*/  STL [R1+0x59c], R180 ;  /* 0x00059cb401007387 */ /* 0x000fe40000100800 */
[----:B------:R-:W-:Y:S02]  /*b1b0*/  IMAD.X R7, R237, 0x1, R0, P1 ;  /* 0x00000001ed077824 */ /* 0x000fe400008e0600 */
[----:B------:R-:W-:Y:S04]  /*b1c0*/  STL [R1+0x5a0], R241 ;  /* 0x0005a0f101007387 */ /* 0x000fe80000100800 */
[----:B------:R-:W-:Y:S04]  /*b1d0*/  STL [R1+0x5a4], R240 ;  /* 0x0005a4f001007387 */ /* 0x000fe80000100800 */
[----:B------:R-:W3:Y:S04]  /*b1e0*/  LDL R5, [R1+0x384] ;  /* 0x0003840001057983 */ /* 0x000ee80000100800 */
[----:B------:R0:W4:Y:S04]  /*b1f0*/  @!P0 LDG.E.U16 R157, desc[UR18][R6.64] ;  /* 0x00000012069d8981 */ /* 0x000128000c1e1500 */
[----:B------:R-:W-:Y:S04]  /*b200*/  STL [R1+0x5ac], R239 ;  /* 0x0005acef01007387 */ /* 0x000fe80000100800 */
[----:B------:R-:W2:Y:S01]  /*b210*/  LDL R148, [R1+0x37c] ;  /* 0x00037c0001947983 */ /* 0x000ea20000100800 */
[----:B0-----:R-:W-:-:S03]  /*b220*/  IADD3 R6, P1, R10, R2, RZ ;  /* 0x000000020a067210 */ /* 0x001fc60007f3e0ff */
[----:B------:R-:W-:Y:S04]  /*b230*/  STL [R1+0x5b4], R238 ;  /* 0x0005b4ee01007387 */ /* 0x000fe80000100800 */
[----:B------:R-:W4:Y:S01]  /*b240*/  LDL R4, [R1+0x374] ;  /* 0x0003740001047983 */ /* 0x000f220000100800 */
[----:B------:R-:W-:-:S03]  /*b250*/  IMAD.X R7, R236, 0x1, R0, P1 ;  /* 0x00000001ec077824 */ /* 0x000fc600008e0600 */
[----:B------:R-:W-:Y:S04]  /*b260*/  STL [R1+0x5bc], R237 ;  /* 0x0005bced01007387 */ /* 0x000fe80000100800 */
[----:B------:R0:W-:Y:S04]  /*b270*/  STL [R1+0x5c4], R236 ;  /* 0x0005c4ec01007387 */ /* 0x0001e80000100800 */
[----:B0-----:R-:W3:Y:S01]  /*b280*/  LDL.LU R236, [R1+0x38c] ;  /* 0x00038c0001ec7983 */ /* 0x001ee20000300800 */
[----:B------:R-:W-:-:S06]  /*b290*/  PRMT R155, RZ, 0x7610, R155 ;  /* 0x00007610ff9b7816 */ /* 0x000fcc000000009b */
[----:B------:R3:W4:Y:S01]  /*b2a0*/  @!P0 LDG.E.U16 R155, desc[UR18][R6.64] ;  /* 0x00000012069b8981 */ /* 0x000722000c1e1500 */
[----:B------:R-:W-:Y:S02]  /*b2b0*/  PRMT R153, RZ, 0x7610, R153 ;  /* 0x00007610ff997816 */ /* 0x000fe40000000099 */
[----:B------:R-:W-:Y:S02]  /*b2c0*/  PRMT R23, RZ, 0x7610, R23 ;  /* 0x00007610ff177816 */ /* 0x000fe40000000017 */
        /* <DEDUP_REMOVED lines=8> */
[----:B------:R-:W-:Y:S01]  /*b350*/  IMAD.X R7, R233, 0x1, R0, P1 ;  /* 0x00000001e9077824 */ /* 0x000fe200008e0600 */
[----:B------:R-:W-:Y:S04]  /*b360*/  STL [R1+0x5d0], R236 ;  /* 0x0005d0ec01007387 */ /* 0x000fe80000100800 */
[----:B------:R4:W2:Y:S04]  /*b370*/  @!P0 LDG.E.U16 R21, desc[UR18][R6.64] ;  /* 0x0000001206158981 */ /* 0x0008a8000c1e1500 */
[----:B------:R-:W-:Y:S04]  /*b380*/  STL [R1+0x5d4], R235 ;  /* 0x0005d4eb01007387 */ /* 0x000fe80000100800 */
[----:B------:R-:W3:Y:S01]  /*b390*/  LDL R5, [R1+0x364] ;  /* 0x0003640001057983 */ /* 0x000ee20000100800 */
[----:B----4-:R-:W-:-:S03]  /*b3a0*/  IADD3 R6, P1, R4, R2, RZ ;  /* 0x0000000204067210 */ /* 0x010fc60007f3e0ff */
[----:B------:R-:W-:Y:S04]  /*b3b0*/  STL [R1+0x5d8], R234 ;  /* 0x0005d8ea01007387 */ /* 0x000fe80000100800 */
[----:B------:R-:W-:Y:S01]  /*b3c0*/  STL [R1+0x5e0], R233 ;  /* 0x0005e0e901007387 */ /* 0x000fe20000100800 */
[----:B------:R-:W-:-:S03]  /*b3d0*/  IMAD.X R7, R232, 0x1, R0, P1 ;  /* 0x00000001e8077824 */ /* 0x000fc600008e0600 */
[----:B------:R-:W4:Y:S04]  /*b3e0*/  LDL R193, [R1+0x49c] ;  /* 0x00049c0001c17983 */ /* 0x000f280000100800 */
[----:B------:R-:W2:Y:S04]  /*b3f0*/  LDL R181, [R1+0x35c] ;  /* 0x00035c0001b57983 */ /* 0x000ea80000100800 */
[----:B------:R-:W2:Y:S04]  /*b400*/  LDL R4, [R1+0x498] ;  /* 0x0004980001047983 */ /* 0x000ea80000100800 */
[----:B------:R-:W2:Y:S04]  /*b410*/  LDL R178, [R1+0x354] ;  /* 0x0003540001b27983 */ /* 0x000ea80000100800 */
[----:B------:R-:W2:Y:S04]  /*b420*/  LDL R151, [R1+0x494] ;  /* 0x0004940001977983 */ /* 0x000ea80000100800 */
[----:B------:R-:W2:Y:S04]  /*b430*/  LDL R148, [R1+0x34c] ;  /* 0x00034c0001947983 */ /* 0x000ea80000100800 */
[----:B------:R-:W2:Y:S04]  /*b440*/  LDL R150, [R1+0x490] ;  /* 0x0004900001967983 */ /* 0x000ea80000100800 */
[----:B------:R-:W2:Y:S04]  /*b450*/  LDL R149, [R1+0x344] ;  /* 0x0003440001957983 */ /* 0x000ea80000100800 */
[----:B------:R0:W-:Y:S04]  /*b460*/  STL [R1+0x5e4], R232 ;  /* 0x0005e4e801007387 */ /* 0x0001e80000100800 */
[----:B0-----:R-:W3:Y:S01]  /*b470*/  LDL.LU R232, [R1+0x36c] ;  /* 0x00036c0001e87983 */ /* 0x001ee20000300800 */
[----:B------:R-:W-:-:S06]  /*b480*/  PRMT R20, RZ, 0x7610, R20 ;  /* 0x00007610ff147816 */ /* 0x000fcc0000000014 */
[----:B------:R3:W2:Y:S01]  /*b490*/  @!P0 LDG.E.U16 R20, desc[UR18][R6.64] ;  /* 0x0000001206148981 */ /* 0x0006a2000c1e1500 */
[C---:B------:R-:W-:Y:S02]  /*b4a0*/  LOP3.LUT R10, R3.reuse, 0x20, RZ, 0x3c, !PT ;  /* 0x00000020030a7812 */ /* 0x040fe400078e3cff */
[----:B------:R-:W-:Y:S01]  /*b4b0*/  PRMT R19, RZ, 0x7610, R19 ;  /* 0x00007610ff137816 */ /* 0x000fe20000000013 */
[----:B------:R-:W-:Y:S01]  /*b4c0*/  STS.U16 [R3+UR16+0x8000], R17 ;  /* 0x0080001103007988 */ /* 0x000fe20008000410 */
[----:B------:R-:W-:-:S03]  /*b4d0*/  LOP3.LUT R180, R3, 0x40, RZ, 0x3c, !PT ;  /* 0x0000004003b47812 */ /* 0x000fc600078e3cff */
[----:B------:R-:W-:Y:S04]  /*b4e0*/  STS.U16 [R3+UR16+0x8400], R14 ;  /* 0x0084000e03007988 */ /* 0x000fe80008000410 */
[----:B------:R-:W-:Y:S04]  /*b4f0*/  STS.U16 [R3+UR16+0x8800], R12 ;  /* 0x0088000c03007988 */ /* 0x000fe80008000410 */
[----:B------:R-:W-:Y:S04]  /*b500*/  STS.U16 [R3+UR16+0x8c00], R9 ;  /* 0x008c000903007988 */ /* 0x000fe80008000410 */
[----:B------:R-:W-:Y:S04]  /*b510*/  STS.U16 [R10+UR16+0x8100], R16 ;  /* 0x008100100a007988 */ /* 0x000fe80008000410 */
[----:B------:R-:W-:Y:S04]  /*b520*/  STS.U16 [R10+UR16+0x8500], R13 ;  /* 0x0085000d0a007988 */ /* 0x000fe80008000410 */
[----:B------:R-:W-:Y:S04]  /*b530*/  STS.U16 [R10+UR16+0x8900], R11 ;  /* 0x0089000b0a007988 */ /* 0x000fe80008000410 */
[----:B------:R-:W-:Y:S04]  /*b540*/  STS.U16 [R10+UR16+0x8d00], R8 ;  /* 0x008d00080a007988 */ /* 0x000fe80008000410 */
[----:B------:R-:W-:Y:S04]  /*b550*/  STS.U16 [R180+UR16+0x8200], R15 ;  /* 0x0082000fb4007988 */ /* 0x000fe80008000410 */
[----:B------:R0:W-:Y:S02]  /*b560*/  STS.U16 [R180+UR16+0x8600], R18 ;  /* 0x00860012b4007988 */ /* 0x0001e40008000410 */
[----:B0-----:R-:W-:-:S02]  /*b570*/  PRMT R18, RZ, 0x7610, R18 ;  /* 0x00007610ff127816 */ /* 0x001fc40000000012 */
        /* <DEDUP_REMOVED lines=8> */
[----:B----4-:R-:W-:-:S05]  /*b600*/  IADD3 R6, P1, R193, R2, RZ ;  /* 0x00000002c1067210 */ /* 0x010fca0007f3e0ff */
[----:B--2---:R-:W-:-:S05]  /*b610*/  IMAD.X R7, R181, 0x1, R0, P1 ;  /* 0x00000001b5077824 */ /* 0x004fca00008e0600 */
[----:B------:R0:W2:Y:S04]  /*b620*/  @!P0 LDG.E.U16 R17, desc[UR18][R6.64] ;  /* 0x0000001206118981 */ /* 0x0000a8000c1e1500 */
[----:B------:R-:W-:Y:S01]  /*b630*/  STL [R1+0x5f0], R232 ;  /* 0x0005f0e801007387 */ /* 0x000fe20000100800 */
[----:B0-----:R-:W-:-:S03]  /*b640*/  IADD3 R6, P1, R4, R2, RZ ;  /* 0x0000000204067210 */ /* 0x001fc60007f3e0ff */
[----:B------:R-:W-:Y:S02]  /*b650*/  STL [R1+0x5f4], R231 ;  /* 0x0005f4e701007387 */ /* 0x000fe40000100800 */
[----:B------:R-:W-:Y:S02]  /*b660*/  IMAD.X R7, R178, 0x1, R0, P1 ;  /* 0x00000001b2077824 */ /* 0x000fe400008e0600 */
[----:B------:R-:W4:Y:S04]  /*b670*/  LDL R10, [R1+0x48c] ;  /* 0x00048c00010a7983 */ /* 0x000f280000100800 */
[----:B------:R0:W2:Y:S04]  /*b680*/  @!P0 LDG.E.U16 R16, desc[UR18][R6.64] ;  /* 0x0000001206108981 */ /* 0x0000a8000c1e1500 */
[----:B------:R-:W3:Y:S01]  /*b690*/  LDL R5, [R1+0x33c] ;  /* 0x00033c0001057983 */ /* 0x000ee20000100800 */
[----:B0-----:R-:W-:-:S03]  /*b6a0*/  IADD3 R6, P1, R151, R2, RZ ;  /* 0x0000000297067210 */ /* 0x001fc60007f3e0ff */
[----:B------:R-:W-:Y:S02]  /*b6b0*/  STL [R1+0x5f8], R230 ;  /* 0x0005f8e601007387 */ /* 0x000fe40000100800 */
[----:B------:R-:W-:Y:S02]  /*b6c0*/  IMAD.X R7, R148, 0x1, R0, P1 ;  /* 0x0000000194077824 */ /* 0x000fe400008e0600 */
[----:B------:R-:W2:Y:S04]  /*b6d0*/  LDL R196, [R1+0x334] ;  /* 0x0003340001c47983 */ /* 0x000ea80000100800 */
[----:B------:R-:W2:Y:S04]  /*b6e0*/  LDL R148, [R1+0x488] ;  /* 0x0004880001947983 */ /* 0x000ea80000100800 */
[----:B------:R-:W2:Y:S04]  /*b6f0*/  LDL R151, [R1+0x484] ;  /* 0x0004840001977983 */ /* 0x000ea80000100800 */
[----:B------:R-:W2:Y:S01]  /*b700*/  LDL R195, [R1+0x32c] ;  /* 0x00032c0001c37983 */ /* 0x000ea20000100800 */
[----:B------:R-:W-:-:S03]  /*b710*/  PRMT R15, RZ, 0x7610, R15 ;  /* 0x00007610ff0f7816 */ /* 0x000fc6000000000f */
[----:B------:R-:W2:Y:S04]  /*b720*/  LDL R194, [R1+0x480] ;  /* 0x0004800001c27983 */ /* 0x000ea80000100800 */
[----:B------:R0:W2:Y:S04]  /*b730*/  @!P0 LDG.E.U16 R15, desc[UR18][R6.64] ;  /* 0x00000012060f8981 */ /* 0x0000a8000c1e1500 */
[----:B------:R-:W2:Y:S01]  /*b740*/  LDL R193, [R1+0x324] ;  /* 0x0003240001c17983 */ /* 0x000ea20000100800 */
[----:B------:R-:W-:Y:S02]  /*b750*/  PRMT R14, RZ, 0x7610, R14 ;  /* 0x00007610ff0e7816 */ /* 0x000fe4000000000e */
[----:B------:R-:W-:Y:S01]  /*b760*/  LOP3.LUT R4, R3, 0x60, RZ, 0x3c, !PT ;  /* 0x0000006003047812 */ /* 0x000fe200078e3cff */
[----:B------:R-:W2:Y:S01]  /*b770*/  LDL R178, [R1+0x478] ;  /* 0x0004780001b27983 */ /* 0x000ea20000100800 */
[----:B0-----:R-:W-:-:S03]  /*b780*/  IADD3 R6, P1, R150, R2, RZ ;  /* 0x0000000296067210 */ /* 0x001fc60007f3e0ff */
[----:B------:R-:W2:Y:S02]  /*b790*/  LDL R150, [R1+0x47c] ;  /* 0x00047c0001967983 */ /* 0x000ea40000100800 */
[----:B------:R-:W-:Y:S02]  /*b7a0*/  IMAD.X R7, R149, 0x1, R0, P1 ;  /* 0x0000000195077824 */ /* 0x000fe400008e0600 */
[----:B------:R-:W2:Y:S04]  /*b7b0*/  LDL R149, [R1+0x31c] ;  /* 0x00031c0001957983 */ /* 0x000ea80000100800 */
[----:B------:R4:W2:Y:S01]  /*b7c0*/  @!P0 LDG.E.U16 R14, desc[UR18][R6.64] ;  /* 0x00000012060e8981 */ /* 0x0008a2000c1e1500 */
[----:B------:R-:W-:-:S03]  /*b7d0*/  PRMT R13, RZ, 0x7610, R13 ;  /* 0x00007610ff0d7816 */ /* 0x000fc6000000000d */
[----:B------:R-:W2:Y:S04]  /*b7e0*/  LDL.LU R239, [R1+0x3a8] ;  /* 0x0003a80001ef7983 */ /* 0x000ea80000300800 */
[----:B------:R-:W-:Y:S04]  /*b7f0*/  STS.U16 [R180+UR16+0x8a00], R22 ;  /* 0x008a0016b4007988 */ /* 0x000fe80008000410 */
[----:B------:R-:W2:Y:S04]  /*b800*/  LDL.LU R240, [R1+0x3b0] ;  /* 0x0003b00001f07983 */ /* 0x000ea80000300800 */
[----:B------:R0:W-:Y:S04]  /*b810*/  STS.U16 [R180+UR16+0x8e00], R152 ;  /* 0x008e0098b4007988 */ /* 0x0001e80008000410 */
[----:B------:R-:W2:Y:S04]  /*b820*/  LDL.LU R241, [R1+0x4cc] ;  /* 0x0004cc0001f17983 */ /* 0x000ea80000300800 */
[----:B------:R-:W-:Y:S04]  /*b830*/  STS.U16 [R4+UR16+0x8300], R154 ;  /* 0x0083009a04007988 */ /* 0x000fe80008000410 */
[----:B0-----:R-:W2:Y:S04]  /*b840*/  LDL.LU R180, [R1+0x3b8] ;  /* 0x0003b80001b47983 */ /* 0x001ea80000300800 */
[----:B------:R-:W2:Y:S04]  /*b850*/  LDL.LU R242, [R1+0x4d0] ;  /* 0x0004d00001f27983 */ /* 0x000ea80000300800 */
[----:B------:R-:W2:Y:S04]  /*b860*/  LDL.LU R243, [R1+0x3c8] ;  /* 0x0003c80001f37983 */ /* 0x000ea80000300800 */
[----:B------:R-:W-:Y:S04]  /*b870*/  STS.U16 [R4+UR16+0x8700], R156 ;  /* 0x0087009c04007988 */ /* 0x000fe80008000410 */
[----:B------:R-:W2:Y:S04]  /*b880*/  LDL.LU R244, [R1+0x4d4] ;  /* 0x0004d40001f47983 */ /* 0x000ea80000300800 */
[----:B------:R-:W-:Y:S04]  /*b890*/  STS.U16 [R4+UR16+0x8b00], R158 ;  /* 0x008b009e04007988 */ /* 0x000fe80008000410 */
[----:B------:R-:W2:Y:S04]  /*b8a0*/  LDL.LU R181, [R1+0x4d8] ;  /* 0x0004d80001b57983 */ /* 0x000ea80000300800 */
[----:B------:R0:W-:Y:S01]  /*b8b0*/  STS.U16 [R4+UR16+0x8f00], R160 ;  /* 0x008f00a004007988 */ /* 0x0001e20008000410 */
[----:B------:R-:W-:-:S02]  /*b8c0*/  PRMT R12, RZ, 0x7610, R12 ;  /* 0x00007610ff0c7816 */ /* 0x000fc4000000000c */
[----:B----4-:R-:W-:Y:S02]  /*b8d0*/  IADD3 R6, P1, R10, R2, RZ ;  /* 0x000000020a067210 */ /* 0x010fe40007f3e0ff */
[----:B------:R-:W4:Y:S04]  /*b8e0*/  LDL.LU R10, [R1+0x3d0] ;  /* 0x0003d000010a7983 */ /* 0x000f280000300800 */
[----:B0-----:R-:W4:Y:S01]  /*b8f0*/  LDL.LU R4, [R1+0x3d8] ;  /* 0x0003d80001047983 */ /* 0x001f220000300800 */
[----:B---3--:R-:W-:-:S03]  /*b900*/  IMAD.X R7, R5, 0x1, R0, P1 ;  /* 0x0000000105077824 */ /* 0x008fc600008e0600 */
[----:B------:R-:W3:Y:S04]  /*b910*/  LDL.LU R5, [R1+0x4dc] ;  /* 0x0004dc0001057983 */ /* 0x000ee80000300800 */
[----:B------:R2:W4:Y:S04]  /*b920*/  @!P0 LDG.E.U16 R13, desc[UR18][R6.64] ;  /* 0x00000012060d8981 */ /* 0x000528000c1e1500 */
[----:B------:R-:W3:Y:S04]  /*b930*/  LDL R199, [R1+0x474] ;  /* 0x0004740001c77983 */ /* 0x000ee80000100800 */
[----:B------:R-:W4:Y:S01]  /*b940*/  LDL R198, [R1+0x470] ;  /* 0x0004700001c67983 */ /* 0x000f220000100800 */
[----:B--2---:R-:W-:-:S03]  /*b950*/  IADD3 R6, P1, R148, R2, RZ ;  /* 0x0000000294067210 */ /* 0x004fc60007f3e0ff */
[----:B------:R-:W2:Y:S02]  /*b960*/  LDL R148, [R1+0x314] ;  /* 0x0003140001947983 */ /* 0x000ea40000100800 */
[----:B------:R-:W-:Y:S02]  /*b970*/  IMAD.X R7, R196, 0x1, R0, P1 ;  /* 0x00000001c4077824 */ /* 0x000fe400008e0600 */
[----:B------:R-:W4:Y:S04]  /*b980*/  LDL R197, [R1+0x304] ;  /* 0x0003040001c57983 */ /* 0x000f280000100800 */
[----:B------:R0:W4:Y:S01]  /*b990*/  @!P0 LDG.E.U16 R12, desc[UR18][R6.64] ;  /* 0x00000012060c8981 */ /* 0x000122000c1e1500 */
[----:B------:R-:W-:-:S03]  /*b9a0*/  PRMT R11, RZ, 0x7610, R11 ;  /* 0x00007610ff0b7816 */ /* 0x000fc6000000000b */
[----:B------:R-:W4:Y:S01]  /*b9b0*/  LDL R196, [R1+0x46c] ;  /* 0x00046c0001c47983 */ /* 0x000f220000100800 */
[----:B0-----:R-:W-:-:S03]  /*b9c0*/  IADD3 R6, P1, R151, R2, RZ ;  /* 0x0000000297067210 */ /* 0x001fc60007f3e0ff */
[----:B------:R-:W4:Y:S02]  /*b9d0*/  LDL R151, [R1+0x30c] ;  /* 0x00030c0001977983 */ /* 0x000f240000100800 */
[----:B------:R-:W-:Y:S02]  /*b9e0*/  IMAD.X R7, R195, 0x1, R0, P1 ;  /* 0x00000001c3077824 */ /* 0x000fe400008e0600 */
[----:B------:R-:W4:Y:S04]  /*b9f0*/  LDL R195, [R1+0x2fc] ;  /* 0x0002fc0001c37983 */ /* 0x000f280000100800 */
[----:B------:R0:W4:Y:S01]  /*ba00*/  @!P0 LDG.E.U16 R11, desc[UR18][R6.64] ;  /* 0x00000012060b8981 */ /* 0x000122000c1e1500 */
[----:B------:R-:W-:Y:S02]  /*ba10*/  PRMT R9, RZ, 0x7610, R9 ;  /* 0x00007610ff097816 */ /* 0x000fe40000000009 */
[----:B0-----:R-:W-:-:S02]  /*ba20*/  IADD3 R6, P1, R194, R2, RZ ;  /* 0x00000002c2067210 */ /* 0x001fc40007f3e0ff */
[----:B------:R-:W4:Y:S03]  /*ba30*/  LDL R194, [R1+0x468] ;  /* 0x0004680001c27983 */ /* 0x000f260000100800 */
[----:B------:R-:W-:Y:S01]  /*ba40*/  IMAD.X R7, R193, 0x1, R0, P1 ;  /* 0x00000001c1077824 */ /* 0x000fe200008e0600 */
[----:B------:R-:W-:Y:S01]  /*ba50*/  PRMT R8, RZ, 0x7610, R8 ;  /* 0x00007610ff087816 */ /* 0x000fe20000000008 */
[----:B------:R-:W4:Y:S04]  /*ba60*/  LDL R193, [R1+0x2ec] ;  /* 0x0002ec0001c17983 */ /* 0x000f280000100800 */
[----:B------:R0:W4:Y:S02]  /*ba70*/  @!P0 LDG.E.U16 R9, desc[UR18][R6.64] ;  /* 0x0000001206098981 */ /* 0x000124000c1e1500 */
[----:B0-----:R-:W-:-:S02]  /*ba80*/  IADD3 R6, P1, R150, R2, RZ ;  /* 0x0000000296067210 */ /* 0x001fc40007f3e0ff */
[----:B------:R-:W4:Y:S03]  /*ba90*/  LDL R150, [R1+0x2f4] ;  /* 0x0002f40001967983 */ /* 0x000f260000100800 */
[----:B------:R-:W-:Y:S02]  /*baa0*/  IMAD.X R7, R149, 0x1, R0, P1 ;  /* 0x0000000195077824 */ /* 0x000fe400008e0600 */
[----:B------:R-:W4:Y:S04]  /*bab0*/  LDL R149, [R1+0x464] ;  /* 0x0004640001957983 */ /* 0x000f280000100800 */
[----:B------:R0:W4:Y:S01]  /*bac0*/  @!P0 LDG.E.U16 R8, desc[UR18][R6.64] ;  /* 0x0000001206088981 */ /* 0x000122000c1e1500 */
[----:B------:R-:W-:-:S02]  /*bad0*/  PRMT R173, RZ, 0x7610, R173 ;  /* 0x00007610ffad7816 */ /* 0x000fc400000000ad */
[-C--:B0-----:R-:W-:Y:S02]  /*bae0*/  IADD3 R6, P1, R178, R2.reuse, RZ ;  /* 0x00000002b2067210 */ /* 0x081fe40007f3e0ff */
[----:B------:R-:W4:Y:S03]  /*baf0*/  LDL R178, [R1+0x2e4] ;  /* 0x0002e40001b27983 */ /* 0x000f260000100800 */
[----:B--2---:R-:W-:Y:S02]  /*bb00*/  IMAD.X R7, R148, 0x1, R0, P1 ;  /* 0x0000000194077824 */ /* 0x004fe400008e0600 */
[----:B------:R-:W2:Y:S04]  /*bb10*/  LDL R148, [R1+0x460] ;  /* 0x0004600001947983 */ /* 0x000ea80000100800 */
[----:B------:R3:W2:Y:S02]  /*bb20*/  @!P0 LDG.E.U16 R173, desc[UR18][R6.64] ;  /* 0x0000001206ad8981 */ /* 0x0006a4000c1e1500 */
[----:B---3--:R-:W-:-:S05]  /*bb30*/  IADD3 R6, P1, R199, R2, RZ ;  /* 0x00000002c7067210 */ /* 0x008fca0007f3e0ff */
[----:B----4-:R-:W-:Y:S02]  /*bb40*/  IMAD.X R7, R151, 0x1, R0, P1 ;  /* 0x0000000197077824 */ /* 0x010fe400008e0600 */
[----:B------:R-:W3:Y:S01]  /*bb50*/  LDL R151, [R1+0x2dc] ;  /* 0x0002dc0001977983 */ /* 0x000ee20000100800 */
[----:B------:R-:W-:-:S06]  /*bb60*/  PRMT R152, RZ, 0x7610, R152 ;  /* 0x00007610ff987816 */ /* 0x000fcc0000000098 */
[----:B------:R0:W4:Y:S01]  /*bb70*/  @!P0 LDG.E.U16 R152, desc[UR18][R6.64] ;  /* 0x0000001206988981 */ /* 0x000122000c1e1500 */
[----:B------:R-:W-:Y:S02]  /*bb80*/  PRMT R172, RZ, 0x7610, R172 ;  /* 0x00007610ffac7816 */ /* 0x000fe400000000ac */
[----:B0-----:R-:W-:-:S05]  /*bb90*/  IADD3 R6, P1, R198, R2, RZ ;  /* 0x00000002c6067210 */ /* 0x001fca0007f3e0ff */
[----:B------:R-:W-:-:S05]  /*bba0*/  IMAD.X R7, R197, 0x1, R0, P1 ;  /* 0x00000001c5077824 */ /* 0x000fca00008e0600 */
[----:B------:R0:W4:Y:S01]  /*bbb0*/  @!P0 LDG.E.U16 R172, desc[UR18][R6.64] ;  /* 0x0000001206ac8981 */ /* 0x000122000c1e1500 */
[----:B------:R-:W-:Y:S02]  /*bbc0*/  PRMT R22, RZ, 0x7610, R22 ;  /* 0x00007610ff167816 */ /* 0x000fe40000000016 */
[----:B0-----:R-:W-:-:S05]  /*bbd0*/  IADD3 R6, P1, R196, R2, RZ ;  /* 0x00000002c4067210 */ /* 0x001fca0007f3e0ff */
[----:B------:R-:W-:-:S05]  /*bbe0*/  IMAD.X R7, R195, 0x1, R0, P1 ;  /* 0x00000001c3077824 */ /* 0x000fca00008e0600 */
[----:B------:R0:W4:Y:S01]  /*bbf0*/  @!P0 LDG.E.U16 R22, desc[UR18][R6.64] ;  /* 0x0000001206168981 */ /* 0x000122000c1e1500 */
[----:B------:R-:W-:Y:S02]  /*bc00*/  PRMT R171, RZ, 0x7610, R171 ;  /* 0x00007610ffab7816 */ /* 0x000fe400000000ab */
[----:B0-----:R-:W-:-:S05]  /*bc10*/  IADD3 R6, P1, R194, R2, RZ ;  /* 0x00000002c2067210 */ /* 0x001fca0007f3e0ff */
[----:B------:R-:W-:Y:S01]  /*bc20*/  IMAD.X R7, R150, 0x1, R0, P1 ;  /* 0x0000000196077824 */ /* 0x000fe200008e0600 */
[----:B------:R-:W-:Y:S01]  /*bc30*/  PRMT R170, RZ, 0x7610, R170 ;  /* 0x00007610ffaa7816 */ /* 0x000fe200000000aa */
[----:B------:R-:W4:Y:S04]  /*bc40*/  LDL.LU R150, [R1+0x45c] ;  /* 0x00045c0001967983 */ /* 0x000f280000300800 */
[----:B------:R0:W4:Y:S02]  /*bc50*/  @!P0 LDG.E.U16 R171, desc[UR18][R6.64] ;  /* 0x0000001206ab8981 */ /* 0x000124000c1e1500 */
[----:B0-----:R-:W-:Y:S02]  /*bc60*/  IADD3 R6, P1, R149, R2, RZ ;  /* 0x0000000295067210 */ /* 0x001fe40007f3e0ff */
[----:B------:R-:W-:Y:S01]  /*bc70*/  PRMT R169, RZ, 0x7610, R169 ;  /* 0x00007610ffa97816 */ /* 0x000fe200000000a9 */
[----:B------:R-:W4:Y:S02]  /*bc80*/  LDL.LU R149, [R1+0x2d4] ;  /* 0x0002d40001957983 */ /* 0x000f240000300800 */
[----:B------:R-:W-:-:S05]  /*bc90*/  IMAD.X R7, R193, 0x1, R0, P1 ;  /* 0x00000001c1077824 */ /* 0x000fca00008e0600 */
[----:B------:R2:W4:Y:S02]  /*bca0*/  @!P0 LDG.E.U16 R170, desc[UR18][R6.64] ;  /* 0x0000001206aa8981 */ /* 0x000524000c1e1500 */
[-C--:B--2---:R-:W-:Y:S02]  /*bcb0*/  IADD3 R6, P1, R148, R2.reuse, RZ ;  /* 0x0000000294067210 */ /* 0x084fe40007f3e0ff */
[----:B------:R-:W2:Y:S03]  /*bcc0*/  LDL.LU R148, [R1+0x2cc] ;  /* 0x0002cc0001947983 */ /* 0x000ea60000300800 */
[----:B------:R-:W-:Y:S01]  /*bcd0*/  IMAD.X R7, R178, 0x1, R0, P1 ;  /* 0x00000001b2077824 */ /* 0x000fe200008e0600 */
[----:B------:R-:W2:Y:S04]  /*bce0*/  LDL R194, [R1+0x44c] ;  /* 0x00044c0001c27983 */ /* 0x000ea80000100800 */
[----:B------:R3:W2:Y:S04]  /*bcf0*/  @!P0 LDG.E.U16 R169, desc[UR18][R6.64] ;  /* 0x0000001206a98981 */ /* 0x0006a8000c1e1500 */
[----:B------:R-:W2:Y:S04]  /*bd00*/  LDL R178, [R1+0x2b4] ;  /* 0x0002b40001b27983 */ /* 0x000ea80000100800 */
[----:B------:R-:W2:Y:S01]  /*bd10*/  LDL R195, [R1+0x448] ;  /* 0x0004480001c37983 */ /* 0x000ea20000100800 */
[----:B---3--:R-:W-:-:S03]  /*bd20*/  IADD3 R6, P1, R151, R2, RZ ;  /* 0x0000000297067210 */ /* 0x008fc60007f3e0ff */
[----:B------:R-:W3:Y:S04]  /*bd30*/  LDL R193, [R1+0x2ac] ;  /* 0x0002ac0001c17983 */ /* 0x000ee80000100800 */
[----:B------:R-:W3:Y:S04]  /*bd40*/  LDL R231, [R1+0x2a4] ;  /* 0x0002a40001e77983 */ /* 0x000ee80000100800 */
[----:B------:R-:W3:Y:S04]  /*bd50*/  LDL R230, [R1+0x440] ;  /* 0x0004400001e67983 */ /* 0x000ee80000100800 */
[----:B------:R-:W3:Y:S04]  /*bd60*/  LDL R196, [R1+0x29c] ;  /* 0x00029c0001c47983 */ /* 0x000ee80000100800 */
[----:B------:R-:W3:Y:S04]  /*bd70*/  LDL.LU R199, [R1+0x450] ;  /* 0x0004500001c77983 */ /* 0x000ee80000300800 */
[----:B------:R-:W3:Y:S01]  /*bd80*/  LDL.LU R198, [R1+0x454] ;  /* 0x0004540001c67983 */ /* 0x000ee20000300800 */
[----:B------:R-:W-:-:S03]  /*bd90*/  IMAD.X R7, R213, 0x1, R0, P1 ;  /* 0x00000001d5077824 */ /* 0x000fc600008e0600 */
[----:B------:R-:W3:Y:S04]  /*bda0*/  LDL.LU R197, [R1+0x2c4] ;  /* 0x0002c40001c57983 */ /* 0x000ee80000300800 */
[----:B------:R-:W3:Y:S04]  /*bdb0*/  LDL.LU R151, [R1+0x2bc] ;  /* 0x0002bc0001977983 */ /* 0x000ee80000300800 */
[----:B------:R-:W3:Y:S04]  /*bdc0*/  LDL.LU R251, [R1+0x444] ;  /* 0x0004440001fb7983 */ /* 0x000ee80000300800 */
[----:B------:R0:W-:Y:S04]  /*bdd0*/  STL [R1+0x850], R213 ;  /* 0x000850d501007387 */ /* 0x0001e80000100800 */
[----:B0-----:R-:W2:Y:S01]  /*bde0*/  LDL.LU R213, [R1+0x458] ;  /* 0x0004580001d57983 */ /* 0x001ea20000300800 */
[----:B------:R-:W-:-:S06]  /*bdf0*/  PRMT R168, RZ, 0x7610, R168 ;  /* 0x00007610ffa87816 */ /* 0x000fcc00000000a8 */
[----:B------:R4:W3:Y:S04]  /*be00*/  @!P0 LDG.E.U16 R168, desc[UR18][R6.64] ;  /* 0x0000001206a88981 */ /* 0x0008e8000c1e1500 */
[----:B------:R0:W-:Y:S01]  /*be10*/  STS.U16 [R3+UR16+0x600], R167 ;  /* 0x000600a703007988 */ /* 0x0001e20008000410 */
[----:B----4-:R-:W-:Y:S02]  /*be20*/  IADD3 R6, P1, R150, R2, RZ ;  /* 0x0000000296067210 */ /* 0x010fe40007f3e0ff */
[----:B0-----:R-:W-:Y:S01]  /*be30*/  PRMT R167, RZ, 0x7610, R167 ;  /* 0x00007610ffa77816 */ /* 0x001fe200000000a7 */
[----:B------:R0:W-:Y:S02]  /*be40*/  STS.U16 [R3+UR16+0x400], R166 ;  /* 0x000400a603007988 */ /* 0x0001e40008000410 */
[----:B------:R-:W-:-:S05]  /*be50*/  IMAD.X R7, R149, 0x1, R0, P1 ;  /* 0x0000000195077824 */ /* 0x000fca00008e0600 */
[----:B------:R2:W4:Y:S01]  /*be60*/  @!P0 LDG.E.U16 R167, desc[UR18][R6.64] ;  /* 0x0000001206a78981 */ /* 0x000522000c1e1500 */
[----:B0-----:R-:W-:-:S03]  /*be70*/  PRMT R166, RZ, 0x7610, R166 ;  /* 0x00007610ffa67816 */ /* 0x001fc600000000a6 */
[----:B------:R0:W-:Y:S02]  /*be80*/  STS.U16 [R3+UR16+0x200], R165 ;  /* 0x000200a503007988 */ /* 0x0001e40008000410 */
[----:B0-----:R-:W-:Y:S02]  /*be90*/  PRMT R165, RZ, 0x7610, R165 ;  /* 0x00007610ffa57816 */ /* 0x001fe400000000a5 */
[----:B------:R0:W-:Y:S02]  /*bea0*/  STS.U16 [R3+UR16+0x800], R164 ;  /* 0x000800a403007988 */ /* 0x0001e40008000410 */
[----:B0-----:R-:W-:Y:S02]  /*beb0*/  PRMT R164, RZ, 0x7610, R164 ;  /* 0x00007610ffa47816 */ /* 0x001fe400000000a4 */
[----:B------:R0:W-:Y:S02]  /*bec0*/  STS.U16 [R3+UR16+0xa00], R163 ;  /* 0x000a00a303007988 */ /* 0x0001e40008000410 */
[----:B0-----:R-:W-:-:S02]  /*bed0*/  PRMT R163, RZ, 0x7610, R163 ;  /* 0x00007610ffa37816 */ /* 0x001fc400000000a3 */
[----:B--2---:R-:W-:-:S05]  /*bee0*/  IADD3 R6, P1, R213, R2, RZ ;  /* 0x00000002d5067210 */ /* 0x004fca0007f3e0ff */
[----:B------:R-:W-:-:S05]  /*bef0*/  IMAD.X R7, R148, 0x1, R0, P1 ;  /* 0x0000000194077824 */ /* 0x000fca00008e0600 */
[----:B------:R3:W2:Y:S02]  /*bf00*/  @!P0 LDG.E.U16 R166, desc[UR18][R6.64] ;  /* 0x0000001206a68981 */ /* 0x0006a4000c1e1500 */
[----:B---3--:R-:W-:-:S05]  /*bf10*/  IADD3 R6, P1, R198, R2, RZ ;  /* 0x00000002c6067210 */ /* 0x008fca0007f3e0ff */
[----:B------:R-:W-:-:S05]  /*bf20*/  IMAD.X R7, R197, 0x1, R0, P1 ;  /* 0x00000001c5077824 */ /* 0x000fca00008e0600 */
[----:B------:R0:W3:Y:S02]  /*bf30*/  @!P0 LDG.E.U16 R165, desc[UR18][R6.64] ;  /* 0x0000001206a58981 */ /* 0x0000e4000c1e1500 */
[----:B0-----:R-:W-:-:S05]  /*bf40*/  IADD3 R6, P1, R199, R2, RZ ;  /* 0x00000002c7067210 */ /* 0x001fca0007f3e0ff */
[----:B------:R-:W-:-:S05]  /*bf50*/  IMAD.X R7, R151, 0x1, R0, P1 ;  /* 0x0000000197077824 */ /* 0x000fca00008e0600 */
[----:B------:R0:W3:Y:S02]  /*bf60*/  @!P0 LDG.E.U16 R164, desc[UR18][R6.64] ;  /* 0x0000001206a48981 */ /* 0x0000e4000c1e1500 */
[-C--:B0-----:R-:W-:Y:S02]  /*bf70*/  IADD3 R6, P1, R194, R2.reuse, RZ ;  /* 0x00000002c2067210 */ /* 0x081fe40007f3e0ff */
[----:B------:R-:W4:Y:S03]  /*bf80*/  LDL R194, [R1+0x438] ;  /* 0x0004380001c27983 */ /* 0x000f260000100800 */
[----:B------:R-:W-:Y:S02]  /*bf90*/  IMAD.X R7, R178, 0x1, R0, P1 ;  /* 0x00000001b2077824 */ /* 0x000fe400008e0600 */
[----:B------:R-:W2:Y:S04]  /*bfa0*/  LDL R178, [R1+0x28c] ;  /* 0x00028c0001b27983 */ /* 0x000ea80000100800 */
[----:B------:R0:W3:Y:S04]  /*bfb0*/  @!P0 LDG.E.U16 R163, desc[UR18][R6.64] ;  /* 0x0000001206a38981 */ /* 0x0000e8000c1e1500 */
[----:B------:R-:W4:Y:S01]  /*bfc0*/  LDL.LU R247, [R1+0x43c] ;  /* 0x00043c0001f77983 */ /* 0x000f220000300800 */
[----:B0-----:R-:W-:-:S05]  /*bfd0*/  IADD3 R6, P1, R195, R2, RZ ;  /* 0x00000002c3067210 */ /* 0x001fca0007f3e0ff */
[----:B------:R-:W-:Y:S02]  /*bfe0*/  IMAD.X R7, R193, 0x1, R0, P1 ;  /* 0x00000001c1077824 */ /* 0x000fe400008e0600 */
[----:B------:R-:W3:Y:S04]  /*bff0*/  LDL R193, [R1+0x434] ;  /* 0x0004340001c17983 */ /* 0x000ee80000100800 */
[----:B------:R-:W2:Y:S04]  /*c000*/  LDL.LU R195, [R1+0x294] ;  /* 0x0002940001c37983 */ /* 0x000ea80000300800 */
[----:B------:R0:W-:Y:S04]  /*c010*/  STS.U16 [R3+UR16], R162 ;  /* 0x000000a203007988 */ /* 0x0001e80008000410 */
[----:B------:R1:W-:Y:S01]  /*c020*/  STS.U16 [R3+UR16+0xc00], R161 ;  /* 0x000c00a103007988 */ /* 0x0003e20008000410 */
[----:B------:R-:W-:-:S03]  /*c030*/  PRMT R160, RZ, 0x7610, R160 ;  /* 0x00007610ffa07816 */ /* 0x000fc600000000a0 */
[----:B------:R1:W-:Y:S01]  /*c040*/  STS.U16 [R3+UR16+0xe00], R159 ;  /* 0x000e009f03007988 */ /* 0x0003e20008000410 */
[----:B0-----:R-:W-:-:S03]  /*c050*/  PRMT R162, RZ, 0x7610, R162 ;  /* 0x00007610ffa27816 */ /* 0x001fc600000000a2 */
[----:B------:R-:W3:Y:S04]  /*c060*/  LDL R234, [R1+0x430] ;  /* 0x0004300001ea7983 */ /* 0x000ee80000100800 */
[----:B------:R0:W3:Y:S01]  /*c070*/  @!P0 LDG.E.U16 R162, desc[UR18][R6.64] ;  /* 0x0000001206a28981 */ /* 0x0000e2000c1e1500 */
[----:B-1----:R-:W-:-:S03]  /*c080*/  PRMT R161, RZ, 0x7610, R161 ;  /* 0x00007610ffa17816 */ /* 0x002fc600000000a1 */
[----:B------:R-:W3:Y:S01]  /*c090*/  LDL R233, [R1+0x274] ;  /* 0x0002740001e97983 */ /* 0x000ee20000100800 */
[----:B0-----:R-:W-:-:S05]  /*c0a0*/  IADD3 R6, P1, R251, R2, RZ ;  /* 0x00000002fb067210 */ /* 0x001fca0007f3e0ff */
[----:B------:R-:W-:-:S05]  /*c0b0*/  IMAD.X R7, R231, 0x1, R0, P1 ;  /* 0x00000001e7077824 */ /* 0x000fca00008e0600 */
[----:B------:R0:W3:Y:S02]  /*c0c0*/  @!P0 LDG.E.U16 R161, desc[UR18][R6.64] ;  /* 0x0000001206a18981 */ /* 0x0000e4000c1e1500 */
[----:B0-----:R-:W-:Y:S02]  /*c0d0*/  IADD3 R6, P1, R230, R2, RZ ;  /* 0x00000002e6067210 */ /* 0x001fe40007f3e0ff */
[----:B------:R-:W3:Y:S03]  /*c0e0*/  LDL R230, [R1+0x284] ;  /* 0x0002840001e67983 */ /* 0x000ee60000100800 */
[----:B------:R-:W-:Y:S01]  /*c0f0*/  IMAD.X R7, R196, 0x1, R0, P1 ;  /* 0x00000001c4077824 */ /* 0x000fe200008e0600 */
[----:B------:R-:W-:Y:S01]  /*c100*/  PRMT R159, RZ, 0x7610, R159 ;  /* 0x00007610ff9f7816 */ /* 0x000fe2000000009f */
[----:B------:R-:W3:Y:S04]  /*c110*/  LDL.LU R249, [R1+0x27c] ;  /* 0x00027c0001f97983 */ /* 0x000ee80000300800 */
[----:B------:R4:W3:Y:S04]  /*c120*/  @!P0 LDG.E.U16 R160, desc[UR18][R6.64] ;  /* 0x0000001206a08981 */ /* 0x0008e8000c1e1500 */
[----:B------:R-:W3:Y:S04]  /*c130*/  LDL R231, [R1+0x424] ;  /* 0x0004240001e77983 */ /* 0x000ee80000100800 */
[----:B------:R-:W3:Y:S01]  /*c140*/  LDL R232, [R1+0x420] ;  /* 0x0004200001e87983 */ /* 0x000ee20000100800 */
[----:B------:R-:W-:-:S02]  /*c150*/  PRMT R158, RZ, 0x7610, R158 ;  /* 0x00007610ff9e7816 */ /* 0x000fc4000000009e */
[----:B----4-:R-:W-:-:S05]  /*c160*/  IADD3 R6, P1, R247, R2, RZ ;  /* 0x00000002f7067210 */ /* 0x010fca0007f3e0ff */
[----:B--2---:R-:W-:-:S05]  /*c170*/  IMAD.X R7, R195, 0x1, R0, P1 ;  /* 0x00000001c3077824 */ /* 0x004fca00008e0600 */
[----:B------:R0:W2:Y:S02]  /*c180*/  @!P0 LDG.E.U16 R159, desc[UR18][R6.64] ;  /* 0x00000012069f8981 */ /* 0x0000a4000c1e1500 */
[----:B0-----:R-:W-:-:S05]  /*c190*/  IADD3 R6, P1, R194, R2, RZ ;  /* 0x00000002c2067210 */ /* 0x001fca0007f3e0ff */
[----:B------:R-:W-:Y:S02]  /*c1a0*/  IMAD.X R7, R178, 0x1, R0, P1 ;  /* 0x00000001b2077824 */ /* 0x000fe400008e0600 */
[----:B------:R-:W4:Y:S04]  /*c1b0*/  LDL R178, [R1+0x264] ;  /* 0x0002640001b27983 */ /* 0x000f280000100800 */
[----:B------:R-:W2:Y:S04]  /*c1c0*/  LDL.LU R196, [R1+0x42c] ;  /* 0x00042c0001c47983 */ /* 0x000ea80000300800 */
[----:B------:R-:W4:Y:S04]  /*c1d0*/  LDL.LU R194, [R1+0x428] ;  /* 0x0004280001c27983 */ /* 0x000f280000300800 */
[----:B------:R3:W4:Y:S02]  /*c1e0*/  @!P0 LDG.E.U16 R158, desc[UR18][R6.64] ;  /* 0x00000012069e8981 */ /* 0x000724000c1e1500 */
[----:B---3--:R-:W-:-:S02]  /*c1f0*/  IADD3 R6, P1, R193, R2, RZ ;  /* 0x00000002c1067210 */ /* 0x008fc40007f3e0ff */
[----:B------:R-:W3:Y:S04]  /*c200*/  LDL.LU R193, [R1+0x26c] ;  /* 0x00026c0001c17983 */ /* 0x000ee80000300800 */
[----:B------:R0:W-:Y:S01]  /*c210*/  STS.U16 [R3+UR16+0x1000], R157 ;  /* 0x0010009d03007988 */ /* 0x0001e20008000410 */
[----:B------:R-:W-:Y:S01]  /*c220*/  IMAD.X R7, R230, 0x1, R0, P1 ;  /* 0x00000001e6077824 */ /* 0x000fe200008e0600 */
[----:B------:R-:W-:Y:S02]  /*c230*/  PRMT R156, RZ, 0x7610, R156 ;  /* 0x00007610ff9c7816 */ /* 0x000fe4000000009c */
[----:B------:R1:W-:Y:S01]  /*c240*/  STS.U16 [R3+UR16+0x1200], R155 ;  /* 0x0012009b03007988 */ /* 0x0003e20008000410 */
[----:B------:R-:W-:-:S03]  /*c250*/  PRMT R154, RZ, 0x7610, R154 ;  /* 0x00007610ff9a7816 */ /* 0x000fc6000000009a */
[----:B------:R-:W3:Y:S01]  /*c260*/  LDL R230, [R1+0x25c] ;  /* 0x00025c0001e67983 */ /* 0x000ee20000100800 */
[----:B0-----:R-:W-:-:S03]  /*c270*/  PRMT R157, RZ, 0x7610, R157 ;  /* 0x00007610ff9d7816 */ /* 0x001fc6000000009d */
[----:B------:R-:W3:Y:S04]  /*c280*/  LDL R236, [R1+0x418] ;  /* 0x0004180001ec7983 */ /* 0x000ee80000100800 */
[----:B------:R0:W3:Y:S04]  /*c290*/  @!P0 LDG.E.U16 R157, desc[UR18][R6.64] ;  /* 0x00000012069d8981 */ /* 0x0000e8000c1e1500 */
[----:B------:R-:W3:Y:S01]  /*c2a0*/  LDL R235, [R1+0x24c] ;  /* 0x00024c0001eb7983 */ /* 0x000ee20000100800 */
[----:B0-----:R-:W-:Y:S02]  /*c2b0*/  IADD3 R6, P1, R234, R2, RZ ;  /* 0x00000002ea067210 */ /* 0x001fe40007f3e0ff */
[----:B-1----:R-:W-:Y:S01]  /*c2c0*/  PRMT R155, RZ, 0x7610, R155 ;  /* 0x00007610ff9b7816 */ /* 0x002fe2000000009b */
[----:B------:R0:W-:Y:S02]  /*c2d0*/  STS.U16 [R3+UR16+0x1400], R153 ;  /* 0x0014009903007988 */ /* 0x0001e40008000410 */
[----:B------:R-:W-:-:S02]  /*c2e0*/  IMAD.X R7, R249, 0x1, R0, P1 ;  /* 0x00000001f9077824 */ /* 0x000fc400008e0600 */
[----:B------:R-:W3:Y:S04]  /*c2f0*/  LDL R234, [R1+0x414] ;  /* 0x0004140001ea7983 */ /* 0x000ee80000100800 */
[----:B------:R2:W3:Y:S02]  /*c300*/  @!P0 LDG.E.U16 R156, desc[UR18][R6.64] ;  /* 0x00000012069c8981 */ /* 0x0004e4000c1e1500 */
[----:B--2---:R-:W-:-:S05]  /*c310*/  IADD3 R6, P1, R196, R2, RZ ;  /* 0x00000002c4067210 */ /* 0x004fca0007f3e0ff */
[----:B------:R-:W-:Y:S01]  /*c320*/  IMAD.X R7, R233, 0x1, R0, P1 ;  /* 0x00000001e9077824 */ /* 0x000fe200008e0600 */
[----:B0-----:R-:W-:Y:S01]  /*c330*/  PRMT R153, RZ, 0x7610, R153 ;  /* 0x00007610ff997816 */ /* 0x001fe20000000099 */
[----:B------:R-:W2:Y:S04]  /*c340*/  LDL R233, [R1+0x244] ;  /* 0x0002440001e97983 */ /* 0x000ea80000100800 */
[----:B------:R4:W2:Y:S02]  /*c350*/  @!P0 LDG.E.U16 R155, desc[UR18][R6.64] ;  /* 0x00000012069b8981 */ /* 0x0008a4000c1e1500 */
[----:B----4-:R-:W-:-:S05]  /*c360*/  IADD3 R6, P1, R194, R2, RZ ;  /* 0x00000002c2067210 */ /* 0x010fca0007f3e0ff */
[----:B---3--:R-:W-:-:S05]  /*c370*/  IMAD.X R7, R193, 0x1, R0, P1 ;  /* 0x00000001c1077824 */ /* 0x008fca00008e0600 */
[----:B------:R0:W3:Y:S02]  /*c380*/  @!P0 LDG.E.U16 R154, desc[UR18][R6.64] ;  /* 0x00000012069a8981 */ /* 0x0000e4000c1e1500 */
[-C--:B0-----:R-:W-:Y:S02]  /*c390*/  IADD3 R6, P1, R231, R2.reuse, RZ ;  /* 0x00000002e7067210 */ /* 0x081fe40007f3e0ff */
[----:B------:R-:W4:Y:S03]  /*c3a0*/  LDL R231, [R1+0x41c] ;  /* 0x00041c0001e77983 */ /* 0x000f260000100800 */
[----:B------:R-:W-:Y:S02]  /*c3b0*/  IMAD.X R7, R178, 0x1, R0, P1 ;  /* 0x00000001b2077824 */ /* 0x000fe400008e0600 */
[----:B------:R-:W2:Y:S04]  /*c3c0*/  LDL R178, [R1+0x254] ;  /* 0x0002540001b27983 */ /* 0x000ea80000100800 */
[----:B------:R0:W3:Y:S04]  /*c3d0*/  @!P0 LDG.E.U16 R153, desc[UR18][R6.64] ;  /* 0x0000001206998981 */ /* 0x0000e8000c1e1500 */
[----:B------:R1:W-:Y:S01]  /*c3e0*/  STS.U16 [R3+UR16+0x3400], R152 ;  /* 0x0034009803007988 */ /* 0x0003e20008000410 */
[----:B0-----:R-:W-:-:S03]  /*c3f0*/  IADD3 R6, P1, R232, R2, RZ ;  /* 0x00000002e8067210 */ /* 0x001fc60007f3e0ff */
[----:B------:R-:W3:Y:S01]  /*c400*/  LDL R232, [R1+0x410] ;  /* 0x0004100001e87983 */ /* 0x000ee20000100800 */
[----:B-1----:R-:W-:Y:S01]  /*c410*/  PRMT R152, RZ, 0x7610, R152 ;  /* 0x00007610ff987816 */ /* 0x002fe20000000098 */
[----:B------:R-:W-:Y:S02]  /*c420*/  IMAD.X R7, R230, 0x1, R0, P1 ;  /* 0x00000001e6077824 */ /* 0x000fe400008e0600 */
[----:B------:R-:W3:Y:S04]  /*c430*/  LDL R230, [R1+0x23c] ;  /* 0x00023c0001e67983 */ /* 0x000ee80000100800 */
[----:B------:R4:W3:Y:S04]  /*c440*/  @!P0 LDG.E.U16 R152, desc[UR18][R6.64] ;  /* 0x0000001206988981 */ /* 0x0008e8000c1e1500 */
[----:B------:R0:W-:Y:S01]  /*c450*/  STS.U16 [R3+UR16+0x1600], R23 ;  /* 0x0016001703007988 */ /* 0x0001e20008000410 */
[----:B----4-:R-:W-:-:S03]  /*c460*/  IADD3 R6, P1, R231, R2, RZ ;  /* 0x00000002e7067210 */ /* 0x010fc60007f3e0ff */
[----:B------:R-:W4:Y:S02]  /*c470*/  LDL R231, [R1+0x22c] ;  /* 0x00022c0001e77983 */ /* 0x000f240000100800 */
[----:B--2---:R-:W-:Y:S02]  /*c480*/  IMAD.X R7, R178, 0x1, R0, P1 ;  /* 0x00000001b2077824 */ /* 0x004fe400008e0600 */
[----:B------:R-:W2:Y:S01]  /*c490*/  LDL.LU R178, [R1+0x234] ;  /* 0x0002340001b27983 */ /* 0x000ea20000300800 */
[----:B0-----:R-:W-:-:S06]  /*c4a0*/  PRMT R23, RZ, 0x7610, R23 ;  /* 0x00007610ff177816 */ /* 0x001fcc0000000017 */
[----:B------:R0:W4:Y:S04]  /*c4b0*/  @!P0 LDG.E.U16 R23, desc[UR18][R6.64] ;  /* 0x0000001206178981 */ /* 0x000128000c1e1500 */
[----:B------:R1:W-:Y:S01]  /*c4c0*/  STS.U16 [R3+UR16+0x3800], R22 ;  /* 0x0038001603007988 */ /* 0x0003e20008000410 */
[----:B0-----:R-:W-:Y:S02]  /*c4d0*/  IADD3 R6, P1, R236, R2, RZ ;  /* 0x00000002ec067210 */ /* 0x001fe40007f3e0ff */
[----:B-1----:R-:W-:-:S03]  /*c4e0*/  PRMT R22, RZ, 0x7610, R22 ;  /* 0x00007610ff167816 */ /* 0x002fc60000000016 */
[----:B------:R-:W-:Y:S01]  /*c4f0*/  IMAD.X R7, R235, 0x1, R0, P1 ;  /* 0x00000001eb077824 */ /* 0x000fe200008e0600 */
[----:B------:R0:W-:Y:S04]  /*c500*/  STS.U16 [R3+UR16+0x1800], R21 ;  /* 0x0018001503007988 */ /* 0x0001e80008000410 */
[----:B------:R1:W4:Y:S01]  /*c510*/  @!P0 LDG.E.U16 R22, desc[UR18][R6.64] ;  /* 0x0000001206168981 */ /* 0x000322000c1e1500 */
[----:B0-----:R-:W-:Y:S02]  /*c520*/  PRMT R21, RZ, 0x7610, R21 ;  /* 0x00007610ff157816 */ /* 0x001fe40000000015 */
[----:B-1----:R-:W-:-:S05]  /*c530*/  IADD3 R6, P1, R234, R2, RZ ;  /* 0x00000002ea067210 */ /* 0x002fca0007f3e0ff */
[----:B------:R-:W-:Y:S01]  /*c540*/  IMAD.X R7, R233, 0x1, R0, P1 ;  /* 0x00000001e9077824 */ /* 0x000fe200008e0600 */
[----:B------:R0:W-:Y:S04]  /*c550*/  STS.U16 [R3+UR16+0x1a00], R20 ;  /* 0x001a001403007988 */ /* 0x0001e80008000410 */
[----:B------:R3:W4:Y:S01]  /*c560*/  @!P0 LDG.E.U16 R21, desc[UR18][R6.64] ;  /* 0x0000001206158981 */ /* 0x000722000c1e1500 */
[----:B0-----:R-:W-:Y:S02]  /*c570*/  PRMT R20, RZ, 0x7610, R20 ;  /* 0x00007610ff147816 */ /* 0x001fe40000000014 */
[----:B---3--:R-:W-:-:S05]  /*c580*/  IADD3 R6, P1, R232, R2, RZ ;  /* 0x00000002e8067210 */ /* 0x008fca0007f3e0ff */
[--C-:B------:R-:W-:Y:S02]  /*c590*/  IMAD.X R7, R230, 0x1, R0.reuse, P1 ;  /* 0x00000001e6077824 */ /* 0x100fe400008e0600 */
[----:B------:R-:W3:Y:S04]  /*c5a0*/  LDL R230, [R1+0x214] ;  /* 0x0002140001e67983 */ /* 0x000ee80000100800 */
[----:B------:R2:W3:Y:S02]  /*c5b0*/  @!P0 LDG.E.U16 R20, desc[UR18][R6.64] ;  /* 0x0000001206148981 */ /* 0x0004e4000c1e1500 */
[----:B--2---:R-:W-:Y:S02]  /*c5c0*/  IADD3 R6, P1, R178, R2, RZ ;  /* 0x00000002b2067210 */ /* 0x004fe40007f3e0ff */
[----:B------:R0:W-:Y:S04]  /*c5d0*/  STL [R1+0x880], R178 ;  /* 0x000880b201007387 */ /* 0x0001e80000100800 */
[----:B0-----:R-:W2:Y:S01]  /*c5e0*/  LDL.LU R178, [R1+0x224] ;  /* 0x0002240001b27983 */ /* 0x001ea20000300800 */
[----:B------:R-:W-:-:S03]  /*c5f0*/  IMAD.X R7, R192, 0x1, R0, P1 ;  /* 0x00000001c0077824 */ /* 0x000fc600008e0600 */
[----:B------:R0:W-:Y:S04]  /*c600*/  STL [R1+0x884], R192 ;  /* 0x000884c001007387 */ /* 0x0001e80000100800 */
[----:B0-----:R-:W3:Y:S04]  /*c610*/  LDL.LU R192, [R1+0x21c] ;  /* 0x00021c0001c07983 */ /* 0x001ee80000300800 */
[----:B------:R0:W-:Y:S02]  /*c620*/  STS.U16 [R3+UR16+0x1c00], R19 ;  /* 0x001c001303007988 */ /* 0x0001e40008000410 */
[----:B0-----:R-:W-:-:S06]  /*c630*/  PRMT R19, RZ, 0x7610, R19 ;  /* 0x00007610ff137816 */ /* 0x001fcc0000000013 */
[----:B------:R4:W3:Y:S04]  /*c640*/  @!P0 LDG.E.U16 R19, desc[UR18][R6.64] ;  /* 0x0000001206138981 */ /* 0x0008e8000c1e1500 */
[----:B------:R0:W-:Y:S01]  /*c650*/  STL [R1+0x888], R191 ;  /* 0x000888bf01007387 */ /* 0x0001e20000100800 */
[----:B----4-:R-:W-:-:S03]  /*c660*/  IADD3 R6, P1, R231, R2, RZ ;  /* 0x00000002e7067210 */ /* 0x010fc60007f3e0ff */
[----:B------:R1:W-:Y:S02]  /*c670*/  STS.U16 [R3+UR16+0x1e00], R18 ;  /* 0x001e001203007988 */ /* 0x0003e40008000410 */
[----:B------:R-:W-:Y:S02]  /*c680*/  IMAD.X R7, R191, 0x1, R0, P1 ;  /* 0x00000001bf077824 */ /* 0x000fe400008e0600 */
[----:B0-----:R-:W4:Y:S01]  /*c690*/  LDL.LU R191, [R1+0x20c] ;  /* 0x00020c0001bf7983 */ /* 0x001f220000300800 */
[----:B-1----:R-:W-:-:S06]  /*c6a0*/  PRMT R18, RZ, 0x7610, R18 ;  /* 0x00007610ff127816 */ /* 0x002fcc0000000012 */
[----:B------:R2:W4:Y:S04]  /*c6b0*/  @!P0 LDG.E.U16 R18, desc[UR18][R6.64] ;  /* 0x0000001206128981 */ /* 0x000528000c1e1500 */
[----:B------:R0:W-:Y:S02]  /*c6c0*/  STS.U16 [R3+UR16+0x2000], R17 ;  /* 0x0020001103007988 */ /* 0x0001e40008000410 */
[----:B0-----:R-:W-:Y:S02]  /*c6d0*/  PRMT R17, RZ, 0x7610, R17 ;  /* 0x00007610ff117816 */ /* 0x001fe40000000011 */
[----:B------:R0:W-:Y:S02]  /*c6e0*/  STS.U16 [R3+UR16+0x2200], R16 ;  /* 0x0022001003007988 */ /* 0x0001e40008000410 */
[----:B0-----:R-:W-:-:S02]  /*c6f0*/  PRMT R16, RZ, 0x7610, R16 ;  /* 0x00007610ff107816 */ /* 0x001fc40000000010 */
[----:B--2---:R-:W-:Y:S01]  /*c700*/  IADD3 R6, P1, R178, R2, RZ ;  /* 0x00000002b2067210 */ /* 0x004fe20007f3e0ff */
[----:B------:R0:W-:Y:S04]  /*c710*/  STL [R1+0x88c], R178 ;  /* 0x00088cb201007387 */ /* 0x0001e80000100800 */
[----:B0-----:R-:W2:Y:S01]  /*c720*/  LDL.LU R178, [R1+0x204] ;  /* 0x0002040001b27983 */ /* 0x001ea20000300800 */
[----:B------:R-:W-:-:S05]  /*c730*/  IMAD.X R7, R190, 0x1, R0, P1 ;  /* 0x00000001be077824 */ /* 0x000fca00008e0600 */
[----:B------:R3:W2:Y:S02]  /*c740*/  @!P0 LDG.E.U16 R17, desc[UR18][R6.64] ;  /* 0x0000001206118981 */ /* 0x0006a4000c1e1500 */
[----:B---3--:R-:W-:-:S05]  /*c750*/  IADD3 R6, P1, R192, R2, RZ ;  /* 0x00000002c0067210 */ /* 0x008fca0007f3e0ff */
[----:B------:R-:W-:-:S05]  /*c760*/  IMAD.X R7, R189, 0x1, R0, P1 ;  /* 0x00000001bd077824 */ /* 0x000fca00008e0600 */
[----:B------:R0:W3:Y:S02]  /*c770*/  @!P0 LDG.E.U16 R16, desc[UR18][R6.64] ;  /* 0x0000001206108981 */ /* 0x0000e4000c1e1500 */
[----:B0-----:R-:W-:Y:S02]  /*c780*/  IADD3 R6, P1, R230, R2, RZ ;  /* 0x00000002e6067210 */ /* 0x001fe40007f3e0ff */
[----:B------:R-:W3:Y:S04]  /*c790*/  LDL R230, [R1+0x3c0] ;  /* 0x0003c00001e67983 */ /* 0x000ee80000100800 */
[----:B------:R0:W-:Y:S01]  /*c7a0*/  STS.U16 [R3+UR16+0x2400], R15 ;  /* 0x0024000f03007988 */ /* 0x0001e20008000410 */
[----:B------:R-:W-:Y:S01]  /*c7b0*/  IMAD.X R7, R188, 0x1, R0, P1 ;  /* 0x00000001bc077824 */ /* 0x000fe200008e0600 */
[----:B0-----:R-:W-:-:S02]  /*c7c0*/  PRMT R15, RZ, 0x7610, R15 ;  /* 0x00007610ff0f7816 */ /* 0x001fc4000000000f */
[----:B------:R0:W-:Y:S04]  /*c7d0*/  STS.U16 [R3+UR16+0x2600], R14 ;  /* 0x0026000e03007988 */ /* 0x0001e80008000410 */
[----:B------:R4:W3:Y:S01]  /*c7e0*/  @!P0 LDG.E.U16 R15, desc[UR18][R6.64] ;  /* 0x00000012060f8981 */ /* 0x0008e2000c1e1500 */
[----:B0-----:R-:W-:Y:S02]  /*c7f0*/  PRMT R14, RZ, 0x7610, R14 ;  /* 0x00007610ff0e7816 */ /* 0x001fe4000000000e */
[----:B----4-:R-:W-:-:S05]  /*c800*/  IADD3 R6, P1, R191, R2, RZ ;  /* 0x00000002bf067210 */ /* 0x010fca0007f3e0ff */
[----:B------:R-:W-:Y:S01]  /*c810*/  IMAD.X R7, R187, 0x1, R0, P1 ;  /* 0x00000001bb077824 */ /* 0x000fe200008e0600 */
[----:B------:R0:W-:Y:S04]  /*c820*/  STS.U16 [R3+UR16+0x2800], R13 ;  /* 0x0028000d03007988 */ /* 0x0001e80008000410 */
        /* <DEDUP_REMOVED lines=8> */
[----:B------:R0:W-:Y:S02]  /*c8b0*/  STS.U16 [R3+UR16+0x3000], R8 ;  /* 0x0030000803007988 */ /* 0x0001e40008000410 */
[----:B0-----:R-:W-:Y:S02]  /*c8c0*/  PRMT R8, RZ, 0x7610, R8 ;  /* 0x00007610ff087816 */ /* 0x001fe40000000008 */
[----:B------:R-:W-:Y:S02]  /*c8d0*/  PRMT R177, RZ, 0x7610, R177 ;  /* 0x00007610ffb17816 */ /* 0x000fe400000000b1 */
[----:B------:R-:W-:Y:S02]  /*c8e0*/  PRMT R176, RZ, 0x7610, R176 ;  /* 0x00007610ffb07816 */ /* 0x000fe400000000b0 */
[----:B------:R-:W-:Y:S01]  /*c8f0*/  PRMT R175, RZ, 0x7610, R175 ;  /* 0x00007610ffaf7816 */ /* 0x000fe200000000af */
[----:B------:R0:W-:Y:S01]  /*c900*/  STL [R1+0x5a8], R5 ;  /* 0x0005a80501007387 */ /* 0x0001e20000100800 */
[----:B--2---:R-:W-:-:S05]  /*c910*/  IADD3 R6, P1, R178, R2, RZ ;  /* 0x00000002b2067210 */ /* 0x004fca0007f3e0ff */
[----:B------:R-:W-:-:S05]  /*c920*/  IMAD.X R7, R186, 0x1, R0, P1 ;  /* 0x00000001ba077824 */ /* 0x000fca00008e0600 */
[----:B------:R1:W2:Y:S02]  /*c930*/  @!P0 LDG.E.U16 R13, desc[UR18][R6.64] ;  /* 0x00000012060d8981 */ /* 0x0002a4000c1e1500 */
[----:B-1----:R-:W-:-:S05]  /*c940*/  IADD3 R6, P1, R252, R2, RZ ;  /* 0x00000002fc067210 */ /* 0x002fca0007f3e0ff */
        /* <DEDUP_REMOVED lines=11> */
[----:B-1----:R-:W-:Y:S02]  /*ca00*/  IADD3 R6, P1, R5, R2, RZ ;  /* 0x0000000205067210 */ /* 0x002fe40007f3e0ff */
[----:B0-----:R-:W4:Y:S03]  /*ca10*/  LDL.LU R5, [R1+0x4c8] ;  /* 0x0004c80001057983 */ /* 0x001f260000300800 */
[----:B------:R-:W-:-:S05]  /*ca20*/  IMAD.X R7, R4, 0x1, R0, P1 ;  /* 0x0000000104077824 */ /* 0x000fca00008e0600 */
[----:B------:R0:W2:Y:S02]  /*ca30*/  @!P0 LDG.E.U16 R177, desc[UR18][R6.64] ;  /* 0x0000001206b18981 */ /* 0x0000a4000c1e1500 */
[----:B0-----:R-:W-:-:S05]  /*ca40*/  IADD3 R6, P1, R181, R2, RZ ;  /* 0x00000002b5067210 */ /* 0x001fca0007f3e0ff */
[----:B------:R-:W-:-:S05]  /*ca50*/  IMAD.X R7, R10, 0x1, R0, P1 ;  /* 0x000000010a077824 */ /* 0x000fca00008e0600 */
[----:B------:R0:W2:Y:S02]  /*ca60*/  @!P0 LDG.E.U16 R176, desc[UR18][R6.64] ;  /* 0x0000001206b08981 */ /* 0x0000a4000c1e1500 */
[----:B0-----:R-:W-:-:S05]  /*ca70*/  IADD3 R6, P1, R244, R2, RZ ;  /* 0x00000002f4067210 */ /* 0x001fca0007f3e0ff */
[----:B------:R-:W-:Y:S01]  /*ca80*/  IMAD.X R7, R243, 0x1, R0, P1 ;  /* 0x00000001f3077824 */ /* 0x000fe200008e0600 */
[----:B------:R0:W-:Y:S04]  /*ca90*/  STL [R1+0x5b0], R4 ;  /* 0x0005b00401007387 */ /* 0x0001e80000100800 */
[----:B------:R1:W2:Y:S04]  /*caa0*/  @!P0 LDG.E.U16 R175, desc[UR18][R6.64] ;  /* 0x0000001206af8981 */ /* 0x0002a8000c1e1500 */
[----:B0-----:R-:W2:Y:S01]  /*cab0*/  LDL.LU R4, [R1+0x4c4] ;  /* 0x0004c40001047983 */ /* 0x001ea20000300800 */
[----:B-1----:R-:W-:-:S03]  /*cac0*/  IADD3 R6, P1, R242, R2, RZ ;  /* 0x00000002f2067210 */ /* 0x002fc60007f3e0ff */
[----:B------:R-:W-:Y:S04]  /*cad0*/  STL [R1+0x5b8], R181 ;  /* 0x0005b8b501007387 */ /* 0x000fe80000100800 */
[----:B------:R-:W-:Y:S01]  /*cae0*/  STL [R1+0x5c0], R10 ;  /* 0x0005c00a01007387 */ /* 0x000fe20000100800 */
[----:B---3--:R-:W-:-:S03]  /*caf0*/  IMAD.X R7, R230, 0x1, R0, P1 ;  /* 0x00000001e6077824 */ /* 0x008fc600008e0600 */
[----:B------:R-:W-:Y:S04]  /*cb00*/  STL [R1+0x5c8], R244 ;  /* 0x0005c8f401007387 */ /* 0x000fe80000100800 */
[----:B------:R-:W-:Y:S04]  /*cb10*/  STL [R1+0x5cc], R243 ;  /* 0x0005ccf301007387 */ /* 0x000fe80000100800 */
[----:B------:R0:W-:Y:S04]  /*cb20*/  STL [R1+0x5dc], R242 ;  /* 0x0005dcf201007387 */ /* 0x0001e80000100800 */
[----:B------:R-:W3:Y:S04]  /*cb30*/  LDL R230, [R1+0x4ac] ;  /* 0x0004ac0001e67983 */ /* 0x000ee80000100800 */
[----:B------:R-:W3:Y:S04]  /*cb40*/  LDL.LU R231, [R1+0x4a0] ;  /* 0x0004a00001e77983 */ /* 0x000ee80000300800 */
[----:B------:R-:W3:Y:S04]  /*cb50*/  LDL.LU R232, [R1+0x368] ;  /* 0x0003680001e87983 */ /* 0x000ee80000300800 */
[----:B------:R-:W3:Y:S04]  /*cb60*/  LDL.LU R233, [R1+0x378] ;  /* 0x0003780001e97983 */ /* 0x000ee80000300800 */
[----:B0-----:R-:W3:Y:S04]  /*cb70*/  LDL.LU R242, [R1+0x4b0] ;  /* 0x0004b00001f27983 */ /* 0x001ee80000300800 */
[----:B------:R-:W3:Y:S04]  /*cb80*/  LDL.LU R234, [R1+0x380] ;  /* 0x0003800001ea7983 */ /* 0x000ee80000300800 */
[----:B------:R-:W3:Y:S04]  /*cb90*/  LDL.LU R235, [R1+0x4b4] ;  /* 0x0004b40001eb7983 */ /* 0x000ee80000300800 */
[----:B------:R-:W3:Y:S04]  /*cba0*/  LDL.LU R236, [R1+0x388] ;  /* 0x0003880001ec7983 */ /* 0x000ee80000300800 */
[----:B------:R-:W3:Y:S04]  /*cbb0*/  LDL.LU R243, [R1+0x390] ;  /* 0x0003900001f37983 */ /* 0x000ee80000300800 */
[----:B------:R-:W3:Y:S04]  /*cbc0*/  LDL.LU R244, [R1+0x4b8] ;  /* 0x0004b80001f47983 */ /* 0x000ee80000300800 */
[----:B------:R-:W3:Y:S04]  /*cbd0*/  LDL.LU R10, [R1+0x4bc] ;  /* 0x0004bc00010a7983 */ /* 0x000ee80000300800 */
[----:B------:R-:W3:Y:S04]  /*cbe0*/  LDL.LU R237, [R1+0x398] ;  /* 0x0003980001ed7983 */ /* 0x000ee80000300800 */
[----:B------:R-:W3:Y:S04]  /*cbf0*/  LDL.LU R181, [R1+0x4c0] ;  /* 0x0004c00001b57983 */ /* 0x000ee80000300800 */
[----:B------:R-:W3:Y:S01]  /*cc00*/  LDL.LU R238, [R1+0x3a0] ;  /* 0x0003a00001ee7983 */ /* 0x000ee20000300800 */
[----:B------:R-:W-:-:S06]  /*cc10*/  PRMT R174, RZ, 0x7610, R174 ;  /* 0x00007610ffae7816 */ /* 0x000fcc00000000ae */
[----:B------:R0:W3:Y:S04]  /*cc20*/  @!P0 LDG.E.U16 R174, desc[UR18][R6.64] ;  /* 0x0000001206ae8981 */ /* 0x0000e8000c1e1500 */
[----:B------:R1:W-:Y:S01]  /*cc30*/  STS.U16 [R3+UR16+0x3200], R173 ;  /* 0x003200ad03007988 */ /* 0x0003e20008000410 */
[----:B0-----:R-:W-:Y:S02]  /*cc40*/  IADD3 R6, P1, R241, R2, RZ ;  /* 0x00000002f1067210 */ /* 0x001fe40007f3e0ff */
[----:B-1----:R-:W-:-:S03]  /*cc50*/  PRMT R173, RZ, 0x7610, R173 ;  /* 0x00007610ffad7816 */ /* 0x002fc600000000ad */
[----:B------:R-:W-:Y:S01]  /*cc60*/  IMAD.X R7, R180, 0x1, R0, P1 ;  /* 0x00000001b4077824 */ /* 0x000fe200008e0600 */
[----:B------:R0:W-:Y:S04]  /*cc70*/  STS.U16 [R3+UR16+0x3600], R172 ;  /* 0x003600ac03007988 */ /* 0x0001e80008000410 */
[----:B------:R4:W3:Y:S01]  /*cc80*/  @!P0 LDG.E.U16 R173, desc[UR18][R6.64] ;  /* 0x0000001206ad8981 */ /* 0x0008e2000c1e1500 */
[----:B0-----:R-:W-:-:S03]  /*cc90*/  PRMT R172, RZ, 0x7610, R172 ;  /* 0x00007610ffac7816 */ /* 0x001fc600000000ac */
[----:B------:R0:W-:Y:S02]  /*cca0*/  STS.U16 [R3+UR16+0x3a00], R171 ;  /* 0x003a00ab03007988 */ /* 0x0001e40008000410 */
[----:B0-----:R-:W-:Y:S02]  /*ccb0*/  PRMT R171, RZ, 0x7610, R171 ;  /* 0x00007610ffab7816 */ /* 0x001fe400000000ab */
[----:B------:R0:W-:Y:S02]  /*ccc0*/  STS.U16 [R3+UR16+0x3c00], R170 ;  /* 0x003c00aa03007988 */ /* 0x0001e40008000410 */
[----:B0-----:R-:W-:Y:S02]  /*ccd0*/  PRMT R170, RZ, 0x7610, R170 ;  /* 0x00007610ffaa7816 */ /* 0x001fe400000000aa */
[----:B------:R0:W-:Y:S02]  /*cce0*/  STS.U16 [R3+UR16+0x3e00], R169 ;  /* 0x003e00a903007988 */ /* 0x0001e40008000410 */
[----:B0-----:R-:W-:-:S02]  /*ccf0*/  PRMT R169, RZ, 0x7610, R169 ;  /* 0x00007610ffa97816 */ /* 0x001fc400000000a9 */
[----:B------:R0:W-:Y:S04]  /*cd00*/  STS.U16 [R3+UR16+0x4000], R168 ;  /* 0x004000a803007988 */ /* 0x0001e80008000410 */
[----:B------:R1:W-:Y:S01]  /*cd10*/  STL [R1+0x5e8], R241 ;  /* 0x0005e8f101007387 */ /* 0x0003e20000100800 */
[----:B0-----:R-:W-:-:S03]  /*cd20*/  PRMT R168, RZ, 0x7610, R168 ;  /* 0x00007610ffa87816 */ /* 0x001fc600000000a8 */
[----:B-1----:R-:W3:Y:S04]  /*cd30*/  LDL.LU R241, [R1+0x4a8] ;  /* 0x0004a80001f17983 */ /* 0x002ee80000300800 */
[----:B------:R0:W-:Y:S04]  /*cd40*/  STL [R1+0x5ec], R180 ;  /* 0x0005ecb401007387 */ /* 0x0001e80000100800 */
[----:B------:R1:W-:Y:S04]  /*cd50*/  STS.U16 [R3+UR16+0x4200], R167 ;  /* 0x004200a703007988 */ /* 0x0003e80008000410 */
[----:B0-----:R-:W3:Y:S01]  /*cd60*/  LDL.LU R180, [R1+0x370] ;  /* 0x0003700001b47983 */ /* 0x001ee20000300800 */
[----:B-1----:R-:W-:-:S02]  /*cd70*/  PRMT R167, RZ, 0x7610, R167 ;  /* 0x00007610ffa77816 */ /* 0x002fc400000000a7 */
[----:B----4-:R-:W-:-:S05]  /*cd80*/  IADD3 R6, P1, R5, R2, RZ ;  /* 0x0000000205067210 */ /* 0x010fca0007f3e0ff */
[----:B------:R-:W-:-:S05]  /*cd90*/  IMAD.X R7, R240, 0x1, R0, P1 ;  /* 0x00000001f0077824 */ /* 0x000fca00008e0600 */
[----:B------:R2:W4:Y:S02]  /*cda0*/  @!P0 LDG.E.U16 R172, desc[UR18][R6.64] ;  /* 0x0000001206ac8981 */ /* 0x000524000c1e1500 */
[----:B--2---:R-:W-:-:S05]  /*cdb0*/  IADD3 R6, P1, R4, R2, RZ ;  /* 0x0000000204067210 */ /* 0x004fca0007f3e0ff */
[----:B------:R-:W-:-:S05]  /*cdc0*/  IMAD.X R7, R239, 0x1, R0, P1 ;  /* 0x00000001ef077824 */ /* 0x000fca00008e0600 */
[----:B------:R3:W2:Y:S04]  /*cdd0*/  @!P0 LDG.E.U16 R171, desc[UR18][R6.64] ;  /* 0x0000001206ab8981 */ /* 0x0006a8000c1e1500 */
[----:B------:R0:W-:Y:S04]  /*cde0*/  STL [R1+0x5fc], R5 ;  /* 0x0005fc0501007387 */ /* 0x0001e80000100800 */
[----:B0-----:R-:W4:Y:S04]  /*cdf0*/  LDL.LU R5, [R1+0x4a4] ;  /* 0x0004a40001057983 */ /* 0x001f280000300800 */
[----:B------:R-:W-:Y:S04]  /*ce00*/  STL [R1+0x600], R240 ;  /* 0x000600f001007387 */ /* 0x000fe80000100800 */
[----:B------:R-:W-:Y:S01]  /*ce10*/  STL [R1+0x604], R4 ;  /* 0x0006040401007387 */ /* 0x000fe20000100800 */
[----:B---3--:R-:W-:-:S05]  /*ce20*/  IADD3 R6, P1, R181, R2, RZ ;  /* 0x00000002b5067210 */ /* 0x008fca0007f3e0ff */
[----:B------:R-:W-:-:S05]  /*ce30*/  IMAD.X R7, R238, 0x1, R0, P1 ;  /* 0x00000001ee077824 */ /* 0x000fca00008e0600 */
[----:B------:R0:W3:Y:S02]  /*ce40*/  @!P0 LDG.E.U16 R170, desc[UR18][R6.64] ;  /* 0x0000001206aa8981 */ /* 0x0000e4000c1e1500 */
[----:B0-----:R-:W-:-:S05]  /*ce50*/  IADD3 R6, P1, R10, R2, RZ ;  /* 0x000000020a067210 */ /* 0x001fca0007f3e0ff */
[----:B------:R-:W-:-:S05]  /*ce60*/  IMAD.X R7, R237, 0x1, R0, P1 ;  /* 0x00000001ed077824 */ /* 0x000fca00008e0600 */
[----:B------:R0:W3:Y:S02]  /*ce70*/  @!P0 LDG.E.U16 R169, desc[UR18][R6.64] ;  /* 0x0000001206a98981 */ /* 0x0000e4000c1e1500 */
[----:B0-----:R-:W-:-:S05]  /*ce80*/  IADD3 R6, P1, R244, R2, RZ ;  /* 0x00000002f4067210 */ /* 0x001fca0007f3e0ff */
[----:B------:R-:W-:-:S05]  /*ce90*/  IMAD.X R7, R243, 0x1, R0, P1 ;  /* 0x00000001f3077824 */ /* 0x000fca00008e0600 */
[----:B------:R0:W3:Y:S04]  /*cea0*/  @!P0 LDG.E.U16 R168, desc[UR18][R6.64] ;  /* 0x0000001206a88981 */ /* 0x0000e8000c1e1500 */
[----:B------:R-:W-:Y:S01]  /*ceb0*/  STL [R1+0x608], R239 ;  /* 0x000608ef01007387 */ /* 0x000fe20000100800 */
[----:B0-----:R-:W-:-:S03]  /*cec0*/  IADD3 R6, P1, R235, R2, RZ ;  /* 0x00000002eb067210 */ /* 0x001fc60007f3e0ff */
[----:B------:R-:W-:Y:S02]  /*ced0*/  STL [R1+0x60c], R181 ;  /* 0x00060cb501007387 */ /* 0x000fe40000100800 */
[----:B------:R-:W-:Y:S02]  /*cee0*/  IMAD.X R7, R236, 0x1, R0, P1 ;  /* 0x00000001ec077824 */ /* 0x000fe400008e0600 */
[----:B------:R-:W-:Y:S04]  /*cef0*/  STL [R1+0x610], R238 ;  /* 0x000610ee01007387 */ /* 0x000fe80000100800 */
[----:B------:R-:W-:Y:S04]  /*cf00*/  STL [R1+0x614], R10 ;  /* 0x0006140a01007387 */ /* 0x000fe80000100800 */
[----:B------:R-:W-:Y:S04]  /*cf10*/  STL [R1+0x618], R237 ;  /* 0x000618ed01007387 */ /* 0x000fe80000100800 */
[----:B------:R0:W3:Y:S04]  /*cf20*/  @!P0 LDG.E.U16 R167, desc[UR18][R6.64] ;  /* 0x0000001206a78981 */ /* 0x0000e8000c1e1500 */
[----:B------:R-:W-:Y:S04]  /*cf30*/  STL [R1+0x61c], R244 ;  /* 0x00061cf401007387 */ /* 0x000fe80000100800 */
[----:B------:R-:W-:Y:S01]  /*cf40*/  STL [R1+0x620], R243 ;  /* 0x000620f301007387 */ /* 0x000fe20000100800 */
[----:B0-----:R-:W-:-:S03]  /*cf50*/  IADD3 R6, P1, R242, R2, RZ ;  /* 0x00000002f2067210 */ /* 0x001fc60007f3e0ff */
[----:B------:R-:W-:Y:S04]  /*cf60*/  STL [R1+0x624], R235 ;  /* 0x000624eb01007387 */ /* 0x000fe80000100800 */
[----:B------:R-:W-:Y:S01]  /*cf70*/  STL [R1+0x628], R236 ;  /* 0x000628ec01007387 */ /* 0x000fe20000100800 */
[----:B------:R-:W-:-:S03]  /*cf80*/  IMAD.X R7, R234, 0x1, R0, P1 ;  /* 0x00000001ea077824 */ /* 0x000fc600008e0600 */
[----:B------:R-:W-:Y:S04]  /*cf90*/  STL [R1+0x62c], R242 ;  /* 0x00062cf201007387 */ /* 0x000fe80000100800 */
[----:B------:R0:W-:Y:S04]  /*cfa0*/  STL [R1+0x630], R234 ;  /* 0x000630ea01007387 */ /* 0x0001e80000100800 */
[----:B------:R1:W-:Y:S04]  /*cfb0*/  STS.U16 [R3+UR16+0x4400], R166 ;  /* 0x004400a603007988 */ /* 0x0003e80008000410 */
[----:B0-----:R-:W2:Y:S04]  /*cfc0*/  LDL.LU R234, [R1+0x2f8] ;  /* 0x0002f80001ea7983 */ /* 0x001ea80000300800 */
[----:B------:R-:W3:Y:S01]  /*cfd0*/  LDL.LU R242, [R1+0x300] ;  /* 0x0003000001f27983 */ /* 0x000ee20000300800 */
[----:B-1----:R-:W-:-:S03]  /*cfe0*/  PRMT R166, RZ, 0x7610, R166 ;  /* 0x00007610ffa67816 */ /* 0x002fc600000000a6 */
[----:B------:R-:W2:Y:S04]  /*cff0*/  LDL.LU R236, [R1+0x308] ;  /* 0x0003080001ec7983 */ /* 0x000ea80000300800 */
[----:B------:R-:W3:Y:S04]  /*d000*/  LDL.LU R235, [R1+0x310] ;  /* 0x0003100001eb7983 */ /* 0x000ee80000300800 */
[----:B------:R-:W2:Y:S04]  /*d010*/  LDL.LU R243, [R1+0x318] ;  /* 0x0003180001f37983 */ /* 0x000ea80000300800 */
[----:B------:R-:W3:Y:S04]  /*d020*/  LDL.LU R244, [R1+0x320] ;  /* 0x0003200001f47983 */ /* 0x000ee80000300800 */
[----:B------:R-:W2:Y:S04]  /*d030*/  LDL.LU R237, [R1+0x328] ;  /* 0x0003280001ed7983 */ /* 0x000ea80000300800 */
[----:B------:R-:W3:Y:S04]  /*d040*/  LDL.LU R10, [R1+0x330] ;  /* 0x00033000010a7983 */ /* 0x000ee80000300800 */
[----:B------:R-:W2:Y:S04]  /*d050*/  LDL.LU R238, [R1+0x338] ;  /* 0x0003380001ee7983 */ /* 0x000ea80000300800 */
[----:B------:R-:W3:Y:S04]  /*d060*/  LDL.LU R181, [R1+0x340] ;  /* 0x0003400001b57983 */ /* 0x000ee80000300800 */
[----:B------:R-:W2:Y:S04]  /*d070*/  LDL.LU R239, [R1+0x348] ;  /* 0x0003480001ef7983 */ /* 0x000ea80000300800 */
[----:B------:R0:W3:Y:S04]  /*d080*/  @!P0 LDG.E.U16 R166, desc[UR18][R6.64] ;  /* 0x0000001206a68981 */ /* 0x0000e8000c1e1500 */
[----:B------:R-:W2:Y:S04]  /*d090*/  LDL.LU R4, [R1+0x350] ;  /* 0x0003500001047983 */ /* 0x000ea80000300800 */
[----:B------:R-:W3:Y:S01]  /*d0a0*/  LDL.LU R240, [R1+0x358] ;  /* 0x0003580001f07983 */ /* 0x000ee20000300800 */
[----:B0-----:R-:W-:-:S03]  /*d0b0*/  IADD3 R6, P1, R230, R2, RZ ;  /* 0x00000002e6067210 */ /* 0x001fc60007f3e0ff */
[----:B------:R-:W2:Y:S04]  /*d0c0*/  LDL.LU R230, [R1+0x360] ;  /* 0x0003600001e67983 */ /* 0x000ea80000300800 */
[----:B------:R0:W-:Y:S01]  /*d0d0*/  STS.U16 [R3+UR16+0x4600], R165 ;  /* 0x004600a503007988 */ /* 0x0001e20008000410 */
[----:B------:R-:W-:Y:S01]  /*d0e0*/  IMAD.X R7, R233, 0x1, R0, P1 ;  /* 0x00000001e9077824 */ /* 0x000fe200008e0600 */
[----:B0-----:R-:W-:Y:S02]  /*d0f0*/  PRMT R165, RZ, 0x7610, R165 ;  /* 0x00007610ffa57816 */ /* 0x001fe400000000a5 */
[----:B------:R0:W-:Y:S04]  /*d100*/  STS.U16 [R3+UR16+0x4800], R164 ;  /* 0x004800a403007988 */ /* 0x0001e80008000410 */
[----:B------:R1:W3:Y:S01]  /*d110*/  @!P0 LDG.E.U16 R165, desc[UR18][R6.64] ;  /* 0x0000001206a58981 */ /* 0x0002e2000c1e1500 */
[----:B0-----:R-:W-:-:S02]  /*d120*/  PRMT R164, RZ, 0x7610, R164 ;  /* 0x00007610ffa47816 */ /* 0x001fc400000000a4 */
[----:B-1----:R-:W-:-:S05]  /*d130*/  IADD3 R6, P1, R241, R2, RZ ;  /* 0x00000002f1067210 */ /* 0x002fca0007f3e0ff */
[----:B------:R-:W-:Y:S01]  /*d140*/  IMAD.X R7, R180, 0x1, R0, P1 ;  /* 0x00000001b4077824 */ /* 0x000fe200008e0600 */
[----:B------:R0:W-:Y:S04]  /*d150*/  STL [R1+0x634], R233 ;  /* 0x000634e901007387 */ /* 0x0001e80000100800 */
[----:B------:R4:W3:Y:S04]  /*d160*/  @!P0 LDG.E.U16 R164, desc[UR18][R6.64] ;  /* 0x0000001206a48981 */ /* 0x0008e8000c1e1500 */
[----:B------:R1:W-:Y:S04]  /*d170*/  STS.U16 [R3+UR16+0x4a00], R163 ;  /* 0x004a00a303007988 */ /* 0x0003e80008000410 */
[----:B0-----:R-:W3:Y:S04]  /*d180*/  LDL.LU R233, [R1+0x2e8] ;  /* 0x0002e80001e97983 */ /* 0x001ee80000300800 */
[----:B------:R0:W-:Y:S01]  /*d190*/  STL [R1+0x638], R241 ;  /* 0x000638f101007387 */ /* 0x0001e20000100800 */
[----:B-1----:R-:W-:-:S03]  /*d1a0*/  PRMT R163, RZ, 0x7610, R163 ;  /* 0x00007610ffa37816 */ /* 0x002fc600000000a3 */
[----:B0-----:R-:W3:Y:S04]  /*d1b0*/  LDL.LU R241, [R1+0x2e0] ;  /* 0x0002e00001f17983 */ /* 0x001ee80000300800 */
[----:B------:R0:W-:Y:S04]  /*d1c0*/  STL [R1+0x63c], R180 ;  /* 0x00063cb401007387 */ /* 0x0001e80000100800 */
[----:B0-----:R-:W3:Y:S01]  /*d1d0*/  LDL.LU R180, [R1+0x2d8] ;  /* 0x0002d80001b47983 */ /* 0x001ee20000300800 */
[----:B----4-:R-:W-:-:S03]  /*d1e0*/  IADD3 R6, P1, R5, R2, RZ ;  /* 0x0000000205067210 */ /* 0x010fc60007f3e0ff */
[----:B------:R0:W-:Y:S02]  /*d1f0*/  STL [R1+0x854], R5 ;  /* 0x0008540501007387 */ /* 0x0001e40000100800 */
[----:B------:R-:W-:-:S05]  /*d200*/  IMAD.X R7, R232, 0x1, R0, P1 ;  /* 0x00000001e8077824 */ /* 0x000fca00008e0600 */
[----:B------:R1:W4:Y:S01]  /*d210*/  @!P0 LDG.E.U16 R163, desc[UR18][R6.64] ;  /* 0x0000001206a38981 */ /* 0x000322000c1e1500 */
[----:B0-----:R-:W-:-:S03]  /*d220*/  IMAD.MOV.U32 R5, RZ, RZ, R199 ;  /* 0x000000ffff057224 */ /* 0x001fc600078e00c7 */
[----:B------:R-:W4:Y:S04]  /*d230*/  LDL.LU R199, [R1+0x8b4] ;  /* 0x0008b40001c77983 */ /* 0x000f280000300800 */
[----:B------:R0:W-:Y:S01]  /*d240*/  STL [R1+0x858], R232 ;  /* 0x000858e801007387 */ /* 0x0001e20000100800 */
[----:B-1----:R-:W-:Y:S01]  /*d250*/  IADD3 R6, P1, R231, R2, RZ ;  /* 0x00000002e7067210 */ /* 0x002fe20007f3e0ff */
[----:B0-----:R-:W-:Y:S02]  /*d260*/  IMAD.MOV.U32 R232, RZ, RZ, R198 ;  /* 0x000000ffffe87224 */ /* 0x001fe400078e00c6 */
[----:B------:R-:W4:Y:S04]  /*d270*/  LDL.LU R198, [R1+0x8b0] ;  /* 0x0008b00001c67983 */ /* 0x000f280000300800 */
[----:B------:R0:W-:Y:S02]  /*d280*/  STL [R1+0x85c], R231 ;  /* 0x00085ce701007387 */ /* 0x0001e40000100800 */
[----:B0-----:R-:W-:-:S02]  /*d290*/  IMAD.MOV.U32 R231, RZ, RZ, R197 ;  /* 0x000000ffffe77224 */ /* 0x001fc400078e00c5 */
[----:B------:R-:W4:Y:S04]  /*d2a0*/  LDL.LU R197, [R1+0x8ac] ;  /* 0x0008ac0001c57983 */ /* 0x000f280000300800 */
[----:B------:R0:W-:Y:S02]  /*d2b0*/  STS.U16 [R3+UR16+0x4c00], R162 ;  /* 0x004c00a203007988 */ /* 0x0001e40008000410 */
[----:B0-----:R-:W-:Y:S01]  /*d2c0*/  PRMT R162, RZ, 0x7610, R162 ;  /* 0x00007610ffa27816 */ /* 0x001fe200000000a2 */
[----:B--2---:R-:W-:Y:S01]  /*d2d0*/  IMAD.X R7, R230, 0x1, R0, P1 ;  /* 0x00000001e6077824 */ /* 0x004fe200008e0600 */
[----:B------:R0:W-:Y:S04]  /*d2e0*/  STL [R1+0x860], R230 ;  /* 0x000860e601007387 */ /* 0x0001e80000100800 */
[----:B------:R3:W2:Y:S04]  /*d2f0*/  @!P0 LDG.E.U16 R162, desc[UR18][R6.64] ;  /* 0x0000001206a28981 */ /* 0x0006a8000c1e1500 */
[----:B0-----:R-:W4:Y:S01]  /*d300*/  LDL R230, [R1+0x2f0] ;  /* 0x0002f00001e67983 */ /* 0x001f220000100800 */
[----:B---3--:R-:W-:-:S03]  /*d310*/  IADD3 R6, P1, R240, R2, RZ ;  /* 0x00000002f0067210 */ /* 0x008fc60007f3e0ff */
[----:B------:R0:W-:Y:S02]  /*d320*/  STS.U16 [R3+UR16+0x4e00], R161 ;  /* 0x004e00a103007988 */ /* 0x0001e40008000410 */
[----:B------:R-:W-:Y:S01]  /*d330*/  IMAD.X R7, R229, 0x1, R0, P1 ;  /* 0x00000001e5077824 */ /* 0x000fe200008e0600 */
[----:B0-----:R-:W-:Y:S01]  /*d340*/  PRMT R161, RZ, 0x7610, R161 ;  /* 0x00007610ffa17816 */ /* 0x001fe200000000a1 */
[----:B------:R0:W-:Y:S05]  /*d350*/  STS.U16 [R3+UR16+0x5000], R160 ;  /* 0x005000a003007988 */ /* 0x0001ea0008000410 */
[----:B------:R1:W3:Y:S01]  /*d360*/  @!P0 LDG.E.U16 R161, desc[UR18][R6.64] ;  /* 0x0000001206a18981 */ /* 0x0002e2000c1e1500 */
[----:B0-----:R-:W-:-:S02]  /*d370*/  PRMT R160, RZ, 0x7610, R160 ;  /* 0x00007610ffa07816 */ /* 0x001fc400000000a0 */
[----:B-1----:R-:W-:-:S05]  /*d380*/  IADD3 R6, P1, R4, R2, RZ ;  /* 0x0000000204067210 */ /* 0x002fca0007f3e0ff */
[----:B------:R-:W-:Y:S01]  /*d390*/  IMAD.X R7, R228, 0x1, R0, P1 ;  /* 0x00000001e4077824 */ /* 0x000fe200008e0600 */
[----:B------:R0:W-:Y:S04]  /*d3a0*/  STS.U16 [R3+UR16+0x5200], R159 ;  /* 0x0052009f03007988 */ /* 0x0001e80008000410 */
[----:B------:R1:W3:Y:S01]  /*d3b0*/  @!P0 LDG.E.U16 R160, desc[UR18][R6.64] ;  /* 0x0000001206a08981 */ /* 0x0002e2000c1e1500 */
[----:B0-----:R-:W-:Y:S02]  /*d3c0*/  PRMT R159, RZ, 0x7610, R159 ;  /* 0x00007610ff9f7816 */ /* 0x001fe4000000009f */
        /* <DEDUP_REMOVED lines=45> */
[----:B-1----:R-:W-:Y:S01]  /*d6a0*/  IADD3 R6, P1, R242, R2, RZ ;  /* 0x00000002f2067210 */ /* 0x002fe20007f3e0ff */
[----:B------:R0:W-:Y:S04]  /*d6b0*/  STL [R1+0x864], R240 ;  /* 0x000864f001007387 */ /* 0x0001e80000100800 */
[----:B------:R-:W-:Y:S01]  /*d6c0*/  IMAD.X R7, R218, 0x1, R0, P1 ;  /* 0x00000001da077824 */ /* 0x000fe200008e0600 */
[----:B------:R-:W-:Y:S04]  /*d6d0*/  STL [R1+0x868], R229 ;  /* 0x000868e501007387 */ /* 0x000fe80000100800 */
[----:B------:R1:W3:Y:S01]  /*d6e0*/  @!P0 LDG.E.U16 R22, desc[UR18][R6.64] ;  /* 0x0000001206168981 */ /* 0x0002e2000c1e1500 */
[----:B0-----:R-:W-:-:S03]  /*d6f0*/  LOP3.LUT R240, R3, 0x20, RZ, 0x3c, !PT ;  /* 0x0000002003f07812 */ /* 0x001fc600078e3cff */
[----:B------:R0:W-:Y:S04]  /*d700*/  STS.U16 [R3+UR16+0x6600], R21 ;  /* 0x0066001503007988 */ /* 0x0001e80008000410 */
[----:B------:R-:W-:Y:S01]  /*d710*/  STS.U16 [R3+UR16+0x6800], R20 ;  /* 0x0068001403007988 */ /* 0x000fe20008000410 */
[----:B-1----:R-:W-:-:S03]  /*d720*/  IADD3 R6, P1, R234, R2, RZ ;  /* 0x00000002ea067210 */ /* 0x002fc60007f3e0ff */
[----:B------:R-:W-:Y:S01]  /*d730*/  STS.U16 [R3+UR16+0x6a00], R19 ;  /* 0x006a001303007988 */ /* 0x000fe20008000410 */
[----:B0-----:R-:W-:-:S03]  /*d740*/  PRMT R21, RZ, 0x7610, R21 ;  /* 0x00007610ff157816 */ /* 0x001fc60000000015 */
[----:B------:R-:W-:Y:S01]  /*d750*/  STS.U16 [R3+UR16+0x6c00], R18 ;  /* 0x006c001203007988 */ /* 0x000fe20008000410 */
[----:B------:R-:W-:-:S03]  /*d760*/  IMAD.X R7, R217, 0x1, R0, P1 ;  /* 0x00000001d9077824 */ /* 0x000fc600008e0600 */
[----:B------:R-:W-:Y:S04]  /*d770*/  STS.U16 [R3+UR16+0x6e00], R17 ;  /* 0x006e001103007988 */ /* 0x000fe80008000410 */
[----:B------:R-:W-:Y:S04]  /*d780*/  STS.U16 [R3+UR16+0x7000], R16 ;  /* 0x0070001003007988 */ /* 0x000fe80008000410 */
[----:B------:R-:W-:Y:S04]  /*d790*/  STS.U16 [R3+UR16+0x7200], R15 ;  /* 0x0072000f03007988 */ /* 0x000fe80008000410 */
[----:B------:R-:W-:Y:S04]  /*d7a0*/  STS.U16 [R3+UR16+0x7400], R14 ;  /* 0x0074000e03007988 */ /* 0x000fe80008000410 */
[----:B------:R-:W-:Y:S04]  /*d7b0*/  STS.U16 [R3+UR16+0x7600], R13 ;  /* 0x0076000d03007988 */ /* 0x000fe80008000410 */
[----:B------:R-:W-:Y:S04]  /*d7c0*/  STL [R1+0x86c], R4 ;  /* 0x00086c0401007387 */ /* 0x000fe80000100800 */
[----:B------:R-:W-:Y:S04]  /*d7d0*/  STS.U16 [R3+UR16+0x7800], R12 ;  /* 0x0078000c03007988 */ /* 0x000fe80008000410 */
[----:B------:R-:W-:Y:S04]  /*d7e0*/  STS.U16 [R3+UR16+0x7a00], R11 ;  /* 0x007a000b03007988 */ /* 0x000fe80008000410 */
[----:B------:R-:W-:Y:S04]  /*d7f0*/  STS.U16 [R3+UR16+0x7c00], R9 ;  /* 0x007c000903007988 */ /* 0x000fe80008000410 */
[----:B------:R-:W-:Y:S04]  /*d800*/  STS.U16 [R3+UR16+0x7e00], R8 ;  /* 0x007e000803007988 */ /* 0x000fe80008000410 */
[----:B------:R-:W-:Y:S04]  /*d810*/  STL [R1+0x870], R228 ;  /* 0x000870e401007387 */ /* 0x000fe80000100800 */
[----:B------:R-:W-:Y:S04]  /*d820*/  STS.U16 [R240+UR16+0x100], R177 ;  /* 0x000100b1f0007988 */ /* 0x000fe80008000410 */
[----:B------:R-:W-:Y:S04]  /*d830*/  STL [R1+0x874], R239 ;  /* 0x000874ef01007387 */ /* 0x000fe80000100800 */
[----:B------:R-:W-:Y:S04]  /*d840*/  STS.U16 [R240+UR16+0x300], R176 ;  /* 0x000300b0f0007988 */ /* 0x000fe80008000410 */
[----:B------:R0:W-:Y:S04]  /*d850*/  STL [R1+0x878], R227 ;  /* 0x000878e301007387 */ /* 0x0001e80000100800 */
[----:B------:R1:W-:Y:S04]  /*d860*/  STS.U16 [R240+UR16+0x500], R175 ;  /* 0x000500aff0007988 */ /* 0x0003e80008000410 */
[----:B------:R2:W-:Y:S04]  /*d870*/  STS.U16 [R240+UR16+0x700], R174 ;  /* 0x000700aef0007988 */ /* 0x0005e80008000410 */
[----:B0-----:R-:W3:Y:S04]  /*d880*/  LDL.LU R227, [R1+0x290] ;  /* 0x0002900001e37983 */ /* 0x001ee80000300800 */
[----:B------:R-:W-:Y:S04]  /*d890*/  STS.U16 [R240+UR16+0x900], R173 ;  /* 0x000900adf0007988 */ /* 0x000fe80008000410 */
[----:B------:R-:W3:Y:S04]  /*d8a0*/  LDL.LU R239, [R1+0x280] ;  /* 0x0002800001ef7983 */ /* 0x000ee80000300800 */
[----:B------:R-:W-:Y:S04]  /*d8b0*/  STS.U16 [R240+UR16+0xb00], R172 ;  /* 0x000b00acf0007988 */ /* 0x000fe80008000410 */
[----:B------:R-:W3:Y:S01]  /*d8c0*/  LDL.LU R228, [R1+0x240] ;  /* 0x0002400001e47983 */ /* 0x000ee20000300800 */
[----:B-1----:R-:W-:-:S03]  /*d8d0*/  IMAD.MOV.U32 R175, RZ, RZ, R231 ;  /* 0x000000ffffaf7224 */ /* 0x002fc600078e00e7 */
[----:B------:R-:W-:Y:S04]  /*d8e0*/  STS.U16 [R240+UR16+0xd00], R171 ;  /* 0x000d00abf0007988 */ /* 0x000fe80008000410 */
[----:B------:R-:W3:Y:S01]  /*d8f0*/  LDL.LU R4, [R1+0x248] ;  /* 0x0002480001047983 */ /* 0x000ee20000300800 */
[----:B------:R-:W-:-:S03]  /*d900*/  IMAD.MOV.U32 R176, RZ, RZ, R232 ;  /* 0x000000ffffb07224 */ /* 0x000fc600078e00e8 */
[----:B------:R4:W3:Y:S04]  /*d910*/  @!P0 LDG.E.U16 R21, desc[UR18][R6.64] ;  /* 0x0000001206158981 */ /* 0x0008e8000c1e1500 */
[----:B------:R0:W-:Y:S04]  /*d920*/  STS.U16 [R240+UR16+0xf00], R170 ;  /* 0x000f00aaf0007988 */ /* 0x0001e80008000410 */
[----:B------:R-:W3:Y:S01]  /*d930*/  LDL.LU R229, [R1+0x288] ;  /* 0x0002880001e57983 */ /* 0x000ee20000300800 */
[----:B----4-:R-:W-:Y:S01]  /*d940*/  IADD3 R6, P1, R230, R2, RZ ;  /* 0x00000002e6067210 */ /* 0x010fe20007f3e0ff */
[----:B--2---:R-:W-:-:S02]  /*d950*/  IMAD.MOV.U32 R174, RZ, RZ, R5 ;  /* 0x000000ffffae7224 */ /* 0x004fc400078e0005 */
[----:B0-----:R-:W2:Y:S01]  /*d960*/  LDL.LU R240, [R1+0x250] ;  /* 0x0002500001f07983 */ /* 0x001ea20000300800 */
[----:B------:R-:W-:-:S03]  /*d970*/  IMAD.MOV.U32 R177, RZ, RZ, R213 ;  /* 0x000000ffffb17224 */ /* 0x000fc600078e00d5 */
[----:B------:R-:W4:Y:S04]  /*d980*/  LDL.LU R230, [R1+0x278] ;  /* 0x0002780001e67983 */ /* 0x000f280000300800 */
[----:B------:R-:W2:Y:S04]  /*d990*/  LDL.LU R231, [R1+0x258] ;  /* 0x0002580001e77983 */ /* 0x000ea80000300800 */
[----:B------:R-:W2:Y:S04]  /*d9a0*/  LDL.LU R232, [R1+0x260] ;  /* 0x0002600001e87983 */ /* 0x000ea80000300800 */
[----:B------:R-:W2:Y:S01]  /*d9b0*/  LDL.LU R5, [R1+0x268] ;  /* 0x0002680001057983 */ /* 0x000ea20000300800 */
[----:B------:R-:W-:-:S03]  /*d9c0*/  IMAD.MOV.U32 R173, RZ, RZ, R151 ;  /* 0x000000ffffad7224 */ /* 0x000fc600078e0097 */
[----:B------:R-:W2:Y:S04]  /*d9d0*/  LDL.LU R213, [R1+0x270] ;  /* 0x0002700001d57983 */ /* 0x000ea80000300800 */
[----:B------:R-:W4:Y:S04]  /*d9e0*/  LDL.LU R172, [R1+0x2b8] ;  /* 0x0002b80001ac7983 */ /* 0x000f280000300800 */
[----:B------:R-:W2:Y:S04]  /*d9f0*/  LDL.LU R171, [R1+0x2c0] ;  /* 0x0002c00001ab7983 */ /* 0x000ea80000300800 */
[----:B------:R-:W4:Y:S04]  /*da00*/  LDL.LU R170, [R1+0x2c8] ;  /* 0x0002c80001aa7983 */ /* 0x000f280000300800 */
[----:B------:R-:W3:Y:S01]  /*da10*/  LDL.LU R151, [R1+0x2d0] ;  /* 0x0002d00001977983 */ /* 0x000ee20000300800 */
[----:B------:R-:W-:Y:S01]  /*da20*/  PRMT R20, RZ, 0x7610, R20 ;  /* 0x00007610ff147816 */ /* 0x000fe20000000014 */
[----:B------:R-:W-:-:S05]  /*da30*/  IMAD.X R7, R216, 0x1, R0, P1 ;  /* 0x00000001d8077824 */ /* 0x000fca00008e0600 */
[----:B------:R0:W2:Y:S02]  /*da40*/  @!P0 LDG.E.U16 R20, desc[UR18][R6.64] ;  /* 0x0000001206148981 */ /* 0x0000a4000c1e1500 */
[----:B0-----:R-:W-:Y:S01]  /*da50*/  LOP3.LUT R6, R3, 0x20, RZ, 0x3c, !PT ;  /* 0x0000002003067812 */ /* 0x001fe200078e3cff */
[----:B------:R-:W-:Y:S01]  /*da60*/  IMAD.MOV.U32 R7, RZ, RZ, R196 ;  /* 0x000000ffff077224 */ /* 0x000fe200078e00c4 */
[----:B------:R-:W-:Y:S01]  /*da70*/  PRMT R19, RZ, 0x7610, R19 ;  /* 0x00007610ff137816 */ /* 0x000fe20000000013 */
[----:B------:R-:W2:Y:S04]  /*da80*/  LDL.LU R196, [R1+0x8a8] ;  /* 0x0008a80001c47983 */ /* 0x000ea80000300800 */
[----:B------:R0:W-:Y:S02]  /*da90*/  STS.U16 [R6+UR16+0x1100], R169 ;  /* 0x001100a906007988 */ /* 0x0001e40008000410 */
[----:B0-----:R-:W-:Y:S01]  /*daa0*/  IADD3 R6, P1, R233, R2, RZ ;  /* 0x00000002e9067210 */ /* 0x001fe20007f3e0ff */
[----:B------:R-:W-:-:S04]  /*dab0*/  IMAD.MOV.U32 R169, RZ, RZ, R7 ;  /* 0x000000ffffa97224 */ /* 0x000fc800078e0007 */
[----:B------:R-:W-:-:S05]  /*dac0*/  IMAD.X R7, R215, 0x1, R0, P1 ;  /* 0x00000001d7077824 */ /* 0x000fca00008e0600 */
[----:B------:R0:W2:Y:S01]  /*dad0*/  @!P0 LDG.E.U16 R19, desc[UR18][R6.64] ;  /* 0x0000001206138981 */ /* 0x0000a2000c1e1500 */
[----:B------:R-:W-:Y:S02]  /*dae0*/  PRMT R18, RZ, 0x7610, R18 ;  /* 0x00007610ff127816 */ /* 0x000fe40000000012 */
[----:B0-----:R-:W-:Y:S02]  /*daf0*/  LOP3.LUT R7, R3, 0x20, RZ, 0x3c, !PT ;  /* 0x0000002003077812 */ /* 0x001fe400078e3cff */
[----:B------:R-:W-:-:S03]  /*db00*/  IADD3 R6, P1, R241, R2, RZ ;  /* 0x00000002f1067210 */ /* 0x000fc60007f3e0ff */
[----:B------:R0:W-:Y:S02]  /*db10*/  STS.U16 [R7+UR16+0x1300], R168 ;  /* 0x001300a807007988 */ /* 0x0001e40008000410 */
[----:B0-----:R-:W-:Y:S01]  /*db20*/  IMAD.X R7, R214, 0x1, R0, P1 ;  /* 0x00000001d6077824 */ /* 0x001fe200008e0600 */
[----:B------:R-:W-:Y:S01]  /*db30*/  PRMT R17, RZ, 0x7610, R17 ;  /* 0x00007610ff117816 */ /* 0x000fe20000000011 */
[----:B------:R-:W2:Y:S04]  /*db40*/  LDL.LU R168, [R1+0x298] ;  /* 0x0002980001a87983 */ /* 0x000ea80000300800 */
[----:B------:R0:W2:Y:S02]  /*db50*/  @!P0 LDG.E.U16 R18, desc[UR18][R6.64] ;  /* 0x0000001206128981 */ /* 0x0000a4000c1e1500 */
[----:B0-----:R-:W-:-:S02]  /*db60*/  LOP3.LUT R7, R3, 0x20, RZ, 0x3c, !PT ;  /* 0x0000002003077812 */ /* 0x001fc400078e3cff */
[----:B------:R-:W-:-:S03]  /*db70*/  IADD3 R6, P1, R180, R2, RZ ;  /* 0x00000002b4067210 */ /* 0x000fc60007f3e0ff */
[----:B------:R0:W-:Y:S02]  /*db80*/  STS.U16 [R7+UR16+0x1500], R167 ;  /* 0x001500a707007988 */ /* 0x0001e40008000410 */
[----:B0-----:R-:W-:Y:S02]  /*db90*/  IMAD.X R7, R212, 0x1, R0, P1 ;  /* 0x00000001d4077824 */ /* 0x001fe400008e0600 */
[----:B------:R-:W2:Y:S04]  /*dba0*/  LDL.LU R167, [R1+0x2b0] ;  /* 0x0002b00001a77983 */ /* 0x000ea80000300800 */
[----:B------:R0:W2:Y:S02]  /*dbb0*/  @!P0 LDG.E.U16 R17, desc[UR18][R6.64] ;  /* 0x0000001206118981 */ /* 0x0000a4000c1e1500 */
[----:B0-----:R-:W-:Y:S01]  /*dbc0*/  IMAD.MOV.U32 R7, RZ, RZ, R195 ;  /* 0x000000ffff077224 */ /* 0x001fe200078e00c3 */
[----:B------:R-:W-:Y:S01]  /*dbd0*/  LOP3.LUT R6, R3, 0x20, RZ, 0x3c, !PT ;  /* 0x0000002003067812 */ /* 0x000fe200078e3cff */
[----:B------:R-:W2:Y:S04]  /*dbe0*/  LDL.LU R195, [R1+0x8a4] ;  /* 0x0008a40001c37983 */ /* 0x000ea80000300800 */
[----:B------:R0:W-:Y:S04]  /*dbf0*/  STS.U16 [R6+UR16+0x1700], R166 ;  /* 0x001700a606007988 */ /* 0x0001e80008000410 */
[----:B---3--:R1:W-:Y:S01]  /*dc00*/  STL.64 [R1+0x848], R150 ;  /* 0x0008489601007387 */ /* 0x0083e20000100a00 */
[----:B0-----:R-:W-:-:S03]  /*dc10*/  IADD3 R6, P1, R151, R2, RZ ;  /* 0x0000000297067210 */ /* 0x001fc60007f3e0ff */
[----:B------:R0:W-:Y:S01]  /*dc20*/  STL.64 [R1+0x840], R148 ;  /* 0x0008409401007387 */ /* 0x0001e20000100a00 */
[----:B-1----:R-:W-:Y:S02]  /*dc30*/  IMAD.MOV.U32 R150, RZ, RZ, R251 ;  /* 0x000000ffff967224 */ /* 0x002fe400078e00fb */
[----:B0-----:R-:W-:Y:S02]  /*dc40*/  IMAD.MOV.U32 R148, RZ, RZ, R194 ;  /* 0x000000ffff947224 */ /* 0x001fe400078e00c2 */
[----:B------:R-:W3:Y:S01]  /*dc50*/  LDL.LU R194, [R1+0x8a0] ;  /* 0x0008a00001c27983 */ /* 0x000ee20000300800 */
[----:B------:R-:W-:Y:S02]  /*dc60*/  IMAD.MOV.U32 R149, RZ, RZ, R193 ;  /* 0x000000ffff957224 */ /* 0x000fe400078e00c1 */
[----:B------:R-:W-:Y:S01]  /*dc70*/  IMAD.MOV.U32 R151, RZ, RZ, R249 ;  /* 0x000000ffff977224 */ /* 0x000fe200078e00f9 */
[----:B------:R-:W3:Y:S04]  /*dc80*/  LDL.LU R193, [R1+0x89c] ;  /* 0x00089c0001c17983 */ /* 0x000ee80000300800 */
[----:B------:R-:W3:Y:S04]  /*dc90*/  LDL.LU R251, [R1+0x898] ;  /* 0x0008980001fb7983 */ /* 0x000ee80000300800 */
[----:B------:R-:W3:Y:S04]  /*dca0*/  LDL.LU R249, [R1+0x894] ;  /* 0x0008940001f97983 */ /* 0x000ee80000300800 */
[----:B------:R0:W-:Y:S02]  /*dcb0*/  STL.64 [R1+0x838], R146 ;  /* 0x0008389201007387 */ /* 0x0001e40000100a00 */
[----:B0-----:R-:W-:-:S02]  /*dcc0*/  IMAD.MOV.U32 R147, RZ, RZ, R247 ;  /* 0x000000ffff937224 */ /* 0x001fc400078e00f7 */
[----:B------:R-:W3:Y:S04]  /*dcd0*/  LDL.LU R247, [R1+0x890] ;  /* 0x0008900001f77983 */ /* 0x000ee80000300800 */
[----:B------:R-:W3:Y:S04]  /*dce0*/  LDL.LU R146, [R1+0x40c] ;  /* 0x00040c0001927983 */ /* 0x000ee80000300800 */
[----:B------:R0:W-:Y:S04]  /*dcf0*/  STL.64 [R1+0x830], R144 ;  /* 0x0008309001007387 */ /* 0x0001e80000100a00 */
[----:B0-----:R-:W3:Y:S04]  /*dd00*/  LDL.LU R144, [R1+0x408] ;  /* 0x0004080001907983 */ /* 0x001ee80000300800 */
        /* <DEDUP_REMOVED lines=26> */
[----:B------:R-:W-:Y:S04]  /*deb0*/  STL.64 [R1+0x7e0], R124 ;  /* 0x0007e07c01007387 */ /* 0x000fe80000100a00 */
        /* <DEDUP_REMOVED lines=39> */
[----:B------:R-:W-:Y:S01]  /*e130*/  STL.64 [R1+0x6a0], R44 ;  /* 0x0006a02c01007387 */ /* 0x000fe20000100a00 */
[----:B0-----:R-:W-:-:S03]  /*e140*/  LOP3.LUT R127, R3, 0x20, RZ, 0x3c, !PT ;  /* 0x00000020037f7812 */ /* 0x001fc600078e3cff */
        /* <DEDUP_REMOVED lines=9> */
[----:B------:R-:W-:Y:S04]  /*e1e0*/  STS.U16 [R127+UR16+0x1900], R165 ;  /* 0x001900a57f007988 */ /* 0x000fe80008000410 */
[----:B------:R-:W-:Y:S04]  /*e1f0*/  STL.64 [R1+0x650], R24 ;  /* 0x0006501801007387 */ /* 0x000fe80000100a00 */
[----:B------:R0:W-:Y:S04]  /*e200*/  STS.U16 [R127+UR16+0x1b00], R164 ;  /* 0x001b00a47f007988 */ /* 0x0001e80008000410 */
[----:B0-----:R-:W3:Y:S04]  /*e210*/  LDL.LU R164, [R1+0x2a8] ;  /* 0x0002a80001a47983 */ /* 0x001ee80000300800 */
[----:B------:R-:W-:Y:S04]  /*e220*/  STS.U16 [R127+UR16+0x1d00], R163 ;  /* 0x001d00a37f007988 */ /* 0x000fe80008000410 */
[----:B------:R-:W-:Y:S04]  /*e230*/  STS.U16 [R127+UR16+0x1f00], R162 ;  /* 0x001f00a27f007988 */ /* 0x000fe80008000410 */
[----:B------:R0:W-:Y:S04]  /*e240*/  STS.U16 [R127+UR16+0x2100], R161 ;  /* 0x002100a17f007988 */ /* 0x0001e80008000410 */
[----:B0-----:R-:W3:Y:S01]  /*e250*/  LDL.LU R161, [R1+0x2a0] ;  /* 0x0002a00001a17983 */ /* 0x001ee20000300800 */
[----:B------:R-:W-:Y:S01]  /*e260*/  IMAD.MOV.U32 R166, RZ, RZ, R7 ;  /* 0x000000ffffa67224 */ /* 0x000fe200078e0007 */
[----:B------:R-:W-:Y:S01]  /*e270*/  PRMT R16, RZ, 0x7610, R16 ;  /* 0x00007610ff107816 */ /* 0x000fe20000000010 */
[----:B------:R-:W-:-:S05]  /*e280*/  IMAD.X R7, R211, 0x1, R0, P1 ;  /* 0x00000001d3077824 */ /* 0x000fca00008e0600 */
[----:B------:R4:W3:Y:S01]  /*e290*/  @!P0 LDG.E.U16 R16, desc[UR18][R6.64] ;  /* 0x0000001206108981 */ /* 0x0008e2000c1e1500 */
[----:B------:R-:W-:Y:S02]  /*e2a0*/  PRMT R15, RZ, 0x7610, R15 ;  /* 0x00007610ff0f7816 */ /* 0x000fe4000000000f */
[----:B----4-:R-:W-:-:S05]  /*e2b0*/  IADD3 R6, P1, R170, R2, RZ ;  /* 0x00000002aa067210 */ /* 0x010fca0007f3e0ff */
[----:B------:R-:W-:-:S05]  /*e2c0*/  IMAD.X R7, R210, 0x1, R0, P1 ;  /* 0x00000001d2077824 */ /* 0x000fca00008e0600 */
[----:B------:R2:W4:Y:S01]  /*e2d0*/  @!P0 LDG.E.U16 R15, desc[UR18][R6.64] ;  /* 0x00000012060f8981 */ /* 0x000522000c1e1500 */
[----:B------:R-:W-:Y:S02]  /*e2e0*/  PRMT R14, RZ, 0x7610, R14 ;  /* 0x00007610ff0e7816 */ /* 0x000fe4000000000e */
[----:B--2---:R-:W-:-:S05]  /*e2f0*/  IADD3 R6, P1, R171, R2, RZ ;  /* 0x00000002ab067210 */ /* 0x004fca0007f3e0ff */
[----:B------:R-:W-:-:S05]  /*e300*/  IMAD.X R7, R209, 0x1, R0, P1 ;  /* 0x00000001d1077824 */ /* 0x000fca00008e0600 */
[----:B------:R0:W2:Y:S01]  /*e310*/  @!P0 LDG.E.U16 R14, desc[UR18][R6.64] ;  /* 0x00000012060e8981 */ /* 0x0000a2000c1e1500 */
[----:B------:R-:W-:Y:S02]  /*e320*/  PRMT R13, RZ, 0x7610, R13 ;  /* 0x00007610ff0d7816 */ /* 0x000fe4000000000d */
[----:B0-----:R-:W-:-:S05]  /*e330*/  IADD3 R6, P1, R172, R2, RZ ;  /* 0x00000002ac067210 */ /* 0x001fca0007f3e0ff */
[----:B------:R-:W-:-:S05]  /*e340*/  IMAD.X R7, R208, 0x1, R0, P1 ;  /* 0x00000001d0077824 */ /* 0x000fca00008e0600 */
[----:B------:R0:W2:Y:S01]  /*e350*/  @!P0 LDG.E.U16 R13, desc[UR18][R6.64] ;  /* 0x00000012060d8981 */ /* 0x0000a2000c1e1500 */
[----:B------:R-:W-:Y:S02]  /*e360*/  PRMT R12, RZ, 0x7610, R12 ;  /* 0x00007610ff0c7816 */ /* 0x000fe4000000000c */
[----:B0-----:R-:W-:-:S05]  /*e370*/  IADD3 R6, P1, R167, R2, RZ ;  /* 0x00000002a7067210 */ /* 0x001fca0007f3e0ff */
[----:B------:R-:W-:-:S05]  /*e380*/  IMAD.X R7, R207, 0x1, R0, P1 ;  /* 0x00000001cf077824 */ /* 0x000fca00008e0600 */
[----:B------:R3:W2:Y:S01]  /*e390*/  @!P0 LDG.E.U16 R12, desc[UR18][R6.64] ;  /* 0x00000012060c8981 */ /* 0x0006a2000c1e1500 */
[----:B------:R-:W-:Y:S02]  /*e3a0*/  PRMT R11, RZ, 0x7610, R11 ;  /* 0x00007610ff0b7816 */ /* 0x000fe4000000000b */
[----:B------:R-:W-:Y:S02]  /*e3b0*/  PRMT R9, RZ, 0x7610, R9 ;  /* 0x00007610ff097816 */ /* 0x000fe40000000009 */
[----:B------:R-:W-:Y:S01]  /*e3c0*/  PRMT R8, RZ, 0x7610, R8 ;  /* 0x00007610ff087816 */ /* 0x000fe20000000008 */
[----:B------:R0:W-:Y:S02]  /*e3d0*/  STS.U16 [R127+UR16+0x2300], R160 ;  /* 0x002300a07f007988 */ /* 0x0001e40008000410 */
[----:B0-----:R-:W-:Y:S02]  /*e3e0*/  PRMT R160, RZ, 0x7610, R160 ;  /* 0x00007610ffa07816 */ /* 0x001fe400000000a0 */
[----:B------:R0:W-:Y:S02]  /*e3f0*/  STS.U16 [R127+UR16+0x2500], R159 ;  /* 0x0025009f7f007988 */ /* 0x0001e40008000410 */
[----:B0-----:R-:W-:-:S02]  /*e400*/  PRMT R159, RZ, 0x7610, R159 ;  /* 0x00007610ff9f7816 */ /* 0x001fc4000000009f */
[----:B------:R0:W-:Y:S02]  /*e410*/  STS.U16 [R127+UR16+0x2700], R158 ;  /* 0x0027009e7f007988 */ /* 0x0001e40008000410 */
[----:B0-----:R-:W-:Y:S02]  /*e420*/  PRMT R158, RZ, 0x7610, R158 ;  /* 0x00007610ff9e7816 */ /* 0x001fe4000000009e */
[----:B------:R0:W-:Y:S02]  /*e430*/  STS.U16 [R127+UR16+0x2900], R157 ;  /* 0x0029009d7f007988 */ /* 0x0001e40008000410 */
[----:B0-----:R-:W-:Y:S02]  /*e440*/  PRMT R157, RZ, 0x7610, R157 ;  /* 0x00007610ff9d7816 */ /* 0x001fe4000000009d */
[----:B------:R0:W-:Y:S02]  /*e450*/  STS.U16 [R127+UR16+0x2b00], R156 ;  /* 0x002b009c7f007988 */ /* 0x0001e40008000410 */
[----:B0-----:R-:W-:-:S02]  /*e460*/  PRMT R156, RZ, 0x7610, R156 ;  /* 0x00007610ff9c7816 */ /* 0x001fc4000000009c */
        /* <DEDUP_REMOVED lines=83> */
[----:B----4-:R0:W-:Y:S04]  /*e9a0*/  STS.U16 [R127+UR16+0x4500], R15 ;  /* 0x0045000f7f007988 */ /* 0x0101e80008000410 */
[----:B------:R1:W4:Y:S01]  /*e9b0*/  @!P0 LDG.E.U16 R16, desc[UR18][R6.64] ;  /* 0x0000001206108981 */ /* 0x000322000c1e1500 */
[----:B0-----:R-:W-:Y:S02]  /*e9c0*/  PRMT R15, RZ, 0x7610, R15 ;  /* 0x00007610ff0f7816 */ /* 0x001fe4000000000f */
[----:B-1----:R-:W-:-:S05]  /*e9d0*/  IADD3 R6, P1, R133, R2, RZ ;  /* 0x0000000285067210 */ /* 0x002fca0007f3e0ff */
[----:B------:R-:W-:Y:S01]  /*e9e0*/  IMAD.X R7, R132, 0x1, R0, P1 ;  /* 0x0000000184077824 */ /* 0x000fe200008e0600 */
[----:B--2---:R0:W-:Y:S04]  /*e9f0*/  STS.U16 [R127+UR16+0x4700], R14 ;  /* 0x0047000e7f007988 */ /* 0x0041e80008000410 */
[----:B------:R1:W2:Y:S01]  /*ea00*/  @!P0 LDG.E.U16 R15, desc[UR18][R6.64] ;  /* 0x00000012060f8981 */ /* 0x0002a2000c1e1500 */
[----:B0-----:R-:W-:Y:S02]  /*ea10*/  PRMT R14, RZ, 0x7610, R14 ;  /* 0x00007610ff0e7816 */ /* 0x001fe4000000000e */
[----:B-1----:R-:W-:-:S05]  /*ea20*/  IADD3 R6, P1, R131, R2, RZ ;  /* 0x0000000283067210 */ /* 0x002fca0007f3e0ff */
[----:B------:R-:W-:Y:S01]  /*ea30*/  IMAD.X R7, R130, 0x1, R0, P1 ;  /* 0x0000000182077824 */ /* 0x000fe200008e0600 */
[----:B------:R0:W-:Y:S04]  /*ea40*/  STS.U16 [R127+UR16+0x4900], R13 ;  /* 0x0049000d7f007988 */ /* 0x0001e80008000410 */
        /* <DEDUP_REMOVED lines=9> */
[----:B---3--:R0:W-:Y:S04]  /*eae0*/  STS.U16 [R127+UR16+0x4d00], R11 ;  /* 0x004d000b7f007988 */ /* 0x0081e80008000410 */
[----:B------:R1:W3:Y:S01]  /*eaf0*/  @!P0 LDG.E.U16 R12, desc[UR18][R6.64] ;  /* 0x00000012060c8981 */ /* 0x0002e2000c1e1500 */
[----:B0-----:R-:W-:Y:S02]  /*eb00*/  PRMT R11, RZ, 0x7610, R11 ;  /* 0x00007610ff0b7816 */ /* 0x001fe4000000000b */
[----:B-1----:R-:W-:-:S05]  /*eb10*/  IADD3 R6, P1, R128, R2, RZ ;  /* 0x0000000280067210 */ /* 0x002fca0007f3e0ff */
[----:B------:R-:W-:-:S05]  /*eb20*/  IMAD.X R7, R247, 0x1, R0, P1 ;  /* 0x00000001f7077824 */ /* 0x000fca00008e0600 */
[----:B------:R0:W3:Y:S02]  /*eb30*/  @!P0 LDG.E.U16 R11, desc[UR18][R6.64] ;  /* 0x00000012060b8981 */ /* 0x0000e4000c1e1500 */
[----:B0-----:R-:W-:Y:S02]  /*eb40*/  IMAD.MOV.U32 R6, RZ, RZ, R179 ;  /* 0x000000ffff067224 */ /* 0x001fe400078e00b3 */
[----:B------:R-:W0:Y:S01]  /*eb50*/  LDC R179, c[0x0][0x23c] ;  /* 0x00008f00ffb37b82 */ /* 0x000e220000000800 */
[----:B------:R-:W-:Y:S02]  /*eb60*/  IMAD.MOV.U32 R7, RZ, RZ, R245 ;  /* 0x000000ffff077224 */ /* 0x000fe400078e00f5 */
[----:B0-----:R-:W-:-:S04]  /*eb70*/  IMAD.SHL.U32 R179, R179, 0x20, RZ ;  /* 0x00000020b3b37824 */ /* 0x001fc800078e00ff */
[----:B------:R-:W-:-:S04]  /*eb80*/  IMAD.WIDE R6, R179, 0x2, R6 ;  /* 0x00000002b3067825 */ /* 0x000fc800078e0206 */
[----:B------:R-:W-:Y:S01]  /*eb90*/  IMAD.MOV.U32 R245, RZ, RZ, R7 ;  /* 0x000000fffff57224 */ /* 0x000fe200078e0007 */
[----:B------:R0:W-:Y:S02]  /*eba0*/  STL [R1+0x3e0], R6 ;  /* 0x0003e00601007387 */ /* 0x0001e40000100800 */
[----:B0-----:R-:W-:Y:S02]  /*ebb0*/  IMAD.MOV.U32 R6, RZ, RZ, R128 ;  /* 0x000000ffff067224 */ /* 0x001fe400078e0080 */
[----:B------:R-:W-:Y:S02]  /*ebc0*/  IMAD.MOV.U32 R7, RZ, RZ, R247 ;  /* 0x000000ffff077224 */ /* 0x000fe400078e00f7 */
[----:B------:R-:W-:-:S04]  /*ebd0*/  IMAD.WIDE R6, R179, 0x2, R6 ;  /* 0x00000002b3067825 */ /* 0x000fc800078e0206 */
[----:B------:R-:W-:Y:S01]  /*ebe0*/  IMAD.MOV.U32 R247, RZ, RZ, R7 ;  /* 0x000000fffff77224 */ /* 0x000fe200078e0007 */
[----:B------:R0:W-:Y:S04]  /*ebf0*/  STL [R1+0x3e4], R6 ;  /* 0x0003e40601007387 */ /* 0x0001e80000100800 */
[----:B------:R1:W-:Y:S01]  /*ec00*/  STS.U16 [R127+UR16+0x4f00], R9 ;  /* 0x004f00097f007988 */ /* 0x0003e20008000410 */
[----:B0-----:R-:W-:Y:S02]  /*ec10*/  IMAD.MOV.U32 R6, RZ, RZ, R129 ;  /* 0x000000ffff067224 */ /* 0x001fe400078e0081 */
[----:B------:R-:W-:Y:S01]  /*ec20*/  IMAD.MOV.U32 R7, RZ, RZ, R249 ;  /* 0x000000ffff077224 */ /* 0x000fe200078e00f9 */
[----:B------:R0:W-:Y:S01]  /*ec30*/  STS.U16 [R127+UR16+0x5100], R8 ;  /* 0x005100087f007988 */ /* 0x0001e20008000410 */
[----:B-1----:R-:W-:-:S02]  /*ec40*/  IMAD.MOV.U32 R9, RZ, RZ, R182 ;  /* 0x000000ffff097224 */ /* 0x002fc400078e00b6 */
[----:B------:R-:W-:-:S04]  /*ec50*/  IMAD.WIDE R6, R179, 0x2, R6 ;  /* 0x00000002b3067825 */ /* 0x000fc800078e0206 */
[----:B------:R-:W-:Y:S02]  /*ec60*/  IMAD.MOV.U32 R249, RZ, RZ, R7 ;  /* 0x000000fffff97224 */ /* 0x000fe400078e0007 */
[----:B0-----:R-:W-:Y:S01]  /*ec70*/  IMAD.MOV.U32 R8, RZ, RZ, R246 ;  /* 0x000000ffff087224 */ /* 0x001fe200078e00f6 */
[----:B------:R0:W-:Y:S03]  /*ec80*/  STL [R1+0x3e8], R6 ;  /* 0x0003e80601007387 */ /* 0x0001e60000100800 */
[----:B------:R-:W-:-:S04]  /*ec90*/  IMAD.WIDE R8, R179, 0x2, R8 ;  /* 0x00000002b3087825 */ /* 0x000fc800078e0208 */
[----:B------:R-:W-:Y:S02]  /*eca0*/  IMAD.MOV.U32 R246, RZ, RZ, R8 ;  /* 0x000000fffff67224 */ /* 0x000fe400078e0008 */
[----:B0-----:R-:W-:Y:S02]  /*ecb0*/  IMAD.MOV.U32 R6, RZ, RZ, R136 ;  /* 0x000000ffff067224 */ /* 0x001fe400078e0088 */
[----:B------:R-:W-:Y:S02]  /*ecc0*/  IMAD.MOV.U32 R7, RZ, RZ, R251 ;  /* 0x000000ffff077224 */ /* 0x000fe400078e00fb */
[----:B------:R-:W-:Y:S02]  /*ecd0*/  IMAD.MOV.U32 R182, RZ, RZ, R9 ;  /* 0x000000ffffb67224 */ /* 0x000fe400078e0009 */
[----:B------:R-:W-:-:S04]  /*ece0*/  IMAD.WIDE R6, R179, 0x2, R6 ;  /* 0x00000002b3067825 */ /* 0x000fc800078e0206 */
[----:B------:R-:W-:Y:S02]  /*ecf0*/  IMAD.MOV.U32 R8, RZ, RZ, R248 ;  /* 0x000000ffff087224 */ /* 0x000fe400078e00f8 */
[----:B------:R-:W-:Y:S01]  /*ed00*/  IMAD.MOV.U32 R9, RZ, RZ, R183 ;  /* 0x000000ffff097224 */ /* 0x000fe200078e00b7 */
[----:B------:R0:W-:Y:S01]  /*ed10*/  STL [R1+0x3ec], R6 ;  /* 0x0003ec0601007387 */ /* 0x0001e20000100800 */
[----:B------:R-:W-:-:S03]  /*ed20*/  IMAD.WIDE R8, R179, 0x2, R8 ;  /* 0x00000002b3087825 */ /* 0x000fc600078e0208 */
[----:B------:R-:W4:Y:S01]  /*ed30*/  LDL.LU R136, [R1+0x214] ;  /* 0x0002140001887983 */ /* 0x000f220000300800 */
[----:B------:R-:W-:Y:S02]  /*ed40*/  IMAD.MOV.U32 R248, RZ, RZ, R8 ;  /* 0x000000fffff87224 */ /* 0x000fe400078e0008 */
[----:B------:R-:W-:Y:S02]  /*ed50*/  IMAD.MOV.U32 R183, RZ, RZ, R9 ;  /* 0x000000ffffb77224 */ /* 0x000fe400078e0009 */
[----:B------:R-:W-:Y:S02]  /*ed60*/  IMAD.MOV.U32 R8, RZ, RZ, R250 ;  /* 0x000000ffff087224 */ /* 0x000fe400078e00fa */
[----:B------:R-:W-:Y:S02]  /*ed70*/  IMAD.MOV.U32 R9, RZ, RZ, R184 ;  /* 0x000000ffff097224 */ /* 0x000fe400078e00b8 */
[----:B------:R-:W-:-:S04]  /*ed80*/  IMAD.WIDE R8, R179, 0x2, R8 ;  /* 0x00000002b3087825 */ /* 0x000fc800078e0208 */
[----:B------:R-:W-:Y:S02]  /*ed90*/  IMAD.MOV.U32 R251, RZ, RZ, R7 ;  /* 0x000000fffffb7224 */ /* 0x000fe400078e0007 */
[----:B------:R-:W-:Y:S02]  /*eda0*/  IMAD.MOV.U32 R250, RZ, RZ, R8 ;  /* 0x000000fffffa7224 */ /* 0x000fe400078e0008 */
[----:B------:R-:W-:Y:S02]  /*edb0*/  IMAD.MOV.U32 R184, RZ, RZ, R9 ;  /* 0x000000ffffb87224 */ /* 0x000fe400078e0009 */
[----:B0-----:R-:W-:Y:S02]  /*edc0*/  IMAD.MOV.U32 R6, RZ, RZ, R131 ;  /* 0x000000ffff067224 */ /* 0x001fe400078e0083 */
[----:B------:R-:W-:Y:S02]  /*edd0*/  IMAD.MOV.U32 R7, RZ, RZ, R130 ;  /* 0x000000ffff077224 */ /* 0x000fe400078e0082 */
[----:B------:R-:W-:-:S02]  /*ede0*/  IMAD.MOV.U32 R8, RZ, RZ, R252 ;  /* 0x000000ffff087224 */ /* 0x000fc400078e00fc */
[----:B------:R-:W-:Y:S02]  /*edf0*/  IMAD.MOV.U32 R9, RZ, RZ, R185 ;  /* 0x000000ffff097224 */ /* 0x000fe400078e00b9 */
[----:B------:R-:W-:-:S04]  /*ee00*/  IMAD.WIDE R6, R179, 0x2, R6 ;  /* 0x00000002b3067825 */ /* 0x000fc800078e0206 */
[----:B------:R-:W-:Y:S01]  /*ee10*/  IMAD.WIDE R8, R179, 0x2, R8 ;  /* 0x00000002b3087825 */ /* 0x000fe200078e0208 */
[----:B------:R0:W-:Y:S03]  /*ee20*/  STL [R1+0x3f0], R6 ;  /* 0x0003f00601007387 */ /* 0x0001e60000100800 */
[----:B------:R-:W-:Y:S01]  /*ee30*/  IMAD.MOV.U32 R252, RZ, RZ, R8 ;  /* 0x000000fffffc7224 */ /* 0x000fe200078e0008 */
[----:B------:R1:W-:Y:S01]  /*ee40*/  STL [R1+0x200], R7 ;  /* 0x0002000701007387 */ /* 0x0003e20000100800 */
[----:B------:R-:W-:-:S03]  /*ee50*/  IMAD.MOV.U32 R8, RZ, RZ, R178 ;  /* 0x000000ffff087224 */ /* 0x000fc600078e00b2 */
[----:B------:R-:W2:Y:S01]  /*ee60*/  LDL.LU R178, [R1+0x88c] ;  /* 0x00088c0001b27983 */ /* 0x000ea20000300800 */
[----:B------:R-:W-:Y:S02]  /*ee70*/  IMAD.MOV.U32 R185, RZ, RZ, R9 ;  /* 0x000000ffffb97224 */ /* 0x000fe400078e0009 */
[----:B------:R-:W-:Y:S02]  /*ee80*/  IMAD.MOV.U32 R9, RZ, RZ, R186 ;  /* 0x000000ffff097224 */ /* 0x000fe400078e00ba */
[----:B0-----:R-:W-:Y:S02]  /*ee90*/  IMAD.MOV.U32 R6, RZ, RZ, R133 ;  /* 0x000000ffff067224 */ /* 0x001fe400078e0085 */
[----:B-1----:R-:W-:Y:S02]  /*eea0*/  IMAD.MOV.U32 R7, RZ, RZ, R132 ;  /* 0x000000ffff077224 */ /* 0x002fe400078e0084 */
[----:B------:R-:W-:-:S04]  /*eeb0*/  IMAD.WIDE R8, R179, 0x2, R8 ;  /* 0x00000002b3087825 */ /* 0x000fc800078e0208 */
[----:B------:R-:W-:Y:S01]  /*eec0*/  IMAD.WIDE R6, R179, 0x2, R6 ;  /* 0x00000002b3067825 */ /* 0x000fe200078e0206 */
[----:B------:R0:W-:Y:S03]  /*eed0*/  STL [R1+0x204], R8 ;  /* 0x0002040801007387 */ /* 0x0001e60000100800 */
[----:B------:R-:W-:Y:S01]  /*eee0*/  IMAD.MOV.U32 R186, RZ, RZ, R9 ;  /* 0x000000ffffba7224 */ /* 0x000fe200078e0009 */
[----:B------:R1:W-:Y:S04]  /*eef0*/  STL [R1+0x3f4], R6 ;  /* 0x0003f40601007387 */ /* 0x0003e80000100800 */
[----:B------:R1:W-:Y:S01]  /*ef00*/  STL [R1+0x208], R7 ;  /* 0x0002080701007387 */ /* 0x0003e20000100800 */
[----:B0-----:R-:W-:-:S02]  /*ef10*/  IMAD.MOV.U32 R8, RZ, RZ, R191 ;  /* 0x000000ffff087224 */ /* 0x001fc400078e00bf */
[----:B------:R-:W-:Y:S01]  /*ef20*/  IMAD.MOV.U32 R9, RZ, RZ, R187 ;  /* 0x000000ffff097224 */ /* 0x000fe200078e00bb */
[----:B------:R-:W3:Y:S01]  /*ef30*/  LDL.LU R191, [R1+0x888] ;  /* 0x0008880001bf7983 */ /* 0x000ee20000300800 */
[----:B-1----:R-:W-:Y:S02]  /*ef40*/  IMAD.MOV.U32 R6, RZ, RZ, R135 ;  /* 0x000000ffff067224 */ /* 0x002fe400078e0087 */
[----:B------:R-:W-:Y:S02]  /*ef50*/  IMAD.MOV.U32 R7, RZ, RZ, R134 ;  /* 0x000000ffff077224 */ /* 0x000fe400078e0086 */
[----:B------:R-:W-:-:S04]  /*ef60*/  IMAD.WIDE R8, R179, 0x2, R8 ;  /* 0x00000002b3087825 */ /* 0x000fc800078e0208 */
[----:B------:R-:W-:Y:S01]  /*ef70*/  IMAD.WIDE R6, R179, 0x2, R6 ;  /* 0x00000002b3067825 */ /* 0x000fe200078e0206 */
[----:B------:R-:W-:Y:S03]  /*ef80*/  STL [R1+0x20c], R8 ;  /* 0x00020c0801007387 */ /* 0x000fe60000100800 */
[----:B------:R-:W-:Y:S01]  /*ef90*/  IMAD.MOV.U32 R187, RZ, RZ, R9 ;  /* 0x000000ffffbb7224 */ /* 0x000fe200078e0009 */
[----:B------:R0:W-:Y:S04]  /*efa0*/  STL [R1+0x3f8], R6 ;  /* 0x0003f80601007387 */ /* 0x0001e80000100800 */
[----:B------:R1:W-:Y:S01]  /*efb0*/  STL [R1+0x210], R7 ;  /* 0x0002100701007387 */ /* 0x0003e20000100800 */
[----:B------:R-:W-:-:S02]  /*efc0*/  IMAD.MOV.U32 R9, RZ, RZ, R188 ;  /* 0x000000ffff097224 */ /* 0x000fc400078e00bc */
[----:B0-----:R-:W-:Y:S02]  /*efd0*/  IMAD.MOV.U32 R6, RZ, RZ, R142 ;  /* 0x000000ffff067224 */ /* 0x001fe400078e008e */
[----:B-1----:R-:W-:Y:S02]  /*efe0*/  IMAD.MOV.U32 R7, RZ, RZ, R137 ;  /* 0x000000ffff077224 */ /* 0x002fe400078e0089 */
[----:B------:R-:W-:-:S04]  /*eff0*/  IMAD.WIDE R6, R179, 0x2, R6 ;  /* 0x00000002b3067825 */ /* 0x000fc800078e0206 */
[----:B----4-:R-:W-:-:S04]  /*f000*/  IMAD.MOV.U32 R8, RZ, RZ, R136 ;  /* 0x000000ffff087224 */ /* 0x010fc800078e0088 */
[----:B------:R-:W-:-:S05]  /*f010*/  IMAD.WIDE R8, R179, 0x2, R8 ;  /* 0x00000002b3087825 */ /* 0x000fca00078e0208 */
[----:B------:R0:W-:Y:S01]  /*f020*/  STL [R1+0x214], R8 ;  /* 0x0002140801007387 */ /* 0x0001e20000100800 */
[----:B------:R-:W-:-:S03]  /*f030*/  IMAD.MOV.U32 R188, RZ, RZ, R9 ;  /* 0x000000ffffbc7224 */ /* 0x000fc600078e0009 */
[----:B------:R-:W4:Y:S04]  /*f040*/  LDL.LU R142, [R1+0x22c] ;  /* 0x00022c00018e7983 */ /* 0x000f280000300800 */
[----:B------:R1:W-:Y:S04]  /*f050*/  STL [R1+0x3fc], R6 ;  /* 0x0003fc0601007387 */ /* 0x0003e80000100800 */
[----:B------:R1:W-:Y:S01]  /*f060*/  STL [R1+0x218], R7 ;  /* 0x0002180701007387 */ /* 0x0003e20000100800 */
[----:B0-----:R-:W-:Y:S02]  /*f070*/  IMAD.MOV.U32 R8, RZ, RZ, R192 ;  /* 0x000000ffff087224 */ /* 0x001fe400078e00c0 */
[----:B------:R-:W-:Y:S01]  /*f080*/  IMAD.MOV.U32 R9, RZ, RZ, R189 ;  /* 0x000000ffff097224 */ /* 0x000fe200078e00bd */
[----:B------:R-:W4:Y:S01]  /*f090*/  LDL.LU R192, [R1+0x884] ;  /* 0x0008840001c07983 */ /* 0x000f220000300800 */
[----:B-1----:R-:W-:-:S02]  /*f0a0*/  IMAD.MOV.U32 R6, RZ, RZ, R139 ;  /* 0x000000ffff067224 */ /* 0x002fc400078e008b */
[----:B------:R-:W-:Y:S02]  /*f0b0*/  IMAD.MOV.U32 R7, RZ, RZ, R138 ;  /* 0x000000ffff077224 */ /* 0x000fe400078e008a */
[----:B------:R-:W-:-:S04]  /*f0c0*/  IMAD.WIDE R8, R179, 0x2, R8 ;  /* 0x00000002b3087825 */ /* 0x000fc800078e0208 */
[----:B------:R-:W-:Y:S01]  /*f0d0*/  IMAD.WIDE R6, R179, 0x2, R6 ;  /* 0x00000002b3067825 */ /* 0x000fe200078e0206 */
[----:B------:R2:W-:Y:S04]  /*f0e0*/  STL [R1+0x21c], R8 ;  /* 0x00021c0801007387 */ /* 0x0005e80000100800 */
[----:B------:R0:W-:Y:S04]  /*f0f0*/  STL [R1+0x400], R6 ;  /* 0x0004000601007387 */ /* 0x0001e80000100800 */
[----:B------:R1:W-:Y:S01]  /*f100*/  STL [R1+0x220], R7 ;  /* 0x0002200701007387 */ /* 0x0003e20000100800 */
[----:B--2---:R-:W-:-:S03]  /*f110*/  IMAD.MOV.U32 R8, RZ, RZ, R178 ;  /* 0x000000ffff087224 */ /* 0x004fc600078e00b2 */
[----:B------:R-:W2:Y:S01]  /*f120*/  LDL.LU R178, [R1+0x880] ;  /* 0x0008800001b27983 */ /* 0x000ea20000300800 */
[----:B------:R-:W-:Y:S02]  /*f130*/  IMAD.MOV.U32 R189, RZ, RZ, R9 ;  /* 0x000000ffffbd7224 */ /* 0x000fe400078e0009 */
[----:B------:R-:W-:Y:S02]  /*f140*/  IMAD.MOV.U32 R9, RZ, RZ, R190 ;  /* 0x000000ffff097224 */ /* 0x000fe400078e00be */
[----:B0-----:R-:W-:Y:S02]  /*f150*/  IMAD.MOV.U32 R6, RZ, RZ, R141 ;  /* 0x000000ffff067224 */ /* 0x001fe400078e008d */
[----:B-1----:R-:W-:Y:S02]  /*f160*/  IMAD.MOV.U32 R7, RZ, RZ, R140 ;  /* 0x000000ffff077224 */ /* 0x002fe400078e008c */
[----:B------:R-:W-:-:S04]  /*f170*/  IMAD.WIDE R8, R179, 0x2, R8 ;  /* 0x00000002b3087825 */ /* 0x000fc800078e0208 */
[----:B------:R-:W-:Y:S01]  /*f180*/  IMAD.WIDE R6, R179, 0x2, R6 ;  /* 0x00000002b3067825 */ /* 0x000fe200078e0206 */
[----:B------:R-:W-:Y:S03]  /*f190*/  STL [R1+0x224], R8 ;  /* 0x0002240801007387 */ /* 0x000fe60000100800 */
[----:B------:R-:W-:Y:S01]  /*f1a0*/  IMAD.MOV.U32 R190, RZ, RZ, R9 ;  /* 0x000000ffffbe7224 */ /* 0x000fe200078e0009 */
[----:B------:R0:W-:Y:S04]  /*f1b0*/  STL [R1+0x404], R6 ;  /* 0x0004040601007387 */ /* 0x0001e80000100800 */
[----:B------:R1:W-:Y:S01]  /*f1c0*/  STL [R1+0x228], R7 ;  /* 0x0002280701007387 */ /* 0x0003e20000100800 */
[----:B---3--:R-:W-:-:S02]  /*f1d0*/  IMAD.MOV.U32 R9, RZ, RZ, R191 ;  /* 0x000000ffff097224 */ /* 0x008fc400078e00bf */
[----:B0-----:R-:W-:Y:S02]  /*f1e0*/  IMAD.MOV.U32 R6, RZ, RZ, R144 ;  /* 0x000000ffff067224 */ /* 0x001fe400078e0090 */
[----:B-1----:R-:W-:Y:S02]  /*f1f0*/  IMAD.MOV.U32 R7, RZ, RZ, R143 ;  /* 0x000000ffff077224 */ /* 0x002fe400078e008f */
[----:B------:R-:W-:-:S04]  /*f200*/  IMAD.WIDE R6, R179, 0x2, R6 ;  /* 0x00000002b3067825 */ /* 0x000fc800078e0206 */
[----:B----4-:R-:W-:-:S04]  /*f210*/  IMAD.MOV.U32 R8, RZ, RZ, R142 ;  /* 0x000000ffff087224 */ /* 0x010fc800078e008e */
[----:B------:R-:W-:-:S05]  /*f220*/  IMAD.WIDE R8, R179, 0x2, R8 ;  /* 0x00000002b3087825 */ /* 0x000fca00078e0208 */
        /* <DEDUP_REMOVED lines=11> */
[----:B------:R0:W-:Y:S04]  /*f2e0*/  STL [R1+0x234], R8 ;  /* 0x0002340801007387 */ /* 0x0001e80000100800 */
[----:B------:R1:W-:Y:S04]  /*f2f0*/  STL [R1+0x40c], R6 ;  /* 0x00040c0601007387 */ /* 0x0003e80000100800 */
[----:B------:R-:W3:Y:S04]  /*f300*/  LDL.LU.64 R24, [R1] ;  /* 0x0000000001187983 */ /* 0x000ee80000300a00 */
[----:B------:R-:W3:Y:S04]  /*f310*/  LDL.LU.64 R26, [R1+0x8] ;  /* 0x00000800011a7983 */ /* 0x000ee80000300a00 */
        /* <DEDUP_REMOVED lines=54> */
[----:B------:R-:W3:Y:S01]  /*f680*/  LDL.LU.64 R136, [R1+0x1c0] ;  /* 0x0001c00001887983 */ /* 0x000ee20000300a00 */
[----:B------:R-:W-:-:S03]  /*f690*/  IMAD.MOV.U32 R192, RZ, RZ, R9 ;  /* 0x000000ffffc07224 */ /* 0x000fc600078e0009 */
[----:B------:R-:W3:Y:S01]  /*f6a0*/  LDL.LU.64 R138, [R1+0x1c8] ;  /* 0x0001c800018a7983 */ /* 0x000ee20000300a00 */
[----:B------:R-:W-:Y:S01]  /*f6b0*/  IMAD.MOV.U32 R165, RZ, RZ, R147 ;  /* 0x000000ffffa57224 */ /* 0x000fe200078e0093 */
[----:B------:R-:W-:Y:S02]  /*f6c0*/  LOP3.LUT R179, R3, 0x20, RZ, 0x3c, !PT ;  /* 0x0000002003b37812 */ /* 0x000fe400078e3cff */
[----:B------:R-:W3:Y:S01]  /*f6d0*/  LDL.LU.64 R140, [R1+0x1d0] ;  /* 0x0001d000018c7983 */ /* 0x000ee20000300a00 */
[----:B0-----:R-:W-:-:S03]  /*f6e0*/  IMAD.MOV.U32 R8, RZ, RZ, R148 ;  /* 0x000000ffff087224 */ /* 0x001fc600078e0094 */
[----:B------:R-:W3:Y:S01]  /*f6f0*/  LDL.LU.64 R142, [R1+0x1d8] ;  /* 0x0001d800018e7983 */ /* 0x000ee20000300a00 */
[----:B------:R-:W-:-:S03]  /*f700*/  IMAD.MOV.U32 R9, RZ, RZ, R149 ;  /* 0x000000ffff097224 */ /* 0x000fc600078e0095 */
[----:B------:R-:W3:Y:S01]  /*f710*/  LDL.LU.64 R144, [R1+0x1e0] ;  /* 0x0001e00001907983 */ /* 0x000ee20000300a00 */
[----:B------:R-:W-:Y:S02]  /*f720*/  IMAD.MOV.U32 R163, RZ, RZ, R150 ;  /* 0x000000ffffa37224 */ /* 0x000fe400078e0096 */
[----:B------:R-:W-:Y:S01]  /*f730*/  IMAD.MOV.U32 R162, RZ, RZ, R151 ;  /* 0x000000ffffa27224 */ /* 0x000fe200078e0097 */
[----:B------:R-:W3:Y:S04]  /*f740*/  LDL.LU.64 R146, [R1+0x1e8] ;  /* 0x0001e80001927983 */ /* 0x000ee80000300a00 */
[----:B------:R-:W3:Y:S04]  /*f750*/  LDL.LU.64 R148, [R1+0x1f0] ;  /* 0x0001f00001947983 */ /* 0x000ee80000300a00 */
[----:B------:R-:W3:Y:S04]  /*f760*/  LDL.LU.64 R150, [R1+0x1f8] ;  /* 0x0001f80001967983 */ /* 0x000ee80000300a00 */
[----:B------:R0:W-:Y:S04]  /*f770*/  STL [R1+0x238], R7 ;  /* 0x0002380701007387 */ /* 0x0001e80000100800 */
[----:B-1----:R-:W4:Y:S04]  /*f780*/  LDL.LU R6, [R1+0x23c] ;  /* 0x00023c0001067983 */ /* 0x002f280000300800 */
[----:B0-----:R-:W4:Y:S04]  /*f790*/  LDL.LU R7, [R1+0x410] ;  /* 0x0004100001077983 */ /* 0x001f280000300800 */
[----:B--2---:R0:W-:Y:S04]  /*f7a0*/  STS.U16 [R179+UR16+0x7f00], R178 ;  /* 0x007f00b2b3007988 */ /* 0x0041e80008000410 */
[----:B------:R1:W-:Y:S04]  /*f7b0*/  STS.U16 [R179+UR16+0x5300], R160 ;  /* 0x005300a0b3007988 */ /* 0x0003e80008000410 */
[----:B------:R2:W-:Y:S04]  /*f7c0*/  STS.U16 [R179+UR16+0x5500], R159 ;  /* 0x0055009fb3007988 */ /* 0x0005e80008000410 */
[----:B0-----:R-:W3:Y:S04]  /*f7d0*/  LDL.LU R178, [R1+0x440] ;  /* 0x0004400001b27983 */ /* 0x001ee80000300800 */
[----:B-1----:R-:W3:Y:S04]  /*f7e0*/  LDL.LU R160, [R1+0x29c] ;  /* 0x00029c0001a07983 */ /* 0x002ee80000300800 */
[----:B------:R0:W-:Y:S04]  /*f7f0*/  STS.U16 [R179+UR16+0x5700], R158 ;  /* 0x0057009eb3007988 */ /* 0x0001e80008000410 */
[----:B--2---:R-:W2:Y:S04]  /*f800*/  LDL.LU R159, [R1+0x434] ;  /* 0x00043400019f7983 */ /* 0x004ea80000300800 */
[----:B------:R1:W-:Y:S04]  /*f810*/  STS.U16 [R179+UR16+0x5900], R157 ;  /* 0x0059009db3007988 */ /* 0x0003e80008000410 */
[----:B0-----:R-:W3:Y:S04]  /*f820*/  LDL.LU R158, [R1+0x430] ;  /* 0x00043000019e7983 */ /* 0x001ee80000300800 */
[----:B------:R0:W-:Y:S04]  /*f830*/  STS.U16 [R179+UR16+0x5b00], R156 ;  /* 0x005b009cb3007988 */ /* 0x0001e80008000410 */
[----:B-1----:R-:W2:Y:S04]  /*f840*/  LDL.LU R157, [R1+0x28c] ;  /* 0x00028c00019d7983 */ /* 0x002ea80000300800 */
[----:B------:R1:W-:Y:S01]  /*f850*/  STS.U16 [R179+UR16+0x5d00], R155 ;  /* 0x005d009bb3007988 */ /* 0x0003e20008000410 */
[----:B0-----:R-:W-:-:S03]  /*f860*/  IMAD.MOV.U32 R156, RZ, RZ, R227 ;  /* 0x000000ffff9c7224 */ /* 0x001fc600078e00e3 */
[----:B------:R-:W2:Y:S04]  /*f870*/  LDL.LU R227, [R1+0x878] ;  /* 0x0008780001e37983 */ /* 0x000ea80000300800 */
[----:B------:R0:W-:Y:S01]  /*f880*/  STS.U16 [R179+UR16+0x5f00], R154 ;  /* 0x005f009ab3007988 */ /* 0x0001e20008000410 */
[----:B-1----:R-:W-:-:S03]  /*f890*/  IMAD.MOV.U32 R155, RZ, RZ, R239 ;  /* 0x000000ffff9b7224 */ /* 0x002fc600078e00ef */
[----:B------:R-:W2:Y:S04]  /*f8a0*/  LDL.LU R239, [R1+0x874] ;  /* 0x0008740001ef7983 */ /* 0x000ea80000300800 */
[----:B------:R1:W-:Y:S04]  /*f8b0*/  STS.U16 [R179+UR16+0x6100], R153 ;  /* 0x00610099b3007988 */ /* 0x0003e80008000410 */
[----:B0-----:R-:W3:Y:S04]  /*f8c0*/  LDL.LU R154, [R1+0x264] ;  /* 0x00026400019a7983 */ /* 0x001ee80000300800 */
[----:B------:R0:W-:Y:S04]  /*f8d0*/  STS.U16 [R179+UR16+0x6300], R152 ;  /* 0x00630098b3007988 */ /* 0x0001e80008000410 */
[----:B-1----:R-:W2:Y:S04]  /*f8e0*/  LDL.LU R153, [R1+0x424] ;  /* 0x0004240001997983 */ /* 0x002ea80000300800 */
        /* <DEDUP_REMOVED lines=14> */
[----:B-1----:R-:W2:Y:S04]  /*f9d0*/  LDL.LU R17, [R1+0x414] ;  /* 0x0004140001117983 */ /* 0x002ea80000300800 */
[----:B------:R0:W-:Y:S02]  /*f9e0*/  STS.U16 [R179+UR16+0x7300], R16 ;  /* 0x00730010b3007988 */ /* 0x0001e40008000410 */
[----:B0-----:R-:W0:Y:S01]  /*f9f0*/  LDC R179, c[0x0][0x23c] ;  /* 0x00008f00ffb37b82 */ /* 0x001e220000000800 */
[----:B------:R-:W-:-:S05]  /*fa00*/  LOP3.LUT R16, R3, 0x20, RZ, 0x3c, !PT ;  /* 0x0000002003107812 */ /* 0x000fca00078e3cff */
[----:B------:R3:W-:Y:S04]  /*fa10*/  STS.U16 [R16+UR16+0x7500], R15 ;  /* 0x0075000f10007988 */ /* 0x0007e80008000410 */
[----:B------:R-:W-:Y:S04]  /*fa20*/  STS.U16 [R16+UR16+0x7700], R14 ;  /* 0x0077000e10007988 */ /* 0x000fe80008000410 */
[----:B------:R-:W-:Y:S04]  /*fa30*/  STS.U16 [R16+UR16+0x7900], R13 ;  /* 0x0079000d10007988 */ /* 0x000fe80008000410 */
[----:B------:R-:W-:Y:S01]  /*fa40*/  STS.U16 [R16+UR16+0x7b00], R12 ;  /* 0x007b000c10007988 */ /* 0x000fe20008000410 */
[----:B0-----:R-:W-:-:S03]  /*fa50*/  IMAD.SHL.U32 R179, R179, 0x20, RZ ;  /* 0x00000020b3b37824 */ /* 0x001fc600078e00ff */
[----:B------:R2:W-:Y:S01]  /*fa60*/  STS.U16 [R16+UR16+0x7d00], R11 ;  /* 0x007d000b10007988 */ /* 0x0005e20008000410 */
[----:B------:R0:W-:Y:S06]  /*fa70*/  MEMBAR.ALL.CTA ;  /* 0x0000000000007992 */ /* 0x0001ec0000008000 */
[----:B0-----:R-:W0:Y:S02]  /*fa80*/  FENCE.VIEW.ASYNC.S ;  /* 0x00000000000073c6 */ /* 0x001e240000000000 */
[----:B0-----:R-:W-:Y:S01]  /*fa90*/  BAR.SYNC.DEFER_BLOCKING 0x0 ;  /* 0x0000000000007b1d */ /* 0x001fe20000010000 */
[----:B----4-:R-:W-:-:S04]  /*faa0*/  LOP3.LUT R7, R7, R6, RZ, 0x3c, !PT ;  /* 0x0000000607077212 */ /* 0x010fc800078e3cff */
[----:B------:R-:W-:-:S04]  /*fab0*/  LOP3.LUT R6, R7, R6, RZ, 0x3c, !PT ;  /* 0x0000000607067212 */ /* 0x000fc800078e3cff */
[----:B------:R-:W-:-:S03]  /*fac0*/  LOP3.LUT R7, R7, R6, RZ, 0x3c, !PT ;  /* 0x0000000607077212 */ /* 0x000fc600078e3cff */
[----:B------:R-:W-:-:S05]  /*fad0*/  IMAD.WIDE R6, R179, 0x2, R6 ;  /* 0x00000002b3067825 */ /* 0x000fca00078e0206 */
[----:B------:R0:W-:Y:S04]  /*fae0*/  STL [R1+0x410], R6 ;  /* 0x0004100601007387 */ /* 0x0001e80000100800 */
[----:B------:R1:W-:Y:S01]  /*faf0*/  STL [R1+0x23c], R7 ;  /* 0x00023c0701007387 */ /* 0x0003e20000100800 */
[----:B---3--:R-:W-:Y:S02]  /*fb00*/  IMAD.MOV.U32 R15, RZ, RZ, R18 ;  /* 0x000000ffff0f7224 */ /* 0x008fe400078e0012 */
[----:B------:R-:W-:Y:S02]  /*fb10*/  IMAD.MOV.U32 R18, RZ, RZ, R20 ;  /* 0x000000ffff127224 */ /* 0x000fe400078e0014 */
[----:B------:R-:W-:Y:S02]  /*fb20*/  IMAD.MOV.U32 R20, RZ, RZ, R22 ;  /* 0x000000ffff147224 */ /* 0x000fe400078e0016 */
[----:B--2---:R-:W-:-:S02]  /*fb30*/  IMAD.MOV.U32 R16, RZ, RZ, R17 ;  /* 0x000000ffff107224 */ /* 0x004fc400078e0011 */
[----:B------:R-:W-:Y:S02]  /*fb40*/  IMAD.MOV.U32 R17, RZ, RZ, R19 ;  /* 0x000000ffff117224 */ /* 0x000fe400078e0013 */
[----:B------:R-:W-:Y:S02]  /*fb50*/  IMAD.MOV.U32 R19, RZ, RZ, R21 ;  /* 0x000000ffff137224 */ /* 0x000fe400078e0015 */
[----:B------:R-:W-:Y:S02]  /*fb60*/  IMAD.MOV.U32 R21, RZ, RZ, R23 ;  /* 0x000000ffff157224 */ /* 0x000fe400078e0017 */
[----:B------:R-:W-:Y:S02]  /*fb70*/  IMAD.MOV.U32 R22, RZ, RZ, R152 ;  /* 0x000000ffff167224 */ /* 0x000fe400078e0098 */
[----:B------:R-:W-:Y:S02]  /*fb80*/  IMAD.MOV.U32 R23, RZ, RZ, R153 ;  /* 0x000000ffff177224 */ /* 0x000fe400078e0099 */
[----:B------:R-:W-:-:S02]  /*fb90*/  IMAD.MOV.U32 R152, RZ, RZ, R154 ;  /* 0x000000ffff987224 */ /* 0x000fc400078e009a */
[----:B------:R-:W-:Y:S02]  /*fba0*/  IMAD.MOV.U32 R153, RZ, RZ, R8 ;  /* 0x000000ffff997224 */ /* 0x000fe400078e0008 */
[----:B------:R-:W-:Y:S02]  /*fbb0*/  IMAD.MOV.U32 R154, RZ, RZ, R9 ;  /* 0x000000ffff9a7224 */ /* 0x000fe400078e0009 */
[----:B------:R-:W-:Y:S02]  /*fbc0*/  IMAD.MOV.U32 R8, RZ, RZ, R228 ;  /* 0x000000ffff087224 */ /* 0x000fe400078e00e4 */
[----:B------:R-:W-:Y:S01]  /*fbd0*/  IMAD.MOV.U32 R9, RZ, RZ, R193 ;  /* 0x000000ffff097224 */ /* 0x000fe200078e00c1 */
[----:B------:R-:W2:Y:S01]  /*fbe0*/  LDL.LU R228, [R1+0x870] ;  /* 0x0008700001e47983 */ /* 0x000ea20000300800 */
[----:B0-----:R-:W-:Y:S02]  /*fbf0*/  IMAD.MOV.U32 R6, RZ, RZ, R16 ;  /* 0x000000ffff067224 */ /* 0x001fe400078e0010 */
[----:B-1----:R-:W-:-:S02]  /*fc00*/  IMAD.MOV.U32 R7, RZ, RZ, R15 ;  /* 0x000000ffff077224 */ /* 0x002fc400078e000f */
[----:B------:R-:W-:-:S04]  /*fc10*/  IMAD.WIDE R8, R179, 0x2, R8 ;  /* 0x00000002b3087825 */ /* 0x000fc800078e0208 */
[----:B------:R-:W-:Y:S01]  /*fc20*/  IMAD.WIDE R6, R179, 0x2, R6 ;  /* 0x00000002b3067825 */ /* 0x000fe200078e0206 */
[----:B------:R0:W-:Y:S03]  /*fc30*/  STL [R1+0x240], R8 ;  /* 0x0002400801007387 */ /* 0x0001e60000100800 */
[----:B------:R-:W-:Y:S02]  /*fc40*/  IMAD.MOV.U32 R16, RZ, RZ, R17 ;  /* 0x000000ffff107224 */ /* 0x000fe400078e0011 */
[----:B------:R-:W-:Y:S02]  /*fc50*/  IMAD.MOV.U32 R17, RZ, RZ, R19 ;  /* 0x000000ffff117224 */ /* 0x000fe400078e0013 */
[----:B------:R-:W-:Y:S01]  /*fc60*/  IMAD.MOV.U32 R19, RZ, RZ, R21 ;  /* 0x000000ffff137224 */ /* 0x000fe200078e0015 */
[----:B------:R1:W-:Y:S01]  /*fc70*/  STL [R1+0x414], R6 ;  /* 0x0004140601007387 */ /* 0x0003e20000100800 */
[----:B------:R-:W-:-:S02]  /*fc80*/  IMAD.MOV.U32 R21, RZ, RZ, R23 ;  /* 0x000000ffff157224 */ /* 0x000fc400078e0017 */
[----:B------:R-:W-:Y:S01]  /*fc90*/  IMAD.MOV.U32 R23, RZ, RZ, R153 ;  /* 0x000000ffff177224 */ /* 0x000fe200078e0099 */
[----:B------:R3:W-:Y:S01]  /*fca0*/  STL [R1+0x244], R7 ;  /* 0x0002440701007387 */ /* 0x0007e20000100800 */
[----:B------:R-:W-:-:S03]  /*fcb0*/  IMAD.MOV.U32 R153, RZ, RZ, R155 ;  /* 0x000000ffff997224 */ /* 0x000fc600078e009b */
[----:B------:R-:W4:Y:S01]  /*fcc0*/  LDL.LU R155, [R1+0x274] ;  /* 0x00027400019b7983 */ /* 0x000f220000300800 */
[----:B------:R-:W-:Y:S02]  /*fcd0*/  IMAD.MOV.U32 R15, RZ, RZ, R18 ;  /* 0x000000ffff0f7224 */ /* 0x000fe400078e0012 */
[----:B------:R-:W-:Y:S02]  /*fce0*/  IMAD.MOV.U32 R193, RZ, RZ, R9 ;  /* 0x000000ffffc17224 */ /* 0x000fe400078e0009 */
[----:B0-----:R-:W-:Y:S02]  /*fcf0*/  IMAD.MOV.U32 R8, RZ, RZ, R4 ;  /* 0x000000ffff087224 */ /* 0x001fe400078e0004 */
[----:B------:R-:W-:Y:S02]  /*fd00*/  IMAD.MOV.U32 R9, RZ, RZ, R194 ;  /* 0x000000ffff097224 */ /* 0x000fe400078e00c2 */
[----:B-1----:R-:W-:Y:S02]  /*fd10*/  IMAD.MOV.U32 R6, RZ, RZ, R16 ;  /* 0x000000ffff067224 */ /* 0x002fe400078e0010 */
[----:B---3--:R-:W-:-:S02]  /*fd20*/  IMAD.MOV.U32 R7, RZ, RZ, R15 ;  /* 0x000000ffff077224 */ /* 0x008fc400078e000f */
[----:B------:R-:W-:Y:S02]  /*fd30*/  IMAD.MOV.U32 R18, RZ, RZ, R20 ;  /* 0x000000ffff127224 */ /* 0x000fe400078e0014 */
[----:B------:R-:W-:Y:S02]  /*fd40*/  IMAD.MOV.U32 R20, RZ, RZ, R22 ;  /* 0x000000ffff147224 */ /* 0x000fe400078e0016 */
[----:B------:R-:W-:Y:S02]  /*fd50*/  IMAD.MOV.U32 R22, RZ, RZ, R152 ;  /* 0x000000ffff167224 */ /* 0x000fe400078e0098 */
[----:B------:R-:W-:-:S04]  /*fd60*/  IMAD.WIDE R8, R179, 0x2, R8 ;  /* 0x00000002b3087825 */ /* 0x000fc800078e0208 */
[----:B------:R-:W-:Y:S02]  /*fd70*/  IMAD.MOV.U32 R152, RZ, RZ, R154 ;  /* 0x000000ffff987224 */ /* 0x000fe400078e009a */
[----:B------:R-:W-:-:S04]  /*fd80*/  IMAD.WIDE R6, R179, 0x2, R6 ;  /* 0x00000002b3067825 */ /* 0x000fc800078e0206 */
[----:B------:R-:W-:Y:S02]  /*fd90*/  IMAD.MOV.U32 R154, RZ, RZ, R169 ;  /* 0x000000ffff9a7224 */ /* 0x000fe400078e00a9 */
[----:B------:R-:W3:Y:S01]  /*fda0*/  LDL.LU R169, [R1+0x2b4] ;  /* 0x0002b40001a97983 */ /* 0x000ee20000300800 */
[----:B------:R-:W-:Y:S02]  /*fdb0*/  IMAD.MOV.U32 R16, RZ, RZ, R17 ;  /* 0x000000ffff107224 */ /* 0x000fe400078e0011 */
[----:B------:R-:W-:Y:S01]  /*fdc0*/  IMAD.MOV.U32 R15, RZ, RZ, R18 ;  /* 0x000000ffff0f7224 */ /* 0x000fe200078e0012 */
[----:B------:R-:W2:Y:S01]  /*fdd0*/  LDL.LU R4, [R1+0x86c] ;  /* 0x00086c0001047983 */ /* 0x000ea20000300800 */
[----:B------:R-:W-:-:S03]  /*fde0*/  IMAD.MOV.U32 R194, RZ, RZ, R9 ;  /* 0x000000ffffc27224 */ /* 0x000fc600078e0009 */
[----:B------:R0:W-:Y:S01]  /*fdf0*/  STL [R1+0x248], R8 ;  /* 0x0002480801007387 */ /* 0x0001e20000100800 */
[----:B------:R-:W-:-:S03]  /*fe00*/  IMAD.MOV.U32 R17, RZ, RZ, R19 ;  /* 0x000000ffff117224 */ /* 0x000fc600078e0013 */
[----:B------:R1:W-:Y:S01]  /*fe10*/  STL [R1+0x418], R6 ;  /* 0x0004180601007387 */ /* 0x0003e20000100800 */
[----:B------:R-:W-:-:S03]  /*fe20*/  IMAD.MOV.U32 R18, RZ, RZ, R20 ;  /* 0x000000ffff127224 */ /* 0x000fc600078e0014 */
[----:B------:R1:W-:Y:S01]  /*fe30*/  STL [R1+0x24c], R7 ;  /* 0x00024c0701007387 */ /* 0x0003e20000100800 */
[----:B------:R-:W-:Y:S02]  /*fe40*/  IMAD.MOV.U32 R19, RZ, RZ, R21 ;  /* 0x000000ffff137224 */ /* 0x000fe400078e0015 */
[----:B0-----:R-:W-:Y:S02]  /*fe50*/  IMAD.MOV.U32 R8, RZ, RZ, R240 ;  /* 0x000000ffff087224 */ /* 0x001fe400078e00f0 */
[----:B------:R-:W-:Y:S02]  /*fe60*/  IMAD.MOV.U32 R9, RZ, RZ, R195 ;  /* 0x000000ffff097224 */ /* 0x000fe400078e00c3 */
[----:B-1----:R-:W-:Y:S02]  /*fe70*/  IMAD.MOV.U32 R6, RZ, RZ, R16 ;  /* 0x000000ffff067224 */ /* 0x002fe400078e0010 */
[----:B------:R-:W-:Y:S02]  /*fe80*/  IMAD.MOV.U32 R7, RZ, RZ, R15 ;  /* 0x000000ffff077224 */ /* 0x000fe400078e000f */
[----:B------:R-:W-:-:S02]  /*fe90*/  IMAD.MOV.U32 R20, RZ, RZ, R22 ;  /* 0x000000ffff147224 */ /* 0x000fc400078e0016 */
[----:B------:R-:W-:Y:S02]  /*fea0*/  IMAD.MOV.U32 R21, RZ, RZ, R23 ;  /* 0x000000ffff157224 */ /* 0x000fe400078e0017 */
[----:B------:R-:W-:Y:S02]  /*feb0*/  IMAD.MOV.U32 R22, RZ, RZ, R152 ;  /* 0x000000ffff167224 */ /* 0x000fe400078e0098 */
[----:B------:R-:W-:Y:S02]  /*fec0*/  IMAD.MOV.U32 R23, RZ, RZ, R154 ;  /* 0x000000ffff177224 */ /* 0x000fe400078e009a */
[----:B------:R-:W-:-:S04]  /*fed0*/  IMAD.WIDE R8, R179, 0x2, R8 ;  /* 0x00000002b3087825 */ /* 0x000fc800078e0208 */
[----:B------:R-:W-:Y:S02]  /*fee0*/  IMAD.MOV.U32 R152, RZ, RZ, R153 ;  /* 0x000000ffff987224 */ /* 0x000fe400078e0099 */
[----:B------:R-:W-:Y:S02]  /*fef0*/  IMAD.MOV.U32 R154, RZ, RZ, R229 ;  /* 0x000000ffff9a7224 */ /* 0x000fe400078e00e5 */
[----:B------:R-:W-:Y:S01]  /*ff00*/  IMAD.WIDE R6, R179, 0x2, R6 ;  /* 0x00000002b3067825 */ /* 0x000fe200078e0206 */
[----:B------:R-:W2:Y:S03]  /*ff10*/  LDL.LU R229, [R1+0x868] ;  /* 0x0008680001e57983 */ /* 0x000ea60000300800 */
[----:B------:R-:W-:Y:S02]  /*ff20*/  IMAD.MOV.U32 R16, RZ, RZ, R17 ;  /* 0x000000ffff107224 */ /* 0x000fe400078e0011 */
[----:B------:R-:W-:-:S02]  /*ff30*/  IMAD.MOV.U32 R15, RZ, RZ, R18 ;  /* 0x000000ffff0f7224 */ /* 0x000fc400078e0012 */
        /* <DEDUP_REMOVED lines=8> */
[----:B----4-:R-:W-:Y:S02]  /*ffc0*/  IMAD.MOV.U32 R153, RZ, RZ, R155 ;  /* 0x000000ffff997224 */ /* 0x010fe400078e009b */
[----:B------:R-:W4:Y:S04]  /*ffd0*/  LDL.LU R155, [R1+0x438] ;  /* 0x00043800019b7983 */ /* 0x000f280000300800 */
[----:B------:R-:W2:Y:S04]  /*ffe0*/  LDL.LU R240, [R1+0x864] ;  /* 0x0008640001f07983 */ /* 0x000ea80000300800 */
[----:B------:R0:W-:Y:S01]  /*fff0*/  STL [R1+0x250], R8 ;  /* 0x0002500801007387 */ /* 0x0001e20000100800 */
[----:B------:R-:W-:-:S03]  /*10000*/  IMAD.MOV.U32 R22, RZ, RZ, R153 ;  /* 0x000000ffff167224 */ /* 0x000fc600078e0099 */
[----:B------:R1:W-:Y:S01]  /*10010*/  STL [R1+0x41c], R6 ;  /* 0x00041c0601007387 */ /* 0x0003e20000100800 */
[----:B------:R-:W-:-:S03]  /*10020*/  IMAD.MOV.U32 R153, RZ, RZ, R154 ;  /* 0x000000ffff997224 */ /* 0x000fc600078e009a */
[----:B------:R3:W-:Y:S01]  /*10030*/  STL [R1+0x254], R7 ;  /* 0x0002540701007387 */ /* 0x0007e20000100800 */
[----:B0-----:R-:W-:Y:S02]  /*10040*/  IMAD.MOV.U32 R8, RZ, RZ, R231 ;  /* 0x000000ffff087224 */ /* 0x001fe400078e00e7 */
[----:B------:R-:W-:Y:S02]  /*10050*/  IMAD.MOV.U32 R9, RZ, RZ, R196 ;  /* 0x000000ffff097224 */ /* 0x000fe400078e00c4 */
[----:B-1----:R-:W-:Y:S02]  /*10060*/  IMAD.MOV.U32 R6, RZ, RZ, R16 ;  /* 0x000000ffff067224 */ /* 0x002fe400078e0010 */
[----:B---3--:R-:W-:Y:S02]  /*10070*/  IMAD.MOV.U32 R7, RZ, RZ, R15 ;  /* 0x000000ffff077224 */ /* 0x008fe400078e000f */
[----:B------:R-:W-:Y:S02]  /*10080*/  IMAD.MOV.U32 R154, RZ, RZ, R157 ;  /* 0x000000ffff9a7224 */ /* 0x000fe400078e009d */
[----:B------:R-:W-:-:S04]  /*10090*/  IMAD.WIDE R8, R179, 0x2, R8 ;  /* 0x00000002b3087825 */ /* 0x000fc800078e0208 */
[----:B------:R-:W-:Y:S02]  /*100a0*/  IMAD.MOV.U32 R157, RZ, RZ, R162 ;  /* 0x000000ffff9d7224 */ /* 0x000fe400078e00a2 */
[----:B------:R-:W-:Y:S01]  /*100b0*/  IMAD.WIDE R6, R179, 0x2, R6 ;  /* 0x00000002b3067825 */ /* 0x000fe200078e0206 */
[----:B------:R-:W3:Y:S03]  /*100c0*/  LDL.LU R162, [R1+0x2a4] ;  /* 0x0002a40001a27983 */ /* 0x000ee60000300800 */
[----:B------:R-:W-:Y:S01]  /*100d0*/  IMAD.MOV.U32 R16, RZ, RZ, R17 ;  /* 0x000000ffff107224 */ /* 0x000fe200078e0011 */
[----:B------:R-:W2:Y:S01]  /*100e0*/  LDL.LU R230, [R1+0x860] ;  /* 0x0008600001e67983 */ /* 0x000ea20000300800 */
[----:B------:R-:W-:-:S03]  /*100f0*/  IMAD.MOV.U32 R15, RZ, RZ, R18 ;  /* 0x000000ffff0f7224 */ /* 0x000fc600078e0012 */
        /* <DEDUP_REMOVED lines=22> */
[----:B------:R-:W-:Y:S01]  /*10260*/  IMAD.MOV.U32 R18, RZ, RZ, R19 ;  /* 0x000000ffff127224 */ /* 0x000fe200078e0013 */
[----:B------:R-:W2:Y:S01]  /*10270*/  LDL.LU R165, [R1+0x2ac] ;  /* 0x0002ac0001a57983 */ /* 0x000ea20000300800 */
[----:B------:R-:W-:Y:S02]  /*10280*/  IMAD.MOV.U32 R19, RZ, RZ, R20 ;  /* 0x000000ffff137224 */ /* 0x000fe400078e0014 */
[----:B------:R-:W-:Y:S01]  /*10290*/  IMAD.MOV.U32 R20, RZ, RZ, R22 ;  /* 0x000000ffff147224 */ /* 0x000fe200078e0016 */
[----:B------:R-:W2:Y:S01]  /*102a0*/  LDL.LU R232, [R1+0x858] ;  /* 0x0008580001e87983 */ /* 0x000ea20000300800 */
[----:B------:R-:W-:Y:S02]  /*102b0*/  IMAD.MOV.U32 R22, RZ, RZ, R23 ;  /* 0x000000ffff167224 */ /* 0x000fe400078e0017 */
[----:B------:R-:W-:Y:S01]  /*102c0*/  IMAD.MOV.U32 R23, RZ, RZ, R152 ;  /* 0x000000ffff177224 */ /* 0x000fe200078e0098 */
[----:B------:R0:W-:Y:S01]  /*102d0*/  STL [R1+0x260], R8 ;  /* 0x0002600801007387 */ /* 0x0001e20000100800 */
[----:B------:R-:W-:-:S03]  /*102e0*/  IMAD.MOV.U32 R152, RZ, RZ, R159 ;  /* 0x000000ffff987224 */ /* 0x000fc600078e009f */
[----:B------:R1:W-:Y:S04]  /*102f0*/  STL [R1+0x424], R6 ;  /* 0x0004240601007387 */ /* 0x0003e80000100800 */
[----:B------:R1:W-:Y:S04]  /*10300*/  STL [R1+0x264], R7 ;  /* 0x0002640701007387 */ /* 0x0003e80000100800 */
[----:B------:R-:W4:Y:S01]  /*10310*/  LDL.LU R159, [R1+0x284] ;  /* 0x00028400019f7983 */ /* 0x000f220000300800 */
[----:B------:R-:W-:Y:S01]  /*10320*/  WARPGROUP.ARRIVE ;  /* 0x00000000000079c5 */ /* 0x000fe20000000000 */
[----:B------:R-:W-:-:S05]  /*10330*/  UMOV UR23, 0x80000020 ;  /* 0x8000002000177882 */ /* 0x000fca0000000000 */
[----:B------:R-:W-:Y:S01]  /*10340*/  HGMMA.64x256x16.F32 R24, gdesc[UR20].tnspA, R24, gsb0 ;  /* 0x23e00000141879f0 */ /* 0x000fe20008000818 */
[----:B------:R-:W-:Y:S02]  /*10350*/  IMAD.MOV.U32 R197, RZ, RZ, R9 ;  /* 0x000000ffffc57224 */ /* 0x000fe400078e0009 */
[----:B0-----:R-:W-:Y:S02]  /*10360*/  IMAD.MOV.U32 R8, RZ, RZ, R5 ;  /* 0x000000ffff087224 */ /* 0x001fe400078e0005 */
[----:B------:R-:W-:Y:S01]  /*10370*/  IMAD.MOV.U32 R9, RZ, RZ, R198 ;  /* 0x000000ffff097224 */ /* 0x000fe200078e00c6 */
[----:B------:R-:W2:Y:S01]  /*10380*/  LDL.LU R5, [R1+0x854] ;  /* 0x0008540001057983 */ /* 0x000ea20000300800 */
[----:B-1----:R-:W-:Y:S02]  /*10390*/  IMAD.MOV.U32 R6, RZ, RZ, R17 ;  /* 0x000000ffff067224 */ /* 0x002fe400078e0011 */
[----:B------:R-:W-:Y:S02]  /*103a0*/  IMAD.MOV.U32 R7, RZ, RZ, R16 ;  /* 0x000000ffff077224 */ /* 0x000fe400078e0010 */
[----:B------:R-:W-:-:S04]  /*103b0*/  IMAD.WIDE R8, R179, 0x2, R8 ;  /* 0x00000002b3087825 */ /* 0x000fc800078e0208 */
[----:B------:R-:W-:Y:S01]  /*103c0*/  IMAD.WIDE R6, R179, 0x2, R6 ;  /* 0x00000002b3067825 */ /* 0x000fe200078e0206 */
[----:B------:R0:W-:Y:S03]  /*103d0*/  STL [R1+0x268], R8 ;  /* 0x0002680801007387 */ /* 0x0001e60000100800 */
[----:B------:R-:W-:Y:S02]  /*103e0*/  IMAD.MOV.U32 R17, RZ, RZ, R19 ;  /* 0x000000ffff117224 */ /* 0x000fe400078e0013 */
[----:B------:R-:W-:Y:S02]  /*103f0*/  IMAD.MOV.U32 R19, RZ, RZ, R22 ;  /* 0x000000ffff137224 */ /* 0x000fe400078e0016 */
[----:B------:R-:W-:Y:S01]  /*10400*/  IMAD.MOV.U32 R22, RZ, RZ, R23 ;  /* 0x000000ffff167224 */ /* 0x000fe200078e0017 */
[----:B------:R1:W-:Y:S04]  /*10410*/  STL [R1+0x428], R6 ;  /* 0x0004280601007387 */ /* 0x0003e80000100800 */
[----:B------:R1:W-:Y:S01]  /*10420*/  STL [R1+0x26c], R7 ;  /* 0x00026c0701007387 */ /* 0x0003e20000100800 */
[----:B------:R-:W-:-:S02]  /*10430*/  IMAD.MOV.U32 R198, RZ, RZ, R9 ;  /* 0x000000ffffc67224 */ /* 0x000fc400078e0009 */
[----:B0-----:R-:W-:Y:S02]  /*10440*/  IMAD.MOV.U32 R8, RZ, RZ, R213 ;  /* 0x000000ffff087224 */ /* 0x001fe400078e00d5 */
[----:B------:R-:W-:Y:S02]  /*10450*/  IMAD.MOV.U32 R9, RZ, RZ, R199 ;  /* 0x000000ffff097224 */ /* 0x000fe400078e00c7 */
[----:B-1----:R-:W-:Y:S02]  /*10460*/  IMAD.MOV.U32 R6, RZ, RZ, R18 ;  /* 0x000000ffff067224 */ /* 0x002fe400078e0012 */
[----:B------:R-:W-:Y:S02]  /*10470*/  IMAD.MOV.U32 R7, RZ, RZ, R17 ;  /* 0x000000ffff077224 */ /* 0x000fe400078e0011 */
[----:B------:R-:W-:-:S04]  /*10480*/  IMAD.WIDE R8, R179, 0x2, R8 ;  /* 0x00000002b3087825 */ /* 0x000fc800078e0208 */
[----:B------:R-:W-:-:S04]  /*10490*/  IMAD.WIDE R6, R179, 0x2, R6 ;  /* 0x00000002b3067825 */ /* 0x000fc800078e0206 */
[----:B------:R-:W-:Y:S02]  /*104a0*/  IMAD.MOV.U32 R199, RZ, RZ, R9 ;  /* 0x000000ffffc77224 */ /* 0x000fe400078e0009 */
[----:B----4-:R-:W-:Y:S02]  /*104b0*/  IMAD.MOV.U32 R23, RZ, RZ, R159 ;  /* 0x000000ffff177224 */ /* 0x010fe400078e009f */
[----:B------:R-:W-:Y:S02]  /*104c0*/  IMAD.MOV.U32 R159, RZ, RZ, R168 ;  /* 0x000000ffff9f7224 */ /* 0x000fe400078e00a8 */
[----:B------:R-:W-:Y:S02]  /*104d0*/  IMAD.MOV.U32 R168, RZ, RZ, R169 ;  /* 0x000000ffffa87224 */ /* 0x000fe400078e00a9 */
[----:B------:R-:W4:Y:S01]  /*104e0*/  LDL.LU R169, [R1+0x44c] ;  /* 0x00044c0001a97983 */ /* 0x000f220000300800 */
[----:B------:R-:W-:Y:S02]  /*104f0*/  WARPGROUP.DEPBAR.LE gsb0, 0x0 ;  /* 0x00008000000079c5 */ /* 0x000fe40000010000 */
[----:B------:R-:W-:Y:S01]  /*10500*/  WARPGROUP.ARRIVE ;  /* 0x00000000000079c5 */ /* 0x000fe20000000000 */
[----:B------:R-:W4:Y:S05]  /*10510*/  LDL.LU R213, [R1+0x850] ;  /* 0x0008500001d57983 */ /* 0x000f2a0000300800 */
[----:B------:R-:W-:Y:S01]  /*10520*/  HGMMA.64x256x16.F32 R24, gdesc[UR8].tnspA, R24, gsb0 ;  /* 0x23e00000081879f0 */ /* 0x000fe20008000818 */
[----:B------:R0:W-:Y:S04]  /*10530*/  STL [R1+0x270], R8 ;  /* 0x0002700801007387 */ /* 0x0001e80000100800 */
[----:B------:R1:W-:Y:S04]  /*10540*/  STL [R1+0x42c], R6 ;  /* 0x00042c0601007387 */ /* 0x0003e80000100800 */
[----:B------:R3:W-:Y:S01]  /*10550*/  STL [R1+0x274], R7 ;  /* 0x0002740701007387 */ /* 0x0007e20000100800 */
[----:B0-----:R-:W-:-:S02]  /*10560*/  IMAD.MOV.U32 R8, RZ, RZ, R19 ;  /* 0x000000ffff087224 */ /* 0x001fc400078e0013 */
[----:B------:R-:W-:Y:S02]  /*10570*/  IMAD.MOV.U32 R9, RZ, RZ, R200 ;  /* 0x000000ffff097224 */ /* 0x000fe400078e00c8 */
[----:B-1----:R-:W-:Y:S02]  /*10580*/  IMAD.MOV.U32 R6, RZ, RZ, R21 ;  /* 0x000000ffff067224 */ /* 0x002fe400078e0015 */
[----:B---3--:R-:W-:Y:S02]  /*10590*/  IMAD.MOV.U32 R7, RZ, RZ, R20 ;  /* 0x000000ffff077224 */ /* 0x008fe400078e0014 */
[----:B------:R-:W-:-:S04]  /*105a0*/  IMAD.WIDE R8, R179, 0x2, R8 ;  /* 0x00000002b3087825 */ /* 0x000fc800078e0208 */
[----:B------:R-:W-:Y:S01]  /*105b0*/  IMAD.WIDE R6, R179, 0x2, R6 ;  /* 0x00000002b3067825 */ /* 0x000fe200078e0206 */
[----:B------:R0:W-:Y:S03]  /*105c0*/  STL [R1+0x278], R8 ;  /* 0x0002780801007387 */ /* 0x0001e60000100800 */
[----:B------:R-:W-:Y:S01]  /*105d0*/  IMAD.MOV.U32 R200, RZ, RZ, R9 ;  /* 0x000000ffffc87224 */ /* 0x000fe200078e0009 */
        /* <DEDUP_REMOVED lines=35> */
[----:B------:R-:W-:-:S04]  /*10810*/  IMAD.WIDE R8, R179, 0x2, R8 ;  /* 0x00000002b3087825 */ /* 0x000fc800078e0208 */
[----:B---3--:R-:W-:Y:S01]  /*10820*/  IMAD.MOV.U32 R7, RZ, RZ, R160 ;  /* 0x000000ffff077224 */ /* 0x008fe200078e00a0 */
[----:B------:R0:W-:Y:S01]  /*10830*/  STL [R1+0x298], R8 ;  /* 0x0002980801007387 */ /* 0x0001e20000100800 */
[----:B------:R-:W-:Y:S02]  /*10840*/  IMAD.MOV.U32 R204, RZ, RZ, R9 ;  /* 0x000000ffffcc7224 */ /* 0x000fe400078e0009 */
[----:B------:R-:W-:-:S05]  /*10850*/  IMAD.WIDE R6, R179, 0x2, R6 ;  /* 0x00000002b3067825 */ /* 0x000fca00078e0206 */
[----:B------:R1:W-:Y:S01]  /*10860*/  STL [R1+0x440], R6 ;  /* 0x0004400601007387 */ /* 0x0003e20000100800 */
[----:B0-----:R-:W-:Y:S02]  /*10870*/  IMAD.MOV.U32 R8, RZ, RZ, R161 ;  /* 0x000000ffff087224 */ /* 0x001fe400078e00a1 */
[----:B------:R-:W-:Y:S01]  /*10880*/  IMAD.MOV.U32 R9, RZ, RZ, R205 ;  /* 0x000000ffff097224 */ /* 0x000fe200078e00cd */
[----:B------:R0:W-:Y:S01]  /*10890*/  STL [R1+0x29c], R7 ;  /* 0x00029c0701007387 */ /* 0x0001e20000100800 */
[----:B------:R-:W-:-:S04]  /*108a0*/  IMAD.WIDE R8, R179, 0x2, R8 ;  /* 0x00000002b3087825 */ /* 0x000fc800078e0208 */
[----:B-1----:R-:W-:Y:S02]  /*108b0*/  IMAD.MOV.U32 R6, RZ, RZ, R163 ;  /* 0x000000ffff067224 */ /* 0x002fe400078e00a3 */
[----:B0-----:R-:W-:Y:S01]  /*108c0*/  IMAD.MOV.U32 R7, RZ, RZ, R162 ;  /* 0x000000ffff077224 */ /* 0x001fe200078e00a2 */
        /* <DEDUP_REMOVED lines=8> */
[----:B--2---:R-:W-:Y:S02]  /*10950*/  IMAD.MOV.U32 R6, RZ, RZ, R166 ;  /* 0x000000ffff067224 */ /* 0x004fe400078e00a6 */
[----:B0-----:R-:W-:Y:S01]  /*10960*/  IMAD.MOV.U32 R7, RZ, RZ, R165 ;  /* 0x000000ffff077224 */ /* 0x001fe200078e00a5 */
[----:B------:R0:W-:Y:S01]  /*10970*/  STL [R1+0x2a8], R8 ;  /* 0x0002a80801007387 */ /* 0x0001e20000100800 */
[----:B------:R-:W-:Y:S02]  /*10980*/  IMAD.MOV.U32 R206, RZ, RZ, R9 ;  /* 0x000000ffffce7224 */ /* 0x000fe400078e0009 */
[----:B------:R-:W-:-:S04]  /*10990*/  IMAD.WIDE R6, R179, 0x2, R6 ;  /* 0x00000002b3067825 */ /* 0x000fc800078e0206 */
[----:B0-----:R-:W-:Y:S02]  /*109a0*/  IMAD.MOV.U32 R8, RZ, RZ, R167 ;  /* 0x000000ffff087224 */ /* 0x001fe400078e00a7 */
[----:B------:R-:W-:Y:S01]  /*109b0*/  IMAD.MOV.U32 R9, RZ, RZ, R207 ;  /* 0x000000ffff097224 */ /* 0x000fe200078e00cf */
[----:B------:R-:W-:Y:S01]  /*109c0*/  STL [R1+0x448], R6 ;  /* 0x0004480601007387 */ /* 0x000fe20000100800 */
[----:B------:R-:W-:-:S03]  /*109d0*/  IMAD.WIDE R8, R179, 0x2, R8 ;  /* 0x00000002b3087825 */ /* 0x000fc600078e0208 */
[----:B------:R0:W-:Y:S01]  /*109e0*/  STL [R1+0x2ac], R7 ;  /* 0x0002ac0701007387 */ /* 0x0001e20000100800 */
[----:B------:R-:W-:-:S03]  /*109f0*/  IMAD.MOV.U32 R207, RZ, RZ, R9 ;  /* 0x000000ffffcf7224 */ /* 0x000fc600078e0009 */
[----:B------:R1:W-:Y:S01]  /*10a00*/  STL [R1+0x2b0], R8 ;  /* 0x0002b00801007387 */ /* 0x0003e20000100800 */
[----:B0-----:R-:W-:Y:S02]  /*10a10*/  IMAD.MOV.U32 R7, RZ, RZ, R168 ;  /* 0x000000ffff077224 */ /* 0x001fe400078e00a8 */
[----:B-1----:R-:W-:Y:S02]  /*10a20*/  IMAD.MOV.U32 R8, RZ, RZ, R172 ;  /* 0x000000ffff087224 */ /* 0x002fe400078e00ac */
[----:B------:R-:W-:Y:S02]  /*10a30*/  IMAD.MOV.U32 R9, RZ, RZ, R208 ;  /* 0x000000ffff097224 */ /* 0x000fe400078e00d0 */
[----:B------:R-:W-:-:S04]  /*10a40*/  IMAD.WIDE R8, R179, 0x2, R8 ;  /* 0x00000002b3087825 */ /* 0x000fc800078e0208 */
[----:B------:R-:W-:Y:S01]  /*10a50*/  IMAD.MOV.U32 R208, RZ, RZ, R9 ;  /* 0x000000ffffd07224 */ /* 0x000fe200078e0009 */
[----:B------:R-:W-:Y:S02]  /*10a60*/  WARPGROUP.DEPBAR.LE gsb0, 0x0 ;  /* 0x00008000000079c5 */ /* 0x000fe40000010000 */
[----:B----4-:R-:W-:-:S04]  /*10a70*/  IMAD.MOV.U32 R6, RZ, RZ, R169 ;  /* 0x000000ffff067224 */ /* 0x010fc800078e00a9 */
[----:B------:R-:W-:-:S05]  /*10a80*/  IMAD.WIDE R6, R179, 0x2, R6 ;  /* 0x00000002b3067825 */ /* 0x000fca00078e0206 */
[----:B------:R0:W-:Y:S04]  /*10a90*/  STL [R1+0x44c], R6 ;  /* 0x00044c0601007387 */ /* 0x0001e80000100800 */
[----:B------:R1:W-:Y:S04]  /*10aa0*/  STL [R1+0x2b4], R7 ;  /* 0x0002b40701007387 */ /* 0x0003e80000100800 */
[----:B------:R2:W-:Y:S01]  /*10ab0*/  STL [R1+0x2b8], R8 ;  /* 0x0002b80801007387 */ /* 0x0005e20000100800 */
[----:B0-----:R-:W-:Y:S02]  /*10ac0*/  IMAD.MOV.U32 R6, RZ, RZ, R174 ;  /* 0x000000ffff067224 */ /* 0x001fe400078e00ae */
[----:B-1----:R-:W-:-:S02]  /*10ad0*/  IMAD.MOV.U32 R7, RZ, RZ, R173 ;  /* 0x000000ffff077224 */ /* 0x002fc400078e00ad */
[----:B------:R-:W-:-:S04]  /*10ae0*/  IMAD.WIDE R6, R179, 0x2, R6 ;  /* 0x00000002b3067825 */ /* 0x000fc800078e0206 */
[----:B--2---:R-:W-:Y:S02]  /*10af0*/  IMAD.MOV.U32 R8, RZ, RZ, R171 ;  /* 0x000000ffff087224 */ /* 0x004fe400078e00ab */
[----:B------:R-:W-:Y:S01]  /*10b00*/  IMAD.MOV.U32 R9, RZ, RZ, R209 ;  /* 0x000000ffff097224 */ /* 0x000fe200078e00d1 */
[----:B------:R-:W-:Y:S01]  /*10b10*/  STL [R1+0x450], R6 ;  /* 0x0004500601007387 */ /* 0x000fe20000100800 */
[----:B------:R-:W-:-:S03]  /*10b20*/  IMAD.WIDE R8, R179, 0x2, R8 ;  /* 0x00000002b3087825 */ /* 0x000fc600078e0208 */
[----:B------:R-:W-:Y:S04]  /*10b30*/  STL [R1+0x2bc], R7 ;  /* 0x0002bc0701007387 */ /* 0x000fe80000100800 */
[----:B------:R-:W-:Y:S04]  /*10b40*/  STL [R1+0x2c0], R8 ;  /* 0x0002c00801007387 */ /* 0x000fe80000100800 */
[----:B------:R-:W-:Y:S04]  /*10b50*/  STL.64 [R1], R24 ;  /* 0x0000001801007387 */ /* 0x000fe80000100a00 */
        /* <DEDUP_REMOVED lines=62> */
[----:B------:R0:W-:Y:S04]  /*10f40*/  STL.64 [R1+0x1f8], R150 ;  /* 0x0001f89601007387 */ /* 0x0001e80000100a00 */
[----:B0-----:R-:W2:Y:S04]  /*10f50*/  LDL.LU.64 R150, [R1+0x848] ;  /* 0x0008480001967983 */ /* 0x001ea80000300a00 */
[----:B------:R-:W3:Y:S01]  /*10f60*/  LDL.LU.64 R148, [R1+0x840] ;  /* 0x0008400001947983 */ /* 0x000ee20000300a00 */
[----:B------:R-:W-:-:S03]  /*10f70*/  IMAD.MOV.U32 R19, RZ, RZ, R139 ;  /* 0x000000ffff137224 */ /* 0x000fc600078e008b */
[----:B------:R-:W4:Y:S01]  /*10f80*/  LDL.LU.64 R146, [R1+0x838] ;  /* 0x0008380001927983 */ /* 0x000f220000300a00 */
        /* <DEDUP_REMOVED lines=13> */
[----:B------:R-:W4:Y:S04]  /*11060*/  LDL.LU.64 R132, [R1+0x800] ;  /* 0x0008000001847983 */ /* 0x000f280000300a00 */
[----:B------:R-:W4:Y:S04]  /*11070*/  LDL.LU.64 R130, [R1+0x7f8] ;  /* 0x0007f80001827983 */ /* 0x000f280000300a00 */
[----:B------:R-:W4:Y:S04]  /*11080*/  LDL.LU.64 R128, [R1+0x7f0] ;  /* 0x0007f00001807983 */ /* 0x000f280000300a00 */
[----:B------:R-:W4:Y:S04]  /*11090*/  LDL.LU.64 R126, [R1+0x7e8] ;  /* 0x0007e800017e7983 */ /* 0x000f280000300a00 */
[----:B------:R-:W4:Y:S04]  /*110a0*/  LDL.LU.64 R124, [R1+0x7e0] ;  /* 0x0007e000017c7983 */ /* 0x000f280000300a00 */
[----:B------:R-:W4:Y:S04]  /*110b0*/  LDL.LU.64 R122, [R1+0x7d8] ;  /* 0x0007d800017a7983 */ /* 0x000f280000300a00 */
[----:B------:R-:W4:Y:S04]  /*110c0*/  LDL.LU.64 R120, [R1+0x7d0] ;  /* 0x0007d00001787983 */ /* 0x000f280000300a00 */
[----:B------:R-:W4:Y:S04]  /*110d0*/  LDL.LU.64 R118, [R1+0x7c8] ;  /* 0x0007c80001767983 */ /* 0x000f280000300a00 */
        /* <DEDUP_REMOVED lines=41> */
[----:B------:R-:W-:Y:S02]  /*11370*/  IMAD.MOV.U32 R209, RZ, RZ, R9 ;  /* 0x000000ffffd17224 */ /* 0x000fe400078e0009 */
[----:B------:R-:W-:Y:S01]  /*11380*/  IMAD.MOV.U32 R177, RZ, RZ, R49 ;  /* 0x000000ffffb17224 */ /* 0x000fe200078e0031 */
[----:B------:R-:W4:Y:S01]  /*11390*/  LDL.LU.64 R52, [R1+0x6c0] ;  /* 0x0006c00001347983 */ /* 0x000f220000300a00 */
[----:B------:R-:W-:Y:S02]  /*113a0*/  IMAD.MOV.U32 R175, RZ, RZ, R48 ;  /* 0x000000ffffaf7224 */ /* 0x000fe400078e0030 */
[----:B------:R-:W-:Y:S01]  /*113b0*/  IMAD.MOV.U32 R9, RZ, RZ, R170 ;  /* 0x000000ffff097224 */ /* 0x000fe200078e00aa */
[----:B------:R-:W4:Y:S01]  /*113c0*/  LDL.LU.64 R50, [R1+0x6b8] ;  /* 0x0006b80001327983 */ /* 0x000f220000300a00 */
[----:B------:R-:W-:Y:S02]  /*113d0*/  IMAD.MOV.U32 R174, RZ, RZ, R47 ;  /* 0x000000ffffae7224 */ /* 0x000fe400078e002f */
[----:B------:R-:W-:Y:S01]  /*113e0*/  IMAD.MOV.U32 R172, RZ, RZ, R46 ;  /* 0x000000ffffac7224 */ /* 0x000fe200078e002e */
[----:B------:R-:W4:Y:S01]  /*113f0*/  LDL.LU.64 R48, [R1+0x6b0] ;  /* 0x0006b00001307983 */ /* 0x000f220000300a00 */
[----:B------:R-:W-:-:S02]  /*11400*/  IMAD.MOV.U32 R170, RZ, RZ, R45 ;  /* 0x000000ffffaa7224 */ /* 0x000fc400078e002d */
        /* <DEDUP_REMOVED lines=20> */
[----:B------:R-:W-:-:S03]  /*11550*/  IMAD.WIDE R6, R179, 0x2, R6 ;  /* 0x00000002b3067825 */ /* 0x000fc600078e0206 */
[----:B------:R-:W4:Y:S01]  /*11560*/  LDL.LU.64 R32, [R1+0x670] ;  /* 0x0006700001207983 */ /* 0x000f220000300a00 */
[----:B------:R-:W-:Y:S02]  /*11570*/  IMAD.MOV.U32 R158, RZ, RZ, R31 ;  /* 0x000000ffff9e7224 */ /* 0x000fe400078e001f */
        /* <DEDUP_REMOVED lines=9> */
[----:B------:R-:W-:-:S03]  /*11610*/  IMAD.MOV.U32 R11, RZ, RZ, R24 ;  /* 0x000000ffff0b7224 */ /* 0x000fc600078e0018 */
[----:B------:R-:W4:Y:S04]  /*11620*/  LDL.LU.64 R24, [R1+0x650] ;  /* 0x0006500001187983 */ /* 0x000f280000300a00 */
[----:B------:R-:W-:Y:S04]  /*11630*/  STL [R1+0x454], R6 ;  /* 0x0004540601007387 */ /* 0x000fe80000100800 */
[----:B------:R0:W-:Y:S02]  /*11640*/  STL [R1+0x2c4], R7 ;  /* 0x0002c40701007387 */ /* 0x0001e40000100800 */
[----:B0-----:R-:W-:-:S02]  /*11650*/  IMAD.MOV.U32 R7, RZ, RZ, R8 ;  /* 0x000000ffff077224 */ /* 0x001fc400078e0008 */
[----:B------:R-:W-:Y:S02]  /*11660*/  IMAD.MOV.U32 R8, RZ, RZ, R9 ;  /* 0x000000ffff087224 */ /* 0x000fe400078e0009 */
[----:B------:R-:W-:Y:S02]  /*11670*/  IMAD.MOV.U32 R9, RZ, RZ, R210 ;  /* 0x000000ffff097224 */ /* 0x000fe400078e00d2 */
[----:B------:R-:W-:-:S04]  /*11680*/  IMAD.WIDE R8, R179, 0x2, R8 ;  /* 0x00000002b3087825 */ /* 0x000fc800078e0208 */
[----:B---3--:R-:W-:Y:S02]  /*11690*/  IMAD.MOV.U32 R6, RZ, RZ, R148 ;  /* 0x000000ffff067224 */ /* 0x008fe400078e0094 */
[----:B------:R-:W4:Y:S03]  /*116a0*/  LDL.LU R148, [R1+0x64c] ;  /* 0x00064c0001947983 */ /* 0x000f260000300800 */
[----:B------:R-:W-:-:S04]  /*116b0*/  LOP3.LUT R7, R7, R6, RZ, 0x3c, !PT ;  /* 0x0000000607077212 */ /* 0x000fc800078e3cff */
[----:B------:R-:W-:-:S04]  /*116c0*/  LOP3.LUT R6, R7, R6, RZ, 0x3c, !PT ;  /* 0x0000000607067212 */ /* 0x000fc800078e3cff */
[----:B------:R-:W-:Y:S01]  /*116d0*/  LOP3.LUT R7, R7, R6, RZ, 0x3c, !PT ;  /* 0x0000000607077212 */ /* 0x000fe200078e3cff */
[----:B------:R-:W-:Y:S02]  /*116e0*/  STL [R1+0x2c8], R8 ;  /* 0x0002c80801007387 */ /* 0x000fe40000100800 */
[----:B------:R-:W-:-:S05]  /*116f0*/  IMAD.WIDE R6, R179, 0x2, R6 ;  /* 0x00000002b3067825 */ /* 0x000fca00078e0206 */
[----:B------:R0:W-:Y:S04]  /*11700*/  STL [R1+0x458], R6 ;  /* 0x0004580601007387 */ /* 0x0001e80000100800 */
[----:B------:R2:W-:Y:S01]  /*11710*/  STL [R1+0x2cc], R7 ;  /* 0x0002cc0701007387 */ /* 0x0005e20000100800 */
[----:B0-----:R-:W-:Y:S02]  /*11720*/  IMAD.MOV.U32 R6, RZ, RZ, R149 ;  /* 0x000000ffff067224 */ /* 0x001fe400078e0095 */
[----:B--2---:R-:W-:Y:S01]  /*11730*/  IMAD.MOV.U32 R7, RZ, RZ, R150 ;  /* 0x000000ffff077224 */ /* 0x004fe200078e0096 */
[----:B------:R-:W4:Y:S04]  /*11740*/  LDL.LU R149, [R1+0x648] ;  /* 0x0006480001957983 */ /* 0x000f280000300800 */
[-C--:B------:R-:W-:Y:S01]  /*11750*/  LOP3.LUT R7, R7, R6.reuse, RZ, 0x3c, !PT ;  /* 0x0000000607077212 */ /* 0x080fe200078e3cff */
[----:B------:R-:W-:Y:S01]  /*11760*/  IMAD.MOV.U32 R210, RZ, RZ, R9 ;  /* 0x000000ffffd27224 */ /* 0x000fe200078e0009 */
[----:B------:R-:W4:Y:S02]  /*11770*/  LDL.LU R150, [R1+0x644] ;  /* 0x0006440001967983 */ /* 0x000f240000300800 */
[----:B------:R-:W-:Y:S01]  /*11780*/  LOP3.LUT R6, R7, R6, RZ, 0x3c, !PT ;  /* 0x0000000607067212 */ /* 0x000fe200078e3cff */
[----:B------:R-:W-:-:S02]  /*11790*/  IMAD.MOV.U32 R8, RZ, RZ, R151 ;  /* 0x000000ffff087224 */ /* 0x000fc400078e0097 */
[----:B------:R-:W-:Y:S01]  /*117a0*/  IMAD.MOV.U32 R9, RZ, RZ, R211 ;  /* 0x000000ffff097224 */ /* 0x000fe200078e00d3 */
[----:B------:R-:W-:Y:S01]  /*117b0*/  LOP3.LUT R7, R7, R6, RZ, 0x3c, !PT ;  /* 0x0000000607077212 */ /* 0x000fe200078e3cff */
[----:B------:R-:W4:Y:S01]  /*117c0*/  LDL.LU R151, [R1+0x640] ;  /* 0x0006400001977983 */ /* 0x000f220000300800 */
[----:B------:R-:W-:-:S04]  /*117d0*/  IMAD.WIDE R8, R179, 0x2, R8 ;  /* 0x00000002b3087825 */ /* 0x000fc800078e0208 */
[----:B------:R-:W-:Y:S01]  /*117e0*/  IMAD.WIDE R6, R179, 0x2, R6 ;  /* 0x00000002b3067825 */ /* 0x000fe200078e0206 */
[----:B------:R-:W-:Y:S04]  /*117f0*/  STL [R1+0x2d0], R8 ;  /* 0x0002d00801007387 */ /* 0x000fe80000100800 */
[----:B------:R-:W-:Y:S04]  /*11800*/  STL [R1+0x45c], R6 ;  /* 0x00045c0601007387 */ /* 0x000fe80000100800 */
[----:B------:R0:W-:Y:S04]  /*11810*/  STL [R1+0x2d4], R7 ;  /* 0x0002d40701007387 */ /* 0x0001e80000100800 */
[----:B0-----:R-:W2:Y:S01]  /*11820*/  LDL.LU R7, [R1+0x2dc] ;  /* 0x0002dc0001077983 */ /* 0x001ea20000300800 */
[----:B------:R-:W-:-:S02]  /*11830*/  IMAD.MOV.U32 R211, RZ, RZ, R9 ;  /* 0x000000ffffd37224 */ /* 0x000fc400078e0009 */
[----:B------:R-:W-:Y:S02]  /*11840*/  IMAD.MOV.U32 R8, RZ, RZ, R180 ;  /* 0x000000ffff087224 */ /* 0x000fe400078e00b4 */
[----:B------:R-:W-:Y:S01]  /*11850*/  IMAD.MOV.U32 R9, RZ, RZ, R212 ;  /* 0x000000ffff097224 */ /* 0x000fe200078e00d4 */
[----:B------:R-:W3:Y:S01]  /*11860*/  LDL.LU R180, [R1+0x63c] ;  /* 0x00063c0001b47983 */ /* 0x000ee20000300800 */
[----:B------:R-:W-:-:S05]  /*11870*/  IMAD.WIDE R8, R179, 0x2, R8 ;  /* 0x00000002b3087825 */ /* 0x000fca00078e0208 */
[----:B------:R-:W-:Y:S01]  /*11880*/  STL [R1+0x2d8], R8 ;  /* 0x0002d80801007387 */ /* 0x000fe20000100800 */
[----:B--2---:R-:W-:Y:S02]  /*11890*/  IMAD.MOV.U32 R6, RZ, RZ, R7 ;  /* 0x000000ffff067224 */ /* 0x004fe400078e0007 */
[----:B------:R-:W-:Y:S02]  /*118a0*/  IMAD.MOV.U32 R7, RZ, RZ, R213 ;  /* 0x000000ffff077224 */ /* 0x000fe400078e00d5 */
[----:B------:R-:W-:-:S04]  /*118b0*/  IMAD.WIDE R6, R179, 0x2, R6 ;  /* 0x00000002b3067825 */ /* 0x000fc800078e0206 */
[----:B------:R-:W-:Y:S01]  /*118c0*/  IMAD.MOV.U32 R213, RZ, RZ, R7 ;  /* 0x000000ffffd57224 */ /* 0x000fe200078e0007 */
[----:B------:R0:W-:Y:S04]  /*118d0*/  STL [R1+0x2dc], R6 ;  /* 0x0002dc0601007387 */ /* 0x0001e80000100800 */
[----:B0-----:R-:W2:Y:S04]  /*118e0*/  LDL.LU R6, [R1+0x2e4] ;  /* 0x0002e40001067983 */ /* 0x001ea80000300800 */
[----:B------:R-:W2:Y:S01]  /*118f0*/  LDL.LU R7, [R1+0x460] ;  /* 0x0004600001077983 */ /* 0x000ea20000300800 */
[----:B------:R-:W-:-:S02]  /*11900*/  IMAD.MOV.U32 R212, RZ, RZ, R9 ;  /* 0x000000ffffd47224 */ /* 0x000fc400078e0009 */
[----:B------:R-:W-:Y:S02]  /*11910*/  IMAD.MOV.U32 R8, RZ, RZ, R241 ;  /* 0x000000ffff087224 */ /* 0x000fe400078e00f1 */
[----:B------:R-:W-:Y:S01]  /*11920*/  IMAD.MOV.U32 R9, RZ, RZ, R214 ;  /* 0x000000ffff097224 */ /* 0x000fe200078e00d6 */
[----:B------:R-:W4:Y:S01]  /*11930*/  LDL.LU R241, [R1+0x638] ;  /* 0x0006380001f17983 */ /* 0x000f220000300800 */
[----:B------:R-:W-:-:S05]  /*11940*/  IMAD.WIDE R8, R179, 0x2, R8 ;  /* 0x00000002b3087825 */ /* 0x000fca00078e0208 */
[----:B------:R-:W-:Y:S01]  /*11950*/  STL [R1+0x2e0], R8 ;  /* 0x0002e00801007387 */ /* 0x000fe20000100800 */
[----:B--2---:R-:W-:-:S04]  /*11960*/  LOP3.LUT R7, R7, R6, RZ, 0x3c, !PT ;  /* 0x0000000607077212 */ /* 0x004fc800078e3cff */
[----:B------:R-:W-:-:S04]  /*11970*/  LOP3.LUT R6, R7, R6, RZ, 0x3c, !PT ;  /* 0x0000000607067212 */ /* 0x000fc800078e3cff */
[----:B------:R-:W-:-:S03]  /*11980*/  LOP3.LUT R7, R7, R6, RZ, 0x3c, !PT ;  /* 0x0000000607077212 */ /* 0x000fc600078e3cff */
[----:B------:R-:W-:-:S05]  /*11990*/  IMAD.WIDE R6, R179, 0x2, R6 ;  /* 0x00000002b3067825 */ /* 0x000fca00078e0206 */
[----:B------:R0:W-:Y:S04]  /*119a0*/  STL [R1+0x460], R6 ;  /* 0x0004600601007387 */ /* 0x0001e80000100800 */
[----:B------:R1:W-:Y:S04]  /*119b0*/  STL [R1+0x2e4], R7 ;  /* 0x0002e40701007387 */ /* 0x0003e80000100800 */
[----:B0-----:R-:W2:Y:S04]  /*119c0*/  LDL.LU R6, [R1+0x2ec] ;  /* 0x0002ec0001067983 */ /* 0x001ea80000300800 */
[----:B-1----:R-:W2:Y:S01]  /*119d0*/  LDL.LU R7, [R1+0x464] ;  /* 0x0004640001077983 */ /* 0x002ea20000300800 */
[----:B------:R-:W-:-:S02]  /*119e0*/  IMAD.MOV.U32 R214, RZ, RZ, R9 ;  /* 0x000000ffffd67224 */ /* 0x000fc400078e0009 */
[----:B------:R-:W-:Y:S02]  /*119f0*/  IMAD.MOV.U32 R8, RZ, RZ, R233 ;  /* 0x000000ffff087224 */ /* 0x000fe400078e00e9 */
[----:B------:R-:W-:Y:S01]  /*11a00*/  IMAD.MOV.U32 R9, RZ, RZ, R215 ;  /* 0x000000ffff097224 */ /* 0x000fe200078e00d7 */
[----:B------:R-:W4:Y:S01]  /*11a10*/  LDL.LU R233, [R1+0x634] ;  /* 0x0006340001e97983 */ /* 0x000f220000300800 */
[----:B------:R-:W-:-:S05]  /*11a20*/  IMAD.WIDE R8, R179, 0x2, R8 ;  /* 0x00000002b3087825 */ /* 0x000fca00078e0208 */
[----:B------:R0:W-:Y:S01]  /*11a30*/  STL [R1+0x2e8], R8 ;  /* 0x0002e80801007387 */ /* 0x0001e20000100800 */
[----:B------:R-:W-:-:S03]  /*11a40*/  IMAD.MOV.U32 R215, RZ, RZ, R9 ;  /* 0x000000ffffd77224 */ /* 0x000fc600078e0009 */
[----:B0-----:R-:W3:Y:S04]  /*11a50*/  LDL.LU R8, [R1+0x468] ;  /* 0x0004680001087983 */ /* 0x001ee80000300800 */
[----:B------:R-:W4:Y:S01]  /*11a60*/  LDL.LU R9, [R1+0x2f0] ;  /* 0x0002f00001097983 */ /* 0x000f220000300800 */
[----:B--2---:R-:W-:-:S04]  /*11a70*/  LOP3.LUT R7, R7, R6, RZ, 0x3c, !PT ;  /* 0x0000000607077212 */ /* 0x004fc800078e3cff */
[----:B------:R-:W-:-:S04]  /*11a80*/  LOP3.LUT R6, R7, R6, RZ, 0x3c, !PT ;  /* 0x0000000607067212 */ /* 0x000fc800078e3cff */
[----:B------:R-:W-:-:S03]  /*11a90*/  LOP3.LUT R7, R7, R6, RZ, 0x3c, !PT ;  /* 0x0000000607077212 */ /* 0x000fc600078e3cff */
[----:B------:R-:W-:-:S05]  /*11aa0*/  IMAD.WIDE R6, R179, 0x2, R6 ;  /* 0x00000002b3067825 */ /* 0x000fca00078e0206 */
[----:B------:R0:W-:Y:S04]  /*11ab0*/  STL [R1+0x464], R6 ;  /* 0x0004640601007387 */ /* 0x0001e80000100800 */
[----:B------:R3:W-:Y:S04]  /*11ac0*/  STL [R1+0x2ec], R7 ;  /* 0x0002ec0701007387 */ /* 0x0007e80000100800 */
[----:B0-----:R-:W2:Y:S01]  /*11ad0*/  LDL.LU R6, [R1+0x2f4] ;  /* 0x0002f40001067983 */ /* 0x001ea20000300800 */
[----:B---3--:R-:W-:Y:S02]  /*11ae0*/  IMAD.MOV.U32 R7, RZ, RZ, R8 ;  /* 0x000000ffff077224 */ /* 0x008fe400078e0008 */
[----:B----4-:R-:W-:-:S02]  /*11af0*/  IMAD.MOV.U32 R8, RZ, RZ, R9 ;  /* 0x000000ffff087224 */ /* 0x010fc400078e0009 */
[----:B------:R-:W-:Y:S02]  /*11b00*/  IMAD.MOV.U32 R9, RZ, RZ, R216 ;  /* 0x000000ffff097224 */ /* 0x000fe400078e00d8 */
        /* <DEDUP_REMOVED lines=13> */
[----:B------:R-:W3:Y:S01]  /*11be0*/  LDL.LU R234, [R1+0x630] ;  /* 0x0006300001ea7983 */ /* 0x000ee20000300800 */
        /* <DEDUP_REMOVED lines=169> */
[----:B------:R0:W-:Y:S01]  /*12680*/  STL [R1+0x358], R8 ;  /* 0x0003580801007387 */ /* 0x0001e20000100800 */
[----:B------:R-:W-:Y:S02]  /*12690*/  IMAD.MOV.U32 R229, RZ, RZ, R9 ;  /* 0x000000ffffe57224 */ /* 0x000fe400078e0009 */
[----:B0-----:R-:W-:Y:S02]  /*126a0*/  IMAD.MOV.U32 R8, RZ, RZ, R5 ;  /* 0x000000ffff087224 */ /* 0x001fe400078e0005 */
[----:B------:R-:W3:Y:S04]  /*126b0*/  LDL.LU R5, [R1+0x5fc] ;  /* 0x0005fc0001057983 */ /* 0x000ee80000300800 */
[----:B------:R-:W4:Y:S01]  /*126c0*/  LDL.LU R9, [R1+0x364] ;  /* 0x0003640001097983 */ /* 0x000f220000300800 */
[----:B--2---:R-:W-:-:S04]  /*126d0*/  LOP3.LUT R7, R7, R6, RZ, 0x3c, !PT ;  /* 0x0000000607077212 */ /* 0x004fc800078e3cff */
[----:B------:R-:W-:-:S04]  /*126e0*/  LOP3.LUT R6, R7, R6, RZ, 0x3c, !PT ;  /* 0x0000000607067212 */ /* 0x000fc800078e3cff */
[----:B------:R-:W-:-:S03]  /*126f0*/  LOP3.LUT R7, R7, R6, RZ, 0x3c, !PT ;  /* 0x0000000607077212 */ /* 0x000fc600078e3cff */
[----:B------:R-:W-:-:S05]  /*12700*/  IMAD.WIDE R6, R179, 0x2, R6 ;  /* 0x00000002b3067825 */ /* 0x000fca00078e0206 */
[----:B------:R0:W-:Y:S04]  /*12710*/  STL [R1+0x49c], R6 ;  /* 0x00049c0601007387 */ /* 0x0001e80000100800 */
[----:B------:R1:W-:Y:S01]  /*12720*/  STL [R1+0x35c], R7 ;  /* 0x00035c0701007387 */ /* 0x0003e20000100800 */
[----:B0-----:R-:W-:Y:S02]  /*12730*/  IMAD.MOV.U32 R6, RZ, RZ, R231 ;  /* 0x000000ffff067224 */ /* 0x001fe400078e00e7 */
[----:B-1----:R-:W-:Y:S02]  /*12740*/  IMAD.MOV.U32 R7, RZ, RZ, R230 ;  /* 0x000000ffff077224 */ /* 0x002fe400078e00e6 */
[----:B------:R-:W2:Y:S01]  /*12750*/  LDL.LU R230, [R1+0x5f8] ;  /* 0x0005f80001e67983 */ /* 0x000ea20000300800 */
[----:B------:R-:W-:-:S03]  /*12760*/  IMAD.WIDE R6, R179, 0x2, R6 ;  /* 0x00000002b3067825 */ /* 0x000fc600078e0206 */
[----:B------:R-:W3:Y:S04]  /*12770*/  LDL.LU R231, [R1+0x5f4] ;  /* 0x0005f40001e77983 */ /* 0x000ee80000300800 */
[----:B------:R0:W-:Y:S04]  /*12780*/  STL [R1+0x4a0], R6 ;  /* 0x0004a00601007387 */ /* 0x0001e80000100800 */
[----:B------:R1:W-:Y:S01]  /*12790*/  STL [R1+0x360], R7 ;  /* 0x0003600701007387 */ /* 0x0003e20000100800 */
[----:B0-----:R-:W-:-:S03]  /*127a0*/  IMAD.MOV.U32 R6, RZ, RZ, R232 ;  /* 0x000000ffff067224 */ /* 0x001fc600078e00e8 */
[----:B------:R-:W3:Y:S01]  /*127b0*/  LDL.LU R232, [R1+0x5f0] ;  /* 0x0005f00001e87983 */ /* 0x000ee20000300800 */
[----:B-1----:R-:W-:Y:S02]  /*127c0*/  IMAD.MOV.U32 R7, RZ, RZ, R8 ;  /* 0x000000ffff077224 */ /* 0x002fe400078e0008 */
[----:B----4-:R-:W-:-:S03]  /*127d0*/  IMAD.MOV.U32 R8, RZ, RZ, R9 ;  /* 0x000000ffff087224 */ /* 0x010fc600078e0009 */
[----:B------:R-:W-:-:S04]  /*127e0*/  LOP3.LUT R7, R7, R6, RZ, 0x3c, !PT ;  /* 0x0000000607077212 */ /* 0x000fc800078e3cff */
[----:B------:R-:W-:-:S04]  /*127f0*/  LOP3.LUT R6, R7, R6, RZ, 0x3c, !PT ;  /* 0x0000000607067212 */ /* 0x000fc800078e3cff */
[----:B------:R-:W-:-:S03]  /*12800*/  LOP3.LUT R7, R7, R6, RZ, 0x3c, !PT ;  /* 0x0000000607077212 */ /* 0x000fc600078e3cff */
[----:B------:R-:W-:-:S04]  /*12810*/  IMAD.WIDE R6, R179, 0x2, R6 ;  /* 0x00000002b3067825 */ /* 0x000fc800078e0206 */
[----:B--2---:R-:W-:Y:S02]  /*12820*/  IMAD.MOV.U32 R9, RZ, RZ, R230 ;  /* 0x000000ffff097224 */ /* 0x004fe400078e00e6 */
[----:B------:R-:W-:-:S04]  /*12830*/  IMAD.WIDE R8, R179, 0x2, R8 ;  /* 0x00000002b3087825 */ /* 0x000fc800078e0208 */
[----:B------:R-:W-:Y:S01]  /*12840*/  IMAD.MOV.U32 R230, RZ, RZ, R9 ;  /* 0x000000ffffe67224 */ /* 0x000fe200078e0009 */
[----:B------:R0:W-:Y:S04]  /*12850*/  STL [R1+0x364], R8 ;  /* 0x0003640801007387 */ /* 0x0001e80000100800 */
[----:B------:R1:W-:Y:S01]  /*12860*/  STL [R1+0x4a4], R6 ;  /* 0x0004a40601007387 */ /* 0x0003e20000100800 */
[----:B---3--:R-:W-:Y:S02]  /*12870*/  IMAD.MOV.U32 R9, RZ, RZ, R231 ;  /* 0x000000ffff097224 */ /* 0x008fe400078e00e7 */
[----:B0-----:R-:W-:Y:S01]  /*12880*/  IMAD.MOV.U32 R8, RZ, RZ, R232 ;  /* 0x000000ffff087224 */ /* 0x001fe200078e00e8 */
[----:B------:R0:W-:Y:S01]  /*12890*/  STL [R1+0x368], R7 ;  /* 0x0003680701007387 */ /* 0x0001e20000100800 */
[----:B-1----:R-:W-:-:S02]  /*128a0*/  IMAD.MOV.U32 R6, RZ, RZ, R180 ;  /* 0x000000ffff067224 */ /* 0x002fc400078e00b4 */
[----:B------:R-:W-:Y:S01]  /*128b0*/  IMAD.WIDE R8, R179, 0x2, R8 ;  /* 0x00000002b3087825 */ /* 0x000fe200078e0208 */
[----:B------:R-:W2:Y:S03]  /*128c0*/  LDL.LU R180, [R1+0x5ec] ;  /* 0x0005ec0001b47983 */ /* 0x000ea60000300800 */
[----:B0-----:R-:W-:Y:S02]  /*128d0*/  IMAD.MOV.U32 R7, RZ, RZ, R241 ;  /* 0x000000ffff077224 */ /* 0x001fe400078e00f1 */
[----:B------:R-:W3:Y:S01]  /*128e0*/  LDL.LU R241, [R1+0x5e8] ;  /* 0x0005e80001f17983 */ /* 0x000ee20000300800 */
[----:B------:R-:W-:-:S03]  /*128f0*/  IMAD.MOV.U32 R231, RZ, RZ, R9 ;  /* 0x000000ffffe77224 */ /* 0x000fc600078e0009 */
[----:B------:R-:W4:Y:S04]  /*12900*/  LDL.LU R232, [R1+0x5e4] ;  /* 0x0005e40001e87983 */ /* 0x000f280000300800 */
[----:B------:R0:W-:Y:S04]  /*12910*/  STL [R1+0x36c], R8 ;  /* 0x00036c0801007387 */ /* 0x0001e80000100800 */
[----:B0-----:R-:W2:Y:S04]  /*12920*/  LDL.LU R8, [R1+0x4ac] ;  /* 0x0004ac0001087983 */ /* 0x001ea80000300800 */
[----:B------:R-:W3:Y:S01]  /*12930*/  LDL.LU R9, [R1+0x374] ;  /* 0x0003740001097983 */ /* 0x000ee20000300800 */
[----:B------:R-:W-:-:S04]  /*12940*/  LOP3.LUT R7, R7, R6, RZ, 0x3c, !PT ;  /* 0x0000000607077212 */ /* 0x000fc800078e3cff */
[----:B------:R-:W-:-:S04]  /*12950*/  LOP3.LUT R6, R7, R6, RZ, 0x3c, !PT ;  /* 0x0000000607067212 */ /* 0x000fc800078e3cff */
[----:B------:R-:W-:-:S03]  /*12960*/  LOP3.LUT R7, R7, R6, RZ, 0x3c, !PT ;  /* 0x0000000607077212 */ /* 0x000fc600078e3cff */
[----:B------:R-:W-:-:S05]  /*12970*/  IMAD.WIDE R6, R179, 0x2, R6 ;  /* 0x00000002b3067825 */ /* 0x000fca00078e0206 */
[----:B------:R0:W-:Y:S04]  /*12980*/  STL [R1+0x4a8], R6 ;  /* 0x0004a80601007387 */ /* 0x0001e80000100800 */
[----:B------:R2:W-:Y:S01]  /*12990*/  STL [R1+0x370], R7 ;  /* 0x0003700701007387 */ /* 0x0005e20000100800 */
[----:B0-----:R-:W-:-:S03]  /*129a0*/  IMAD.MOV.U32 R6, RZ, RZ, R233 ;  /* 0x000000ffff067224 */ /* 0x001fc600078e00e9 */
[----:B------:R-:W4:Y:S01]  /*129b0*/  LDL.LU R233, [R1+0x5e0] ;  /* 0x0005e00001e97983 */ /* 0x000f220000300800 */
[----:B--2---:R-:W-:Y:S02]  /*129c0*/  IMAD.MOV.U32 R7, RZ, RZ, R8 ;  /* 0x000000ffff077224 */ /* 0x004fe400078e0008 */
[----:B---3--:R-:W-:Y:S02]  /*129d0*/  IMAD.MOV.U32 R8, RZ, RZ, R9 ;  /* 0x000000ffff087224 */ /* 0x008fe400078e0009 */
[----:B----4-:R-:W-:Y:S02]  /*129e0*/  IMAD.MOV.U32 R9, RZ, RZ, R232 ;  /* 0x000000ffff097224 */ /* 0x010fe400078e00e8 */
[----:B------:R-:W-:-:S05]  /*129f0*/  IMAD.WIDE R8, R179, 0x2, R8 ;  /* 0x00000002b3087825 */ /* 0x000fca00078e0208 */
[----:B------:R0:W-:Y:S01]  /*12a00*/  STL [R1+0x374], R8 ;  /* 0x0003740801007387 */ /* 0x0001e20000100800 */
[----:B------:R-:W-:Y:S02]  /*12a10*/  IMAD.MOV.U32 R232, RZ, RZ, R9 ;  /* 0x000000ffffe87224 */ /* 0x000fe400078e0009 */
[----:B0-----:R-:W-:Y:S02]  /*12a20*/  IMAD.MOV.U32 R8, RZ, RZ, R242 ;  /* 0x000000ffff087224 */ /* 0x001fe400078e00f2 */
[----:B------:R-:W2:Y:S04]  /*12a30*/  LDL.LU R242, [R1+0x5dc] ;  /* 0x0005dc0001f27983 */ /* 0x000ea80000300800 */
[----:B------:R-:W3:Y:S01]  /*12a40*/  LDL.LU R9, [R1+0x37c] ;  /* 0x00037c0001097983 */ /* 0x000ee20000300800 */
[----:B------:R-:W-:-:S04]  /*12a50*/  LOP3.LUT R7, R7, R6, RZ, 0x3c, !PT ;  /* 0x0000000607077212 */ /* 0x000fc800078e3cff */
[----:B------:R-:W-:-:S04]  /*12a60*/  LOP3.LUT R6, R7, R6, RZ, 0x3c, !PT ;  /* 0x0000000607067212 */ /* 0x000fc800078e3cff */
[----:B------:R-:W-:-:S03]  /*12a70*/  LOP3.LUT R7, R7, R6, RZ, 0x3c, !PT ;  /* 0x0000000607077212 */ /* 0x000fc600078e3cff */
[----:B------:R-:W-:-:S05]  /*12a80*/  IMAD.WIDE R6, R179, 0x2, R6 ;  /* 0x00000002b3067825 */ /* 0x000fca00078e0206 */
[----:B------:R0:W-:Y:S04]  /*12a90*/  STL [R1+0x4ac], R6 ;  /* 0x0004ac0601007387 */ /* 0x0001e80000100800 */
[----:B------:R1:W-:Y:S01]  /*12aa0*/  STL [R1+0x378], R7 ;  /* 0x0003780701007387 */ /* 0x0003e20000100800 */
[----:B0-----:R-:W-:Y:S02]  /*12ab0*/  IMAD.MOV.U32 R6, RZ, RZ, R234 ;  /* 0x000000ffff067224 */ /* 0x001fe400078e00ea */
[----:B-1----:R-:W-:Y:S01]  /*12ac0*/  IMAD.MOV.U32 R7, RZ, RZ, R8 ;  /* 0x000000ffff077224 */ /* 0x002fe200078e0008 */
[----:B------:R-:W4:Y:S04]  /*12ad0*/  LDL.LU R234, [R1+0x5d8] ;  /* 0x0005d80001ea7983 */ /* 0x000f280000300800 */
[----:B------:R-:W-:-:S04]  /*12ae0*/  LOP3.LUT R7, R7, R6, RZ, 0x3c, !PT ;  /* 0x0000000607077212 */ /* 0x000fc800078e3cff */
[----:B------:R-:W-:-:S04]  /*12af0*/  LOP3.LUT R6, R7, R6, RZ, 0x3c, !PT ;  /* 0x0000000607067212 */ /* 0x000fc800078e3cff */
[----:B------:R-:W-:-:S03]  /*12b00*/  LOP3.LUT R7, R7, R6, RZ, 0x3c, !PT ;  /* 0x0000000607077212 */ /* 0x000fc600078e3cff */
[----:B------:R-:W-:-:S04]  /*12b10*/  IMAD.WIDE R6, R179, 0x2, R6 ;  /* 0x00000002b3067825 */ /* 0x000fc800078e0206 */
[----:B---3--:R-:W-:Y:S02]  /*12b20*/  IMAD.MOV.U32 R8, RZ, RZ, R9 ;  /* 0x000000ffff087224 */ /* 0x008fe400078e0009 */
[----:B------:R-:W-:Y:S02]  /*12b30*/  IMAD.MOV.U32 R9, RZ, RZ, R233 ;  /* 0x000000ffff097224 */ /* 0x000fe400078e00e9 */
[----:B------:R-:W-:-:S05]  /*12b40*/  IMAD.WIDE R8, R179, 0x2, R8 ;  /* 0x00000002b3087825 */ /* 0x000fca00078e0208 */
[----:B------:R0:W-:Y:S01]  /*12b50*/  STL [R1+0x37c], R8 ;  /* 0x00037c0801007387 */ /* 0x0001e20000100800 */
[----:B------:R-:W-:Y:S02]  /*12b60*/  IMAD.MOV.U32 R233, RZ, RZ, R9 ;  /* 0x000000ffffe97224 */ /* 0x000fe400078e0009 */
[----:B0-----:R-:W-:Y:S02]  /*12b70*/  IMAD.MOV.U32 R8, RZ, RZ, R235 ;  /* 0x000000ffff087224 */ /* 0x001fe400078e00eb */
[----:B------:R-:W3:Y:S04]  /*12b80*/  LDL.LU R235, [R1+0x5d4] ;  /* 0x0005d40001eb7983 */ /* 0x000ee80000300800 */
[----:B------:R-:W2:Y:S04]  /*12b90*/  LDL.LU R9, [R1+0x384] ;  /* 0x0003840001097983 */ /* 0x000ea80000300800 */
[----:B------:R0:W-:Y:S04]  /*12ba0*/  STL [R1+0x4b0], R6 ;  /* 0x0004b00601007387 */ /* 0x0001e80000100800 */
[----:B------:R1:W-:Y:S01]  /*12bb0*/  STL [R1+0x380], R7 ;  /* 0x0003800701007387 */ /* 0x0003e20000100800 */
[----:B0-----:R-:W-:-:S03]  /*12bc0*/  IMAD.MOV.U32 R6, RZ, RZ, R236 ;  /* 0x000000ffff067224 */ /* 0x001fc600078e00ec */
[----:B------:R-:W3:Y:S01]  /*12bd0*/  LDL.LU R236, [R1+0x5d0] ;  /* 0x0005d00001ec7983 */ /* 0x000ee20000300800 */
[----:B-1----:R-:W-:-:S05]  /*12be0*/  IMAD.MOV.U32 R7, RZ, RZ, R8 ;  /* 0x000000ffff077224 */ /* 0x002fca00078e0008 */
[----:B------:R-:W-:-:S04]  /*12bf0*/  LOP3.LUT R7, R7, R6, RZ, 0x3c, !PT ;  /* 0x0000000607077212 */ /* 0x000fc800078e3cff */
[----:B------:R-:W-:-:S04]  /*12c00*/  LOP3.LUT R6, R7, R6, RZ, 0x3c, !PT ;  /* 0x0000000607067212 */ /* 0x000fc800078e3cff */
[----:B------:R-:W-:-:S03]  /*12c10*/  LOP3.LUT R7, R7, R6, RZ, 0x3c, !PT ;  /* 0x0000000607077212 */ /* 0x000fc600078e3cff */
[----:B------:R-:W-:-:S04]  /*12c20*/  IMAD.WIDE R6, R179, 0x2, R6 ;  /* 0x00000002b3067825 */ /* 0x000fc800078e0206 */
[----:B--2---:R-:W-:Y:S02]  /*12c30*/  IMAD.MOV.U32 R8, RZ, RZ, R9 ;  /* 0x000000ffff087224 */ /* 0x004fe400078e0009 */
[----:B----4-:R-:W-:Y:S02]  /*12c40*/  IMAD.MOV.U32 R9, RZ, RZ, R234 ;  /* 0x000000ffff097224 */ /* 0x010fe400078e00ea */
[----:B------:R-:W-:-:S04]  /*12c50*/  IMAD.WIDE R8, R179, 0x2, R8 ;  /* 0x00000002b3087825 */ /* 0x000fc800078e0208 */
[----:B------:R-:W-:Y:S01]  /*12c60*/  IMAD.MOV.U32 R234, RZ, RZ, R9 ;  /* 0x000000ffffea7224 */ /* 0x000fe200078e0009 */
[----:B------:R3:W-:Y:S04]  /*12c70*/  STL [R1+0x384], R8 ;  /* 0x0003840801007387 */ /* 0x0007e80000100800 */
[----:B------:R0:W-:Y:S01]  /*12c80*/  STL [R1+0x4b4], R6 ;  /* 0x0004b40601007387 */ /* 0x0001e20000100800 */
[----:B---3--:R-:W-:Y:S02]  /*12c90*/  IMAD.MOV.U32 R8, RZ, RZ, R236 ;  /* 0x000000ffff087224 */ /* 0x008fe400078e00ec */
[----:B------:R-:W-:Y:S01]  /*12ca0*/  IMAD.MOV.U32 R9, RZ, RZ, R235 ;  /* 0x000000ffff097224 */ /* 0x000fe200078e00eb */
[----:B------:R1:W-:Y:S01]  /*12cb0*/  STL [R1+0x388], R7 ;  /* 0x0003880701007387 */ /* 0x0003e20000100800 */
[----:B0-----:R-:W-:-:S02]  /*12cc0*/  IMAD.MOV.U32 R6, RZ, RZ, R243 ;  /* 0x000000ffff067224 */ /* 0x001fc400078e00f3 */
[----:B------:R-:W-:Y:S01]  /*12cd0*/  IMAD.WIDE R8, R179, 0x2, R8 ;  /* 0x00000002b3087825 */ /* 0x000fe200078e0208 */
[----:B------:R-:W2:Y:S03]  /*12ce0*/  LDL.LU R243, [R1+0x5cc] ;  /* 0x0005cc0001f37983 */ /* 0x000ea60000300800 */
[----:B-1----:R-:W-:Y:S02]  /*12cf0*/  IMAD.MOV.U32 R7, RZ, RZ, R244 ;  /* 0x000000ffff077224 */ /* 0x002fe400078e00f4 */
[----:B------:R-:W3:Y:S01]  /*12d00*/  LDL.LU R244, [R1+0x5c8] ;  /* 0x0005c80001f47983 */ /* 0x000ee20000300800 */
[----:B------:R-:W-:-:S03]  /*12d10*/  IMAD.MOV.U32 R235, RZ, RZ, R9 ;  /* 0x000000ffffeb7224 */ /* 0x000fc600078e0009 */
[----:B------:R-:W4:Y:S04]  /*12d20*/  LDL.LU R236, [R1+0x5c4] ;  /* 0x0005c40001ec7983 */ /* 0x000f280000300800 */
[----:B------:R0:W-:Y:S02]  /*12d30*/  STL [R1+0x38c], R8 ;  /* 0x00038c0801007387 */ /* 0x0001e40000100800 */
[----:B0-----:R-:W-:Y:S02]  /*12d40*/  IMAD.MOV.U32 R8, RZ, RZ, R10 ;  /* 0x000000ffff087224 */ /* 0x001fe400078e000a */
[----:B------:R-:W3:Y:S04]  /*12d50*/  LDL.LU R10, [R1+0x5c0] ;  /* 0x0005c000010a7983 */ /* 0x000ee80000300800 */
[----:B------:R-:W2:Y:S01]  /*12d60*/  LDL.LU R9, [R1+0x394] ;  /* 0x0003940001097983 */ /* 0x000ea20000300800 */
[----:B------:R-:W-:-:S04]  /*12d70*/  LOP3.LUT R7, R7, R6, RZ, 0x3c, !PT ;  /* 0x0000000607077212 */ /* 0x000fc800078e3cff */
[----:B------:R-:W-:-:S04]  /*12d80*/  LOP3.LUT R6, R7, R6, RZ, 0x3c, !PT ;  /* 0x0000000607067212 */ /* 0x000fc800078e3cff */
[----:B------:R-:W-:-:S03]  /*12d90*/  LOP3.LUT R7, R7, R6, RZ, 0x3c, !PT ;  /* 0x0000000607077212 */ /* 0x000fc600078e3cff */
[----:B------:R-:W-:-:S05]  /*12da0*/  IMAD.WIDE R6, R179, 0x2, R6 ;  /* 0x00000002b3067825 */ /* 0x000fca00078e0206 */
[----:B------:R-:W-:Y:S04]  /*12db0*/  STL [R1+0x4b8], R6 ;  /* 0x0004b80601007387 */ /* 0x000fe80000100800 */
[----:B------:R0:W-:Y:S02]  /*12dc0*/  STL [R1+0x390], R7 ;  /* 0x0003900701007387 */ /* 0x0001e40000100800 */
[----:B0-----:R-:W-:Y:S02]  /*12dd0*/  IMAD.MOV.U32 R7, RZ, RZ, R8 ;  /* 0x000000ffff077224 */ /* 0x001fe400078e0008 */
[----:B------:R-:W-:Y:S02]  /*12de0*/  IMAD.MOV.U32 R6, RZ, RZ, R237 ;  /* 0x000000ffff067224 */ /* 0x000fe400078e00ed */
[----:B------:R-:W3:Y:S01]  /*12df0*/  LDL.LU R237, [R1+0x5bc] ;  /* 0x0005bc0001ed7983 */ /* 0x000ee20000300800 */
[----:B--2---:R-:W-:-:S02]  /*12e00*/  IMAD.MOV.U32 R8, RZ, RZ, R9 ;  /* 0x000000ffff087224 */ /* 0x004fc400078e0009 */
[----:B----4-:R-:W-:Y:S02]  /*12e10*/  IMAD.MOV.U32 R9, RZ, RZ, R236 ;  /* 0x000000ffff097224 */ /* 0x010fe400078e00ec */
[----:B------:R-:W-:-:S05]  /*12e20*/  IMAD.WIDE R8, R179, 0x2, R8 ;  /* 0x00000002b3087825 */ /* 0x000fca00078e0208 */
[----:B------:R0:W-:Y:S01]  /*12e30*/  STL [R1+0x394], R8 ;  /* 0x0003940801007387 */ /* 0x0001e20000100800 */
[----:B------:R-:W-:Y:S02]  /*12e40*/  IMAD.MOV.U32 R236, RZ, RZ, R9 ;  /* 0x000000ffffec7224 */ /* 0x000fe400078e0009 */
[----:B0-----:R-:W-:Y:S02]  /*12e50*/  IMAD.MOV.U32 R8, RZ, RZ, R181 ;  /* 0x000000ffff087224 */ /* 0x001fe400078e00b5 */
[----:B------:R-:W2:Y:S04]  /*12e60*/  LDL.LU R181, [R1+0x5b8] ;  /* 0x0005b80001b57983 */ /* 0x000ea80000300800 */
[----:B------:R-:W4:Y:S01]  /*12e70*/  LDL.LU R9, [R1+0x39c] ;  /* 0x00039c0001097983 */ /* 0x000f220000300800 */
        /* <DEDUP_REMOVED lines=8> */
[----:B------:R-:W2:Y:S01]  /*12f00*/  LDL.LU R238, [R1+0x5b4] ;  /* 0x0005b40001ee7983 */ /* 0x000ea20000300800 */
[----:B----4-:R-:W-:-:S02]  /*12f10*/  IMAD.MOV.U32 R8, RZ, RZ, R9 ;  /* 0x000000ffff087224 */ /* 0x010fc400078e0009 */
[----:B---3--:R-:W-:Y:S02]  /*12f20*/  IMAD.MOV.U32 R9, RZ, RZ, R237 ;  /* 0x000000ffff097224 */ /* 0x008fe400078e00ed */
[----:B------:R-:W-:-:S05]  /*12f30*/  IMAD.WIDE R8, R179, 0x2, R8 ;  /* 0x00000002b3087825 */ /* 0x000fca00078e0208 */
[----:B------:R0:W-:Y:S01]  /*12f40*/  STL [R1+0x39c], R8 ;  /* 0x00039c0801007387 */ /* 0x0001e20000100800 */
[----:B------:R-:W-:Y:S02]  /*12f50*/  IMAD.MOV.U32 R237, RZ, RZ, R9 ;  /* 0x000000ffffed7224 */ /* 0x000fe400078e0009 */
[----:B0-----:R-:W-:Y:S02]  /*12f60*/  IMAD.MOV.U32 R8, RZ, RZ, R4 ;  /* 0x000000ffff087224 */ /* 0x001fe400078e0004 */
[----:B------:R-:W3:Y:S04]  /*12f70*/  LDL.LU R4, [R1+0x5b0] ;  /* 0x0005b00001047983 */ /* 0x000ee80000300800 */
        /* <DEDUP_REMOVED lines=10> */
[----:B----4-:R-:W-:-:S02]  /*13020*/  IMAD.MOV.U32 R8, RZ, RZ, R9 ;  /* 0x000000ffff087224 */ /* 0x010fc400078e0009 */
[----:B--2---:R-:W-:Y:S02]  /*13030*/  IMAD.MOV.U32 R9, RZ, RZ, R238 ;  /* 0x000000ffff097224 */ /* 0x004fe400078e00ee */
        /* <DEDUP_REMOVED lines=14> */
[----:B------:R-:W2:Y:S03]  /*13120*/  LDL.LU R240, [R1+0x5a4] ;  /* 0x0005a40001f07983 */ /* 0x000ea60000300800 */
[----:B------:R-:W-:-:S04]  /*13130*/  LOP3.LUT R7, R7, R6, RZ, 0x3c, !PT ;  /* 0x0000000607077212 */ /* 0x000fc800078e3cff */
[----:B------:R-:W-:-:S04]  /*13140*/  LOP3.LUT R6, R7, R6, RZ, 0x3c, !PT ;  /* 0x0000000607067212 */ /* 0x000fc800078e3cff */
[----:B------:R-:W-:-:S03]  /*13150*/  LOP3.LUT R7, R7, R6, RZ, 0x3c, !PT ;  /* 0x0000000607077212 */ /* 0x000fc600078e3cff */
[----:B------:R-:W-:-:S04]  /*13160*/  IMAD.WIDE R6, R179, 0x2, R6 ;  /* 0x00000002b3067825 */ /* 0x000fc800078e0206 */
[----:B----4-:R-:W-:Y:S02]  /*13170*/  IMAD.MOV.U32 R8, RZ, RZ, R9 ;  /* 0x000000ffff087224 */ /* 0x010fe400078e0009 */
[----:B---3--:R-:W-:Y:S02]  /*13180*/  IMAD.MOV.U32 R9, RZ, RZ, R239 ;  /* 0x000000ffff097224 */ /* 0x008fe400078e00ef */
[----:B------:R-:W-:-:S05]  /*13190*/  IMAD.WIDE R8, R179, 0x2, R8 ;  /* 0x00000002b3087825 */ /* 0x000fca00078e0208 */
[----:B------:R0:W-:Y:S01]  /*131a0*/  STL [R1+0x3ac], R8 ;  /* 0x0003ac0801007387 */ /* 0x0001e20000100800 */
[----:B------:R-:W-:Y:S02]  /*131b0*/  IMAD.MOV.U32 R239, RZ, RZ, R9 ;  /* 0x000000ffffef7224 */ /* 0x000fe400078e0009 */
[----:B0-----:R-:W-:Y:S02]  /*131c0*/  IMAD.MOV.U32 R8, RZ, RZ, R241 ;  /* 0x000000ffff087224 */ /* 0x001fe400078e00f1 */
[----:B------:R-:W3:Y:S04]  /*131d0*/  LDL.LU R241, [R1+0x5a0] ;  /* 0x0005a00001f17983 */ /* 0x000ee80000300800 */
[----:B------:R-:W4:Y:S04]  /*131e0*/  LDL.LU R9, [R1+0x3b4] ;  /* 0x0003b40001097983 */ /* 0x000f280000300800 */
        /* <DEDUP_REMOVED lines=9> */
[----:B----4-:R-:W-:Y:S02]  /*13280*/  IMAD.MOV.U32 R8, RZ, RZ, R9 ;  /* 0x000000ffff087224 */ /* 0x010fe400078e0009 */
[----:B--2---:R-:W-:Y:S02]  /*13290*/  IMAD.MOV.U32 R9, RZ, RZ, R240 ;  /* 0x000000ffff097224 */ /* 0x004fe400078e00f0 */
[----:B------:R-:W-:-:S05]  /*132a0*/  IMAD.WIDE R8, R179, 0x2, R8 ;  /* 0x00000002b3087825 */ /* 0x000fca00078e0208 */
[----:B------:R-:W-:Y:S04]  /*132b0*/  STL [R1+0x3b4], R8 ;  /* 0x0003b40801007387 */ /* 0x000fe80000100800 */
[----:B------:R0:W-:Y:S04]  /*132c0*/  STL [R1+0x4cc], R6 ;  /* 0x0004cc0601007387 */ /* 0x0001e80000100800 */
[----:B------:R1:W-:Y:S04]  /*132d0*/  STL [R1+0x3b8], R7 ;  /* 0x0003b80701007387 */ /* 0x0003e80000100800 */
[----:B0-----:R-:W2:Y:S01]  /*132e0*/  LDL.LU R6, [R1+0x3c0] ;  /* 0x0003c00001067983 */ /* 0x001ea20000300800 */
[----:B---3--:R-:W-:-:S02]  /*132f0*/  IMAD.MOV.U32 R8, RZ, RZ, R180 ;  /* 0x000000ffff087224 */ /* 0x008fc400078e00b4 */
[----:B-1----:R-:W-:Y:S02]  /*13300*/  IMAD.MOV.U32 R7, RZ, RZ, R242 ;  /* 0x000000ffff077224 */ /* 0x002fe400078e00f2 */
[----:B------:R-:W3:Y:S04]  /*13310*/  LDL.LU R242, [R1+0x598] ;  /* 0x0005980001f27983 */ /* 0x000ee80000300800 */
[----:B------:R-:W4:Y:S01]  /*13320*/  LDL.LU R180, [R1+0x594] ;  /* 0x0005940001b47983 */ /* 0x000f220000300800 */
[----:B------:R-:W-:Y:S02]  /*13330*/  IMAD.MOV.U32 R240, RZ, RZ, R9 ;  /* 0x000000fffff07224 */ /* 0x000fe400078e0009 */
[----:B------:R-:W-:Y:S02]  /*13340*/  IMAD.MOV.U32 R9, RZ, RZ, R241 ;  /* 0x000000ffff097224 */ /* 0x000fe400078e00f1 */
[----:B------:R-:W-:-:S04]  /*13350*/  IMAD.WIDE R8, R179, 0x2, R8 ;  /* 0x00000002b3087825 */ /* 0x000fc800078e0208 */
[----:B------:R-:W-:Y:S01]  /*13360*/  IMAD.MOV.U32 R241, RZ, RZ, R9 ;  /* 0x000000fffff17224 */ /* 0x000fe200078e0009 */
[----:B------:R4:W-:Y:S01]  /*13370*/  STL [R1+0x3bc], R8 ;  /* 0x0003bc0801007387 */ /* 0x0009e20000100800 */
[----:B--2---:R-:W-:-:S04]  /*13380*/  LOP3.LUT R7, R7, R6, RZ, 0x3c, !PT ;  /* 0x0000000607077212 */ /* 0x004fc800078e3cff */
[----:B------:R-:W-:-:S04]  /*13390*/  LOP3.LUT R6, R7, R6, RZ, 0x3c, !PT ;  /* 0x0000000607067212 */ /* 0x000fc800078e3cff */
[----:B------:R-:W-:Y:S01]  /*133a0*/  LOP3.LUT R7, R7, R6, RZ, 0x3c, !PT ;  /* 0x0000000607077212 */ /* 0x000fe200078e3cff */
[----:B----4-:R-:W-:Y:S02]  /*133b0*/  IMAD.MOV.U32 R8, RZ, RZ, R180 ;  /* 0x000000ffff087224 */ /* 0x010fe400078e00b4 */
[----:B---3--:R-:W-:Y:S02]  /*133c0*/  IMAD.MOV.U32 R9, RZ, RZ, R242 ;  /* 0x000000ffff097224 */ /* 0x008fe400078e00f2 */
[----:B------:R-:W-:-:S04]  /*133d0*/  IMAD.WIDE R6, R179, 0x2, R6 ;  /* 0x00000002b3067825 */ /* 0x000fc800078e0206 */
[----:B------:R-:W-:Y:S01]  /*133e0*/  IMAD.WIDE R8, R179, 0x2, R8 ;  /* 0x00000002b3087825 */ /* 0x000fe200078e0208 */
[----:B------:R0:W-:Y:S04]  /*133f0*/  STL [R1+0x4d0], R6 ;  /* 0x0004d00601007387 */ /* 0x0001e80000100800 */
[----:B------:R1:W-:Y:S01]  /*13400*/  STL [R1+0x3c0], R7 ;  /* 0x0003c00701007387 */ /* 0x0003e20000100800 */
[----:B------:R-:W-:Y:S02]  /*13410*/  IMAD.MOV.U32 R242, RZ, RZ, R9 ;  /* 0x000000fffff27224 */ /* 0x000fe400078e0009 */
[----:B0-----:R-:W-:Y:S02]  /*13420*/  IMAD.MOV.U32 R6, RZ, RZ, R243 ;  /* 0x000000ffff067224 */ /* 0x001fe400078e00f3 */
[----:B------:R-:W2:Y:S01]  /*13430*/  LDL.LU R243, [R1+0x590] ;  /* 0x0005900001f37983 */ /* 0x000ea20000300800 */
[----:B-1----:R-:W-:-:S03]  /*13440*/  IMAD.MOV.U32 R7, RZ, RZ, R244 ;  /* 0x000000ffff077224 */ /* 0x002fc600078e00f4 */
[----:B------:R-:W3:Y:S04]  /*13450*/  LDL.LU R244, [R1+0x58c] ;  /* 0x00058c0001f47983 */ /* 0x000ee80000300800 */
[----:B------:R-:W4:Y:S04]  /*13460*/  LDL.LU R180, [R1+0x588] ;  /* 0x0005880001b47983 */ /* 0x000f280000300800 */
[----:B------:R0:W-:Y:S02]  /*13470*/  STL [R1+0x3c4], R8 ;  /* 0x0003c40801007387 */ /* 0x0001e40000100800 */
[----:B0-----:R-:W-:-:S02]  /*13480*/  IMAD.MOV.U32 R8, RZ, RZ, R181 ;  /* 0x000000ffff087224 */ /* 0x001fc400078e00b5 */
[----:B------:R-:W3:Y:S04]  /*13490*/  LDL.LU R181, [R1+0x584] ;  /* 0x0005840001b57983 */ /* 0x000ee80000300800 */
[----:B------:R-:W2:Y:S01]  /*134a0*/  LDL.LU R9, [R1+0x3cc] ;  /* 0x0003cc0001097983 */ /* 0x000ea20000300800 */
[----:B------:R-:W-:Y:S01]  /*134b0*/  LOP3.LUT R7, R7, R6, RZ, 0x3c, !PT ;  /* 0x0000000607077212 */ /* 0x000fe200078e3cff */
[----:B------:R-:W-:-:S03]  /*134c0*/  WARPGROUP.ARRIVE ;  /* 0x00000000000079c5 */ /* 0x000fc60000000000 */
[----:B------:R-:W-:Y:S01]  /*134d0*/  LOP3.LUT R6, R7, R6, RZ, 0x3c, !PT ;  /* 0x0000000607067212 */ /* 0x000fe200078e3cff */
[----:B------:R-:W-:-:S03]  /*134e0*/  UMOV UR12, UR20 ;  /* 0x00000014000c7c82 */ /* 0x000fc60008000000 */
[----:B------:R-:W-:Y:S01]  /*134f0*/  LOP3.LUT R7, R7, R6, RZ, 0x3c, !PT ;  /* 0x0000000607077212 */ /* 0x000fe200078e3cff */
[----:B------:R-:W-:Y:S02]  /*13500*/  UMOV UR13, UR21 ;  /* 0x00000015000d7c82 */ /* 0x000fe40008000000 */
[----:B------:R-:W-:Y:S01]  /*13510*/  HGMMA.64x256x16.F32 R24, gdesc[UR12].tnspA, R24, gsb0 ;  /* 0x23e000000c1879f0 */ /* 0x000fe20008000818 */
[----:B------:R-:W-:-:S05]  /*13520*/  IMAD.WIDE R6, R179, 0x2, R6 ;  /* 0x00000002b3067825 */ /* 0x000fca00078e0206 */
[----:B------:R0:W-:Y:S04]  /*13530*/  STL [R1+0x4d4], R6 ;  /* 0x0004d40601007387 */ /* 0x0001e80000100800 */
[----:B------:R1:W-:Y:S01]  /*13540*/  STL [R1+0x3c8], R7 ;  /* 0x0003c80701007387 */ /* 0x0003e20000100800 */
[----:B0-----:R-:W-:Y:S02]  /*13550*/  IMAD.MOV.U32 R6, RZ, RZ, R10 ;  /* 0x000000ffff067224 */ /* 0x001fe400078e000a */
[----:B-1----:R-:W-:Y:S01]  /*13560*/  IMAD.MOV.U32 R7, RZ, RZ, R8 ;  /* 0x000000ffff077224 */ /* 0x002fe200078e0008 */
[----:B------:R-:W3:Y:S04]  /*13570*/  LDL.LU R10, [R1+0x580] ;  /* 0x00058000010a7983 */ /* 0x000ee80000300800 */
[----:B------:R-:W-:-:S04]  /*13580*/  LOP3.LUT R7, R7, R6, RZ, 0x3c, !PT ;  /* 0x0000000607077212 */ /* 0x000fc800078e3cff */
[----:B------:R-:W-:-:S04]  /*13590*/  LOP3.LUT R6, R7, R6, RZ, 0x3c, !PT ;  /* 0x0000000607067212 */ /* 0x000fc800078e3cff */
[----:B------:R-:W-:-:S03]  /*135a0*/  LOP3.LUT R7, R7, R6, RZ, 0x3c, !PT ;  /* 0x0000000607077212 */ /* 0x000fc600078e3cff */
[C---:B------:R-:W-:Y:S01]  /*135b0*/  IMAD.WIDE R6, R179.reuse, 0x2, R6 ;  /* 0x00000002b3067825 */ /* 0x040fe200078e0206 */
[----:B------:R-:W-:Y:S01]  /*135c0*/  UMOV UR4, UR8 ;  /* 0x0000000800047c82 */ /* 0x000fe20008000000 */
[----:B------:R-:W-:Y:S02]  /*135d0*/  UMOV UR5, UR9 ;  /* 0x0000000900057c82 */ /* 0x000fe40008000000 */
[----:B--2---:R-:W-:Y:S02]  /*135e0*/  IMAD.MOV.U32 R8, RZ, RZ, R9 ;  /* 0x000000ffff087224 */ /* 0x004fe400078e0009 */
[----:B------:R-:W-:Y:S02]  /*135f0*/  IMAD.MOV.U32 R9, RZ, RZ, R243 ;  /* 0x000000ffff097224 */ /* 0x000fe400078e00f3 */
[----:B------:R-:W-:-:S05]  /*13600*/  IMAD.WIDE R8, R179, 0x2, R8 ;  /* 0x00000002b3087825 */ /* 0x000fca00078e0208 */
[----:B------:R4:W-:Y:S04]  /*13610*/  STL [R1+0x3cc], R8 ;  /* 0x0003cc0801007387 */ /* 0x0009e80000100800 */
[----:B------:R0:W-:Y:S04]  /*13620*/  STL [R1+0x4d8], R6 ;  /* 0x0004d80601007387 */ /* 0x0001e80000100800 */
[----:B------:R1:W-:Y:S01]  /*13630*/  STL [R1+0x3d0], R7 ;  /* 0x0003d00701007387 */ /* 0x0003e20000100800 */
[----:B----4-:R-:W-:Y:S02]  /*13640*/  IMAD.MOV.U32 R8, RZ, RZ, R180 ;  /* 0x000000ffff087224 */ /* 0x010fe400078e00b4 */
[----:B0-----:R-:W-:-:S02]  /*13650*/  IMAD.MOV.U32 R6, RZ, RZ, R4 ;  /* 0x000000ffff067224 */ /* 0x001fc400078e0004 */
[----:B------:R-:W2:Y:S01]  /*13660*/  LDL.LU R4, [R1+0x57c] ;  /* 0x00057c0001047983 */ /* 0x000ea20000300800 */
[----:B-1----:R-:W-:-:S03]  /*13670*/  IMAD.MOV.U32 R7, RZ, RZ, R5 ;  /* 0x000000ffff077224 */ /* 0x002fc600078e0005 */
[----:B------:R-:W2:Y:S04]  /*13680*/  LDL.LU R5, [R1+0x578] ;  /* 0x0005780001057983 */ /* 0x000ea80000300800 */
[----:B------:R-:W4:Y:S01]  /*13690*/  LDL.LU R180, [R1+0x574] ;  /* 0x0005740001b47983 */ /* 0x000f220000300800 */
[----:B------:R-:W-:Y:S02]  /*136a0*/  WARPGROUP.DEPBAR.LE gsb0, 0x0 ;  /* 0x00008000000079c5 */ /* 0x000fe40000010000 */
[----:B------:R-:W-:-:S06]  /*136b0*/  WARPGROUP.ARRIVE ;  /* 0x00000000000079c5 */ /* 0x000fcc0000000000 */
[----:B------:R-:W-:Y:S01]  /*136c0*/  HGMMA.64x256x16.F32 R24, gdesc[UR4].tnspA, R24, gsb0 ;  /* 0x23e00000041879f0 */ /* 0x000fe20008000818 */
[----:B------:R-:W-:Y:S01]  /*136d0*/  LOP3.LUT R7, R7, R6, RZ, 0x3c, !PT ;  /* 0x0000000607077212 */ /* 0x000fe200078e3cff */
[----:B------:R-:W-:-:S03]  /*136e0*/  IMAD.MOV.U32 R243, RZ, RZ, R9 ;  /* 0x000000fffff37224 */ /* 0x000fc600078e0009 */
[----:B------:R-:W-:Y:S01]  /*136f0*/  LOP3.LUT R6, R7, R6, RZ, 0x3c, !PT ;  /* 0x0000000607067212 */ /* 0x000fe200078e3cff */
[----:B---3--:R-:W-:-:S03]  /*13700*/  IMAD.MOV.U32 R9, RZ, RZ, R244 ;  /* 0x000000ffff097224 */ /* 0x008fc600078e00f4 */
[----:B------:R-:W-:Y:S01]  /*13710*/  LOP3.LUT R7, R7, R6, RZ, 0x3c, !PT ;  /* 0x0000000607077212 */ /* 0x000fe200078e3cff */
[----:B------:R-:W-:-:S04]  /*13720*/  IMAD.WIDE R8, R179, 0x2, R8 ;  /* 0x00000002b3087825 */ /* 0x000fc800078e0208 */
[----:B------:R-:W-:Y:S01]  /*13730*/  IMAD.WIDE R6, R179, 0x2, R6 ;  /* 0x00000002b3067825 */ /* 0x000fe200078e0206 */
[----:B------:R0:W-:Y:S03]  /*13740*/  STL [R1+0x3d4], R8 ;  /* 0x0003d40801007387 */ /* 0x0001e60000100800 */
[----:B------:R-:W-:Y:S02]  /*13750*/  IMAD.MOV.U32 R244, RZ, RZ, R9 ;  /* 0x000000fffff47224 */ /* 0x000fe400078e0009 */
[----:B0-----:R-:W-:Y:S01]  /*13760*/  IMAD.MOV.U32 R8, RZ, RZ, R10 ;  /* 0x000000ffff087224 */ /* 0x001fe200078e000a */
[----:B------:R-:W0:Y:S01]  /*13770*/  LDC R9, c[0x0][0x238] ;  /* 0x00008e00ff097b82 */ /* 0x000e220000000800 */
[----:B------:R1:W5:Y:S04]  /*13780*/  LDL.LU R10, [R1+0x570] ;  /* 0x00057000010a7983 */ /* 0x0003680000300800 */
[----:B------:R-:W-:Y:S04]  /*13790*/  STL [R1+0x4dc], R6 ;  /* 0x0004dc0601007387 */ /* 0x000fe80000100800 */
[----:B------:R3:W-:Y:S02]  /*137a0*/  STL [R1+0x3d8], R7 ;  /* 0x0003d80701007387 */ /* 0x0007e40000100800 */
[----:B---3--:R-:W-:-:S02]  /*137b0*/  IMAD.MOV.U32 R7, RZ, RZ, R181 ;  /* 0x000000ffff077224 */ /* 0x008fc400078e00b5 */
[----:B------:R-:W3:Y:S01]  /*137c0*/  S2R R181, SR_TID.X ;  /* 0x0000000000b57919 */ /* 0x000ee20000002100 */
[----:B------:R-:W-:-:S04]  /*137d0*/  IMAD.MOV.U32 R6, RZ, RZ, R8 ;  /* 0x000000ffff067224 */ /* 0x000fc800078e0008 */
[----:B------:R-:W-:-:S05]  /*137e0*/  IMAD.WIDE R6, R179, 0x2, R6 ;  /* 0x00000002b3067825 */ /* 0x000fca00078e0206 */
[----:B------:R1:W-:Y:S04]  /*137f0*/  STL [R1+0x4e0], R6 ;  /* 0x0004e00601007387 */ /* 0x0003e80000100800 */
[----:B------:R0:W-:Y:S02]  /*13800*/  STL [R1+0x3dc], R7 ;  /* 0x0003dc0701007387 */ /* 0x0001e40000100800 */
[----:B0-----:R-:W-:Y:S01]  /*13810*/  IMAD.SHL.U32 R9, R9, 0x20, RZ ;  /* 0x0000002009097824 */ /* 0x001fe200078e00ff */
[----:B------:R-:W-:Y:S01]  /*13820*/  UIADD3 UR17, UR17, -0x20, URZ ;  /* 0xffffffe011117890 */ /* 0x000fe2000fffe03f */
[----:B---3--:R-:W-:-:S04]  /*13830*/  SHF.R.U32.HI R181, RZ, 0x6, R181 ;  /* 0x00000006ffb57819 */ /* 0x008fc800000116b5 */
[----:B------:R-:W-:Y:S01]  /*13840*/  SGXT.U32 R181, R181, 0x1 ;  /* 0x00000001b5b5781a */ /* 0x000fe20000000000 */
[----:B------:R-:W-:Y:S02]  /*13850*/  WARPGROUP.DEPBAR.LE gsb0, 0x0 ;  /* 0x00008000000079c5 */ /* 0x000fe40000010000 */
[----:B----4-:R-:W-:-:S05]  /*13860*/  VIADD R180, R180, 0xffffffff ;  /* 0xffffffffb4b47836 */ /* 0x010fca0000000000 */
[----:B------:R-:W-:Y:S01]  /*13870*/  ISETP.NE.U32.AND P0, PT, R180, RZ, PT ;  /* 0x000000ffb400720c */ /* 0x000fe20003f05070 */
[----:B--2---:R-:W-:-:S04]  /*13880*/  IMAD.WIDE R4, R9, 0x2, R4 ;  /* 0x0000000209047825 */ /* 0x004fc800078e0204 */
[----:B-1----:R-:W-:Y:S02]  /*13890*/  IMAD.MOV.U32 R6, RZ, RZ, R4 ;  /* 0x000000ffff067224 */ /* 0x002fe400078e0004 */
[----:B------:R-:W-:-:S06]  /*138a0*/  IMAD.MOV.U32 R4, RZ, RZ, R5 ;  /* 0x000000ffff047224 */ /* 0x000fcc00078e0005 */
[----:B------:R-:W-:Y:S05]  /*138b0*/  @P0 BRA `(.L_x_1) ;  /* 0xffffff6800140947 */ /* 0x000fea000383ffff */
[----:B------:R-:W2:Y:S04]  /*138c0*/  LDL.LU R3, [R1+0x1f0] ;  /* 0x0001f00001037983 */ /* 0x000ea80000300800 */
[----:B------:R-:W2:Y:S04]  /*138d0*/  LDL.LU R6, [R1+0x1e0] ;  /* 0x0001e00001067983 */ /* 0x000ea80000300800 */
[----:B------:R-:W3:Y:S04]  /*138e0*/  LDL.LU R4, [R1+0x1dc] ;  /* 0x0001dc0001047983 */ /* 0x000ee80000300800 */
[----:B------:R-:W4:Y:S04]  /*138f0*/  LDL.LU R246, [R1+0x1d8] ;  /* 0x0001d80001f67983 */ /* 0x000f280000300800 */
        /* <DEDUP_REMOVED lines=73> */
[----:B------:R-:W4:Y:S01]  /*13d90*/  LDL.LU R180, [R1+0x80] ;  /* 0x0000800001b47983 */ /* 0x000f220000300800 */
[----:B------:R-:W-:-:S03]  /*13da0*/  F2FP.F16.F32.PACK_AB R147, R151, R147 ;  /* 0x000000939793723e */ /* 0x000fc600000000ff */
        /* <DEDUP_REMOVED lines=10> */
[----:B------:R-:W4:Y:S04]  /*13e50*/  LDL.LU R150, [R1+0x1f4] ;  /* 0x0001f40001967983 */ /* 0x000f280000300800 */
[----:B------:R-:W4:Y:S04]  /*13e60*/  LDL.LU R149, [R1+0x1e8] ;  /* 0x0001e80001957983 */ /* 0x000f280000300800 */
[----:B------:R-:W4:Y:S04]  /*13e70*/  LDL.LU R148, [R1+0x1f8] ;  /* 0x0001f80001947983 */ /* 0x000f280000300800 */
[----:B------:R-:W4:Y:S04]  /*13e80*/  LDL.LU R143, [R1+0x1ec] ;  /* 0x0001ec00018f7983 */ /* 0x000f280000300800 */
[----:B------:R-:W4:Y:S01]  /*13e90*/  LDL.LU R142, [R1+0x1fc] ;  /* 0x0001fc00018e7983 */ /* 0x000f220000300800 */
[----:B------:R-:W-:-:S02]  /*13ea0*/  F2FP.F16.F32.PACK_AB R27, R31, R27 ;  /* 0x0000001b1f1b723e */ /* 0x000fc400000000ff */
[----:B------:R-:W-:Y:S02]  /*13eb0*/  F2FP.F16.F32.PACK_AB R26, R30, R26 ;  /* 0x0000001a1e1a723e */ /* 0x000fe400000000ff */
[----:B------:R-:W-:Y:S02]  /*13ec0*/  F2FP.F16.F32.PACK_AB R25, R29, R25 ;  /* 0x000000191d19723e */ /* 0x000fe400000000ff */
[----:B------:R-:W-:Y:S02]  /*13ed0*/  F2FP.F16.F32.PACK_AB R24, R28, R24 ;  /* 0x000000181c18723e */ /* 0x000fe400000000ff */
[----:B------:R-:W-:Y:S02]  /*13ee0*/  F2FP.F16.F32.PACK_AB R137, R141, R137 ;  /* 0x000000898d89723e */ /* 0x000fe400000000ff */
[----:B------:R-:W-:Y:S02]  /*13ef0*/  F2FP.F16.F32.PACK_AB R136, R140, R136 ;  /* 0x000000888c88723e */ /* 0x000fe400000000ff */
        /* <DEDUP_REMOVED lines=36> */
[----:B--2---:R-:W-:-:S02]  /*14140*/  F2FP.F16.F32.PACK_AB R28, R3, R6 ;  /* 0x00000006031c723e */ /* 0x004fc400000000ff */
[----:B---3--:R-:W-:Y:S02]  /*14150*/  F2FP.F16.F32.PACK_AB R19, R4, R19 ;  /* 0x000000130413723e */ /* 0x008fe400000000ff */
        /* <DEDUP_REMOVED lines=16> */
[----:B----4-:R-:W-:-:S02]  /*14260*/  F2FP.F16.F32.PACK_AB R18, R246, R18 ;  /* 0x00000012f612723e */ /* 0x010fc400000000ff */
        /* <DEDUP_REMOVED lines=60> */
[----:B------:R-:W-:-:S07]  /*14630*/  F2FP.F16.F32.PACK_AB R142, R164, R163 ;  /* 0x000000a3a48e723e */ /* 0x000fce00000000ff */
.L_x_0:
[----:B------:R-:W2:Y:S01]  /*14640*/  LDL.LU R8, [R1+0x4e8] ;  /* 0x0004e80001087983 */ /* 0x000ea20000300800 */
[----:B------:R-:W-:Y:S01]  /*14650*/  ULDC.64 UR6, c[0x0][0x228] ;  /* 0x00008a0000067ab9 */ /* 0x000fe20000000a00 */
[----:B------:R-:W-:Y:S01]  /*14660*/  ULDC UR4, c[0x0][0x244] ;  /* 0x0000910000047ab9 */ /* 0x000fe20000000800 */
[----:B------:R-:W1:Y:S01]  /*14670*/  S2R R2, SR_TID.X ;  /* 0x0000000000027919 */ /* 0x000e620000002100 */
[----:B------:R-:W-:Y:S01]  /*14680*/  BAR.SYNC.DEFER_BLOCKING 0x0 ;  /* 0x0000000000007b1d */ /* 0x000fe20000010000 */
[----:B-----5:R-:W-:-:S05]  /*14690*/  LOP3.LUT R11, R10, 0x2, R181, 0xfe, !PT ;  /* 0x000000020a0b7812 */ /* 0x020fca00078efeb5 */
[----:B------:R-:W-:Y:S01]  /*146a0*/  ULDC UR9, c[0x0][0x22c] ;  /* 0x00008b0000097ab9 */ /* 0x000fe20000000800 */
[----:B------:R-:W-:Y:S01]  /*146b0*/  ULDC UR8, c[0x0][0x22c] ;  /* 0x00008b0000087ab9 */ /* 0x000fe20000000800 */
[----:B------:R-:W-:Y:S01]  /*146c0*/  ULDC UR10, c[0x0][0x22c] ;  /* 0x00008b00000a7ab9 */ /* 0x000fe20000000800 */
[----:B------:R-:W-:Y:S01]  /*146d0*/  ULDC UR11, c[0x0][0x22c] ;  /* 0x00008b00000b7ab9 */ /* 0x000fe20000000800 */
[----:B------:R-:W3:Y:S01]  /*146e0*/  LDC R236, c[0x0][0x248] ;  /* 0x00009200ffec7b82 */ /* 0x000ee20000000800 */
[C-C-:B------:R-:W-:Y:S02]  /*146f0*/  LOP3.LUT R232, R10.reuse, 0xca, R181.reuse, 0xfe, !PT ;  /* 0x000000ca0ae87812 */ /* 0x140fe400078efeb5 */
[----:B------:R-:W-:-:S05]  /*14700*/  LOP3.LUT R230, R10, 0xcc, R181, 0xfe, !PT ;  /* 0x000000cc0ae67812 */ /* 0x000fca00078efeb5 */
[----:B------:R-:W4:Y:S01]  /*14710*/  LDC R238, c[0x0][0x248] ;  /* 0x00009200ffee7b82 */ /* 0x000f220000000800 */
[C---:B-1----:R-:W-:Y:S02]  /*14720*/  IMAD.SHL.U32 R0, R2.reuse, 0x80, RZ ;  /* 0x0000008002007824 */ /* 0x042fe400078e00ff */
[C---:B------:R-:W-:Y:S02]  /*14730*/  IMAD.SHL.U32 R3, R2.reuse, 0x10, RZ ;  /* 0x0000001002037824 */ /* 0x040fe400078e00ff */
[----:B------:R-:W-:Y:S01]  /*14740*/  IMAD.SHL.U32 R2, R2, 0x8, RZ ;  /* 0x0000000802027824 */ /* 0x000fe200078e00ff */
[----:B------:R-:W-:Y:S02]  /*14750*/  LOP3.LUT R9, R0, 0x400, RZ, 0xc0, !PT ;  /* 0x0000040000097812 */ /* 0x000fe400078ec0ff */
[----:B------:R-:W-:Y:S02]  /*14760*/  LOP3.LUT R0, R3, 0x70, RZ, 0xc0, !PT ;  /* 0x0000007003007812 */ /* 0x000fe400078ec0ff */
[----:B------:R-:W-:-:S02]  /*14770*/  LOP3.LUT R2, R2, 0x380, RZ, 0xc0, !PT ;  /* 0x0000038002027812 */ /* 0x000fc400078ec0ff */
[----:B------:R-:W-:Y:S02]  /*14780*/  IADD3 R9, R9, UR16, R0 ;  /* 0x0000001009097c10 */ /* 0x000fe4000fffe000 */
[----:B------:R-:W-:Y:S02]  /*14790*/  LOP3.LUT R3, R3, 0x7f0, RZ, 0xc0, !PT ;  /* 0x000007f003037812 */ /* 0x000fe400078ec0ff */
[C---:B--2---:R-:W-:Y:S01]  /*147a0*/  ISETP.GE.AND P0, PT, R8.reuse, UR6, PT ;  /* 0x0000000608007c0c */ /* 0x044fe2000bf06270 */
[----:B------:R-:W-:Y:S01]  /*147b0*/  IMAD R0, R8, UR4, RZ ;  /* 0x0000000408007c24 */ /* 0x000fe2000f8e02ff */
[----:B------:R-:W-:Y:S01]  /*147c0*/  ULDC.64 UR4, c[0x0][0x220] ;  /* 0x0000880000047ab9 */ /* 0x000fe20000000a00 */
[----:B------:R-:W-:Y:S01]  /*147d0*/  IMAD.IADD R8, R2, 0x1, R9 ;  /* 0x0000000102087824 */ /* 0x000fe200078e0209 */
[----:B------:R-:W-:-:S04]  /*147e0*/  ULDC UR6, c[0x0][0x248] ;  /* 0x0000920000067ab9 */ /* 0x000fc80000000800 */
[----:B------:R-:W-:Y:S01]  /*147f0*/  STSM.16.M88.4 [R8], R116 ;  /* 0x0000007408007844 */ /* 0x000fe20000000200 */
[----:B------:R-:W-:Y:S06]  /*14800*/  BAR.SYNC.DEFER_BLOCKING 0x0 ;  /* 0x0000000000007b1d */ /* 0x000fec0000010000 */
[----:B0-----:R-:W0:Y:S02]  /*14810*/  LDS.128 R44, [R3+UR16] ;  /* 0x00000010032c7984 */ /* 0x001e240008000c00 */
[----:B------:R-:W-:Y:S06]  /*14820*/  BAR.SYNC.DEFER_BLOCKING 0x0 ;  /* 0x0000000000007b1d */ /* 0x000fec0000010000 */
[----:B------:R-:W-:Y:S02]  /*14830*/  STSM.16.M88.4 [R8], R140 ;  /* 0x0000008c08007844 */ /* 0x000fe40000000200 */
[----:B------:R-:W-:Y:S06]  /*14840*/  BAR.SYNC.DEFER_BLOCKING 0x0 ;  /* 0x0000000000007b1d */ /* 0x000fec0000010000 */
[----:B------:R-:W1:Y:S02]  /*14850*/  LDS.128 R52, [R3+UR16] ;  /* 0x0000001003347984 */ /* 0x000e640008000c00 */
[----:B------:R-:W-:Y:S06]  /*14860*/  BAR.SYNC.DEFER_BLOCKING 0x0 ;  /* 0x0000000000007b1d */ /* 0x000fec0000010000 */
[----:B------:R-:W-:Y:S02]  /*14870*/  STSM.16.M88.4 [R8], R148 ;  /* 0x0000009408007844 */ /* 0x000fe40000000200 */
[----:B------:R-:W-:Y:S06]  /*14880*/  BAR.SYNC.DEFER_BLOCKING 0x0 ;  /* 0x0000000000007b1d */ /* 0x000fec0000010000 */
[----:B------:R-:W2:Y:S02]  /*14890*/  LDS.128 R124, [R3+UR16] ;  /* 0x00000010037c7984 */ /* 0x000ea40008000c00 */
[----:B------:R-:W-:Y:S06]  /*148a0*/  BAR.SYNC.DEFER_BLOCKING 0x0 ;  /* 0x0000000000007b1d */ /* 0x000fec0000010000 */
[----:B------:R-:W-:Y:S02]  /*148b0*/  STSM.16.M88.4 [R8], R108 ;  /* 0x0000006c08007844 */ /* 0x000fe40000000200 */
[----:B------:R-:W-:Y:S06]  /*148c0*/  BAR.SYNC.DEFER_BLOCKING 0x0 ;  /* 0x0000000000007b1d */ /* 0x000fec0000010000 */
[----:B------:R-:W3:Y:S02]  /*148d0*/  LDS.128 R132, [R3+UR16] ;  /* 0x0000001003847984 */ /* 0x000ee40008000c00 */
[----:B------:R-:W-:Y:S06]  /*148e0*/  BAR.SYNC.DEFER_BLOCKING 0x0 ;  /* 0x0000000000007b1d */ /* 0x000fec0000010000 */
[----:B------:R-:W-:Y:S02]  /*148f0*/  STSM.16.M88.4 [R8], R100 ;  /* 0x0000006408007844 */ /* 0x000fe40000000200 */
[----:B------:R-:W-:Y:S06]  /*14900*/  BAR.SYNC.DEFER_BLOCKING 0x0 ;  /* 0x0000000000007b1d */ /* 0x000fec0000010000 */
[----:B------:R-:W4:Y:S02]  /*14910*/  LDS.128 R140, [R3+UR16] ;  /* 0x00000010038c7984 */ /* 0x000f240008000c00 */
        /* <DEDUP_REMOVED lines=29> */
[----:B------:R0:W-:Y:S02]  /*14af0*/  STSM.16.M88.4 [R8], R36 ;  /* 0x0000002408007844 */ /* 0x0001e40000000200 */
[----:B------:R-:W-:Y:S01]  /*14b00*/  BAR.SYNC.DEFER_BLOCKING 0x0 ;  /* 0x0000000000007b1d */ /* 0x000fe20000010000 */
[----:B------:R-:W-:-:S02]  /*14b10*/  LOP3.LUT R9, R10, R181, RZ, 0xfc, !PT ;  /* 0x000000b50a097212 */ /* 0x000fc400078efcff */
[----:B------:R-:W-:-:S03]  /*14b20*/  LEA R2, P2, R0, UR4, 0x1 ;  /* 0x0000000400027c11 */ /* 0x000fc6000f8408ff */
[----:B------:R-:W-:Y:S02]  /*14b30*/  ULDC UR4, c[0x0][0x248] ;  /* 0x0000920000047ab9 */ /* 0x000fe40000000800 */
[----:B0-----:R-:W0:Y:S08]  /*14b40*/  LDC R36, c[0x0][0x248] ;  /* 0x00009200ff247b82 */ /* 0x001e300000000800 */
[----:B------:R-:W0:Y:S01]  /*14b50*/  LDC R38, c[0x0][0x248] ;  /* 0x00009200ff267b82 */ /* 0x000e220000000800 */
[----:B------:R-:W0:Y:S07]  /*14b60*/  LDS.128 R76, [R3+UR16] ;  /* 0x00000010034c7984 */ /* 0x000e2e0008000c00 */
[----:B------:R-:W-:Y:S06]  /*14b70*/  BAR.SYNC.DEFER_BLOCKING 0x0 ;  /* 0x0000000000007b1d */ /* 0x000fec0000010000 */
[----:B------:R-:W-:Y:S02]  /*14b80*/  STSM.16.M88.4 [R8], R20 ;  /* 0x0000001408007844 */ /* 0x000fe40000000200 */
[----:B------:R-:W-:Y:S06]  /*14b90*/  BAR.SYNC.DEFER_BLOCKING 0x0 ;  /* 0x0000000000007b1d */ /* 0x000fec0000010000 */
[----:B------:R-:W0:Y:S02]  /*14ba0*/  LDS.128 R12, [R3+UR16] ;  /* 0x00000010030c7984 */ /* 0x000e240008000c00 */
[----:B------:R-:W-:Y:S06]  /*14bb0*/  BAR.SYNC.DEFER_BLOCKING 0x0 ;  /* 0x0000000000007b1d */ /* 0x000fec0000010000 */
[----:B------:R-:W-:Y:S02]  /*14bc0*/  STSM.16.M88.4 [R8], R16 ;  /* 0x0000001008007844 */ /* 0x000fe40000000200 */
[----:B------:R-:W-:Y:S06]  /*14bd0*/  BAR.SYNC.DEFER_BLOCKING 0x0 ;  /* 0x0000000000007b1d */ /* 0x000fec0000010000 */
[----:B------:R-:W0:Y:S02]  /*14be0*/  LDS.128 R4, [R3+UR16] ;  /* 0x0000001003047984 */ /* 0x000e240008000c00 */
[----:B------:R-:W-:Y:S06]  /*14bf0*/  BAR.SYNC.DEFER_BLOCKING 0x0 ;  /* 0x0000000000007b1d */ /* 0x000fec0000010000 */
[----:B------:R1:W-:Y:S02]  /*14c00*/  STSM.16.M88.4 [R8], R28 ;  /* 0x0000001c08007844 */ /* 0x0003e40000000200 */
[----:B------:R-:W-:Y:S06]  /*14c10*/  BAR.SYNC.DEFER_BLOCKING 0x0 ;  /* 0x0000000000007b1d */ /* 0x000fec0000010000 */
[----:B------:R-:W0:Y:S02]  /*14c20*/  LDS.128 R68, [R3+UR16] ;  /* 0x0000001003447984 */ /* 0x000e240008000c00 */
[----:B------:R-:W-:Y:S06]  /*14c30*/  BAR.SYNC.DEFER_BLOCKING 0x0 ;  /* 0x0000000000007b1d */ /* 0x000fec0000010000 */
[----:B------:R2:W-:Y:S02]  /*14c40*/  STSM.16.M88.4 [R8], R24 ;  /* 0x0000001808007844 */ /* 0x0005e40000000200 */
[----:B------:R-:W-:Y:S06]  /*14c50*/  BAR.SYNC.DEFER_BLOCKING 0x0 ;  /* 0x0000000000007b1d */ /* 0x000fec0000010000 */
[----:B------:R-:W0:Y:S02]  /*14c60*/  LDS.128 R20, [R3+UR16] ;  /* 0x0000001003147984 */ /* 0x000e240008000c00 */
        /* <DEDUP_REMOVED lines=56> */
[----:B------:R-:W-:Y:S01]  /*14ff0*/  BAR.SYNC.DEFER_BLOCKING 0x0 ;  /* 0x0000000000007b1d */ /* 0x000fe20000010000 */
[C---:B-1----:R-:W-:Y:S01]  /*15000*/  IMAD R31, R9.reuse, UR4, RZ ;  /* 0x00000004091f7c24 */ /* 0x042fe2000f8e02ff */
[----:B------:R-:W-:-:S02]  /*15010*/  ISETP.LT.AND P1, PT, R9, UR7, !P0 ;  /* 0x0000000709007c0c */ /* 0x000fc4000c721270 */
[----:B------:R-:W-:Y:S02]  /*15020*/  LEA.HI.X.SX32 R0, R0, UR5, 0x1, P2 ;  /* 0x0000000500007c11 */ /* 0x000fe400090f0eff */
[----:B------:R-:W-:Y:S01]  /*15030*/  ULDC UR7, c[0x0][0x22c] ;  /* 0x00008b0000077ab9 */ /* 0x000fe20000000800 */
[----:B------:R-:W-:Y:S01]  /*15040*/  ULDC UR5, c[0x0][0x248] ;  /* 0x0000920000057ab9 */ /* 0x000fe20000000800 */
[----:B------:R-:W-:Y:S01]  /*15050*/  ISETP.LT.AND P4, PT, R11, UR7, !P0 ;  /* 0x000000070b007c0c */ /* 0x000fe2000c781270 */
[----:B------:R1:W-:Y:S01]  /*15060*/  STSM.16.M88.4 [R8], R144 ;  /* 0x0000009008007844 */ /* 0x0003e20000000200 */
[----:B--2---:R-:W-:Y:S01]  /*15070*/  LEA R24, P2, R31, R2, 0x1 ;  /* 0x000000021f187211 */ /* 0x004fe200078408ff */
[----:B------:R-:W-:Y:S01]  /*15080*/  IMAD R11, R11, UR5, RZ ;  /* 0x000000050b0b7c24 */ /* 0x000fe2000f8e02ff */
[----:B------:R-:W-:Y:S01]  /*15090*/  LOP3.LUT R9, R10, 0x4, R181, 0xfe, !PT ;  /* 0x000000040a097812 */ /* 0x000fe200078efeb5 */
[----:B------:R-:W-:Y:S01]  /*150a0*/  ULDC UR4, c[0x0][0x22c] ;  /* 0x00008b0000047ab9 */ /* 0x000fe20000000800 */
[----:B------:R-:W-:Y:S01]  /*150b0*/  LEA.HI.X.SX32 R25, R31, R0, 0x1, P2 ;  /* 0x000000001f197211 */ /* 0x000fe200010f0eff */
[----:B------:R-:W-:Y:S01]  /*150c0*/  BAR.SYNC.DEFER_BLOCKING 0x0 ;  /* 0x0000000000007b1d */ /* 0x000fe20000010000 */
[C---:B------:R-:W-:Y:S01]  /*150d0*/  ISETP.LT.AND P5, PT, R9.reuse, UR4, !P0 ;  /* 0x0000000409007c0c */ /* 0x040fe2000c7a1270 */
[----:B------:R-:W-:Y:S01]  /*150e0*/  IMAD R9, R9, UR6, RZ ;  /* 0x0000000609097c24 */ /* 0x000fe2000f8e02ff */
[----:B------:R-:W-:-:S03]  /*150f0*/  LEA R26, P3, R11, R2, 0x1 ;  /* 0x000000020b1a7211 */ /* 0x000fc600078608ff */
[----:B------:R-:W-:Y:S01]  /*15100*/  ULDC UR4, c[0x0][0x248] ;  /* 0x0000920000047ab9 */ /* 0x000fe20000000800 */
[----:B------:R-:W-:Y:S01]  /*15110*/  LEA.HI.X.SX32 R27, R11, R0, 0x1, P3 ;  /* 0x000000000b1b7211 */ /* 0x000fe200018f0eff */
[----:B------:R-:W-:Y:S01]  /*15120*/  ULDC UR5, c[0x0][0x248] ;  /* 0x0000920000057ab9 */ /* 0x000fe20000000800 */
[C---:B------:R-:W-:Y:S01]  /*15130*/  LEA R28, P2, R9.reuse, R2, 0x1 ;  /* 0x00000002091c7211 */ /* 0x040fe200078408ff */
[----:B------:R-:W-:Y:S01]  /*15140*/  ULDC UR6, c[0x0][0x248] ;  /* 0x0000920000067ab9 */ /* 0x000fe20000000800 */
[C-C-:B------:R-:W-:Y:S01]  /*15150*/  LOP3.LUT R11, R10.reuse, 0x8, R181.reuse, 0xfe, !PT ;  /* 0x000000080a0b7812 */ /* 0x140fe200078efeb5 */
[----:B------:R-:W-:Y:S01]  /*15160*/  ULDC UR7, c[0x0][0x248] ;  /* 0x0000920000077ab9 */ /* 0x000fe20000000800 */
[C-C-:B-1----:R-:W-:Y:S02]  /*15170*/  LOP3.LUT R8, R10.reuse, 0xa, R181.reuse, 0xfe, !PT ;  /* 0x0000000a0a087812 */ /* 0x142fe400078efeb5 */
[----:B------:R-:W-:Y:S02]  /*15180*/  LEA.HI.X.SX32 R29, R9, R0, 0x1, P2 ;  /* 0x00000000091d7211 */ /* 0x000fe400010f0eff */
[C---:B------:R-:W-:Y:S01]  /*15190*/  ISETP.LT.AND P3, PT, R11.reuse, UR9, !P0 ;  /* 0x000000090b007c0c */ /* 0x040fe2000c761270 */
[----:B------:R1:W-:Y:S01]  /*151a0*/  @P1 STG.E.U16 desc[UR18][R24.64], R44 ;  /* 0x0000002c18001986 */ /* 0x0003e2000c101512 */
[----:B------:R-:W-:Y:S01]  /*151b0*/  IMAD R11, R11, UR5, RZ ;  /* 0x000000050b0b7c24 */ /* 0x000fe2000f8e02ff */
[--C-:B------:R-:W-:Y:S01]  /*151c0*/  LOP3.LUT R9, R10, 0xc, R181.reuse, 0xfe, !PT ;  /* 0x0000000c0a097812 */ /* 0x100fe200078efeb5 */
[----:B------:R-:W-:Y:S01]  /*151d0*/  ULDC UR5, c[0x0][0x248] ;  /* 0x0000920000057ab9 */ /* 0x000fe20000000800 */
[----:B------:R2:W-:Y:S01]  /*151e0*/  @P4 STG.E.U16 desc[UR18][R26.64], R45 ;  /* 0x0000002d1a004986 */ /* 0x0005e2000c101512 */
[----:B------:R-:W-:Y:S01]  /*151f0*/  ISETP.LT.AND P2, PT, R8, UR10, !P0 ;  /* 0x0000000a08007c0c */ /* 0x000fe2000c741270 */
[----:B------:R-:W-:Y:S01]  /*15200*/  ULDC UR9, c[0x0][0x22c] ;  /* 0x00008b0000097ab9 */ /* 0x000fe20000000800 */
[----:B-1----:R-:W-:-:S04]  /*15210*/  LOP3.LUT R24, R10, 0x6, R181, 0xfe, !PT ;  /* 0x000000060a187812 */ /* 0x002fc800078efeb5 */
[C---:B------:R-:W-:Y:S01]  /*15220*/  ISETP.LT.AND P1, PT, R24.reuse, UR8, !P0 ;  /* 0x0000000818007c0c */ /* 0x040fe2000c721270 */
[----:B------:R-:W-:Y:S01]  /*15230*/  IMAD R25, R24, UR4, RZ ;  /* 0x0000000418197c24 */ /* 0x000fe2000f8e02ff */
[----:B------:R1:W-:Y:S01]  /*15240*/  @P5 STG.E.U16 desc[UR18][R28.64], R46 ;  /* 0x0000002e1c005986 */ /* 0x0003e2000c101512 */
[----:B--2---:R-:W-:Y:S01]  /*15250*/  IMAD R27, R8, UR6, RZ ;  /* 0x00000006081b7c24 */ /* 0x004fe2000f8e02ff */
[-C--:B------:R-:W-:Y:S01]  /*15260*/  LEA R24, P5, R11, R2.reuse, 0x1 ;  /* 0x000000020b187211 */ /* 0x080fe200078a08ff */
[----:B------:R-:W-:Y:S01]  /*15270*/  ULDC UR4, c[0x0][0x248] ;  /* 0x0000920000047ab9 */ /* 0x000fe20000000800 */
[----:B------:R-:W-:Y:S01]  /*15280*/  LEA R8, P6, R25, R2, 0x1 ;  /* 0x0000000219087211 */ /* 0x000fe200078c08ff */
[----:B------:R-:W-:Y:S01]  /*15290*/  ULDC UR8, c[0x0][0x22c] ;  /* 0x00008b0000087ab9 */ /* 0x000fe20000000800 */
[C---:B------:R-:W-:Y:S01]  /*152a0*/  ISETP.LT.AND P4, PT, R9.reuse, UR11, !P0 ;  /* 0x0000000b09007c0c */ /* 0x040fe2000c781270 */
[----:B------:R-:W-:Y:S01]  /*152b0*/  ULDC UR6, c[0x0][0x248] ;  /* 0x0000920000067ab9 */ /* 0x000fe20000000800 */
[----:B------:R-:W-:Y:S01]  /*152c0*/  PRMT R30, R44, 0x7632, R30 ;  /* 0x000076322c1e7816 */ /* 0x000fe2000000001e */
[----:B-1----:R-:W-:Y:S01]  /*152d0*/  IMAD R29, R9, UR7, RZ ;  /* 0x00000007091d7c24 */ /* 0x002fe2000f8e02ff */
[-C--:B------:R-:W-:Y:S01]  /*152e0*/  LEA.HI.X.SX32 R9, R25, R0.reuse, 0x1, P6 ;  /* 0x0000000019097211 */ /* 0x080fe200030f0eff */
[----:B------:R-:W-:Y:S01]  /*152f0*/  ULDC UR7, c[0x0][0x22c] ;  /* 0x00008b0000077ab9 */ /* 0x000fe20000000800 */
[----:B------:R-:W-:-:S02]  /*15300*/  LEA.HI.X.SX32 R25, R11, R0, 0x1, P5 ;  /* 0x000000000b197211 */ /* 0x000fc400028f0eff */
[-C--:B------:R-:W-:Y:S02]  /*15310*/  LEA R26, P6, R27, R2.reuse, 0x1 ;  /* 0x000000021b1a7211 */ /* 0x080fe400078c08ff */
[----:B------:R-:W-:Y:S02]  /*15320*/  LOP3.LUT R11, R10, 0xe, R181, 0xfe, !PT ;  /* 0x0000000e0a0b7812 */ /* 0x000fe400078efeb5 */
[----:B------:R-:W-:Y:S01]  /*15330*/  LEA R28, P5, R29, R2, 0x1 ;  /* 0x000000021d1c7211 */ /* 0x000fe200078a08ff */
[----:B------:R1:W-:Y:S01]  /*15340*/  @P1 STG.E.U16 desc[UR18][R8.64], R47 ;  /* 0x0000002f08001986 */ /* 0x0003e2000c101512 */
[----:B------:R-:W-:Y:S02]  /*15350*/  PRMT R32, R45, 0x7632, R32 ;  /* 0x000076322d207816 */ /* 0x000fe40000000020 */
[-C--:B------:R-:W-:Y:S01]  /*15360*/  LEA.HI.X.SX32 R27, R27, R0.reuse, 0x1, P6 ;  /* 0x000000001b1b7211 */ /* 0x080fe200030f0eff */
[----:B------:R2:W-:Y:S01]  /*15370*/  @P3 STG.E.U16 desc[UR18][R24.64], R30 ;  /* 0x0000001e18003986 */ /* 0x0005e2000c101512 */
[----:B------:R-:W-:-:S02]  /*15380*/  LEA.HI.X.SX32 R29, R29, R0, 0x1, P5 ;  /* 0x000000001d1d7211 */ /* 0x000fc400028f0eff */
[C---:B------:R-:W-:Y:S01]  /*15390*/  ISETP.LT.AND P5, PT, R11.reuse, UR7, !P0 ;  /* 0x000000070b007c0c */ /* 0x040fe2000c7a1270 */
[----:B------:R3:W-:Y:S01]  /*153a0*/  @P2 STG.E.U16 desc[UR18][R26.64], R32 ;  /* 0x000000201a002986 */ /* 0x0007e2000c101512 */
[----:B------:R-:W-:Y:S01]  /*153b0*/  PRMT R46, R46, 0x7632, R46 ;  /* 0x000076322e2e7816 */ /* 0x000fe2000000002e */
[----:B------:R-:W-:Y:S01]  /*153c0*/  ULDC UR7, c[0x0][0x22c] ;  /* 0x00008b0000077ab9 */ /* 0x000fe20000000800 */
[C-C-:B-1----:R-:W-:Y:S01]  /*153d0*/  LOP3.LUT R9, R10.reuse, 0x10, R181.reuse, 0xfe, !PT ;  /* 0x000000100a097812 */ /* 0x142fe200078efeb5 */
[----:B--2---:R-:W-:Y:S01]  /*153e0*/  IMAD R25, R11, UR4, RZ ;  /* 0x000000040b197c24 */ /* 0x004fe2000f8e02ff */
[C-C-:B------:R-:W-:Y:S01]  /*153f0*/  LOP3.LUT R24, R10.reuse, 0x12, R181.reuse, 0xfe, !PT ;  /* 0x000000120a187812 */ /* 0x140fe200078efeb5 */
[----:B------:R1:W-:Y:S01]  /*15400*/  @P4 STG.E.U16 desc[UR18][R28.64], R46 ;  /* 0x0000002e1c004986 */ /* 0x0003e2000c101512 */
[--C-:B------:R-:W-:Y:S01]  /*15410*/  LOP3.LUT R11, R10, 0x14, R181.reuse, 0xfe, !PT ;  /* 0x000000140a0b7812 */ /* 0x100fe200078efeb5 */
[----:B---3--:R-:W-:Y:S01]  /*15420*/  IMAD R27, R9, UR5, RZ ;  /* 0x00000005091b7c24 */ /* 0x008fe2000f8e02ff */
[----:B------:R-:W-:Y:S01]  /*15430*/  LEA R8, P1, R25, R2, 0x1 ;  /* 0x0000000219087211 */ /* 0x000fe200078208ff */
[----:B------:R-:W-:Y:S01]  /*15440*/  ULDC UR4, c[0x0][0x248] ;  /* 0x0000920000047ab9 */ /* 0x000fe20000000800 */
[----:B------:R-:W-:Y:S01]  /*15450*/  ISETP.LT.AND P2, PT, R9, UR8, !P0 ;  /* 0x0000000809007c0c */ /* 0x000fe2000c741270 */
[----:B------:R-:W-:Y:S01]  /*15460*/  IMAD R33, R11, UR4, RZ ;  /* 0x000000040b217c24 */ /* 0x000fe2000f8e02ff */
[----:B------:R-:W-:Y:S01]  /*15470*/  PRMT R34, R47, 0x7632, R34 ;  /* 0x000076322f227816 */ /* 0x000fe20000000022 */
[----:B------:R-:W-:Y:S01]  /*15480*/  ULDC UR5, c[0x0][0x248] ;  /* 0x0000920000057ab9 */ /* 0x000fe20000000800 */
[----:B------:R-:W-:Y:S01]  /*15490*/  LEA.HI.X.SX32 R9, R25, R0, 0x1, P1 ;  /* 0x0000000019097211 */ /* 0x000fe200008f0eff */
[----:B------:R-:W-:Y:S01]  /*154a0*/  ULDC UR4, c[0x0][0x22c] ;  /* 0x00008b0000047ab9 */ /* 0x000fe20000000800 */
[C---:B------:R-:W-:Y:S01]  /*154b0*/  ISETP.LT.AND P4, PT, R24.reuse, UR9, !P0 ;  /* 0x0000000918007c0c */ /* 0x040fe2000c781270 */
[----:B-1----:R-:W-:Y:S01]  /*154c0*/  IMAD R29, R24, UR6, RZ ;  /* 0x00000006181d7c24 */ /* 0x002fe2000f8e02ff */
[-C--:B------:R-:W-:Y:S01]  /*154d0*/  LEA R24, P1, R27, R2.reuse, 0x1 ;  /* 0x000000021b187211 */ /* 0x080fe200078208ff */
[----:B------:R-:W1:Y:S01]  /*154e0*/  LDC R30, c[0x0][0x248] ;  /* 0x00009200ff1e7b82 */ /* 0x000e620000000800 */
[----:B------:R-:W-:Y:S01]  /*154f0*/  ISETP.LT.AND P3, PT, R11, UR7, !P0 ;  /* 0x000000070b007c0c */ /* 0x000fe2000c761270 */
[----:B------:R2:W-:Y:S01]  /*15500*/  @P5 STG.E.U16 desc[UR18][R8.64], R34 ;  /* 0x0000002208005986 */ /* 0x0005e2000c101512 */
[----:B------:R-:W-:Y:S01]  /*15510*/  LEA R26, P6, R29, R2, 0x1 ;  /* 0x000000021d1a7211 */ /* 0x000fe200078c08ff */
[----:B------:R-:W-:Y:S01]  /*15520*/  ULDC UR7, c[0x0][0x22c] ;  /* 0x00008b0000077ab9 */ /* 0x000fe20000000800 */
[----:B------:R-:W-:Y:S01]  /*15530*/  LEA.HI.X.SX32 R25, R27, R0, 0x1, P1 ;  /* 0x000000001b197211 */ /* 0x000fe200008f0eff */
[----:B------:R-:W-:Y:S01]  /*15540*/  ULDC UR8, c[0x0][0x22c] ;  /* 0x00008b0000087ab9 */ /* 0x000fe20000000800 */
[----:B------:R-:W-:Y:S01]  /*15550*/  LEA R28, P5, R33, R2, 0x1 ;  /* 0x00000002211c7211 */ /* 0x000fe200078a08ff */
[----:B------:R-:W-:Y:S01]  /*15560*/  ULDC UR6, c[0x0][0x248] ;  /* 0x0000920000067ab9 */ /* 0x000fe20000000800 */
[C-C-:B------:R-:W-:Y:S01]  /*15570*/  LOP3.LUT R11, R10.reuse, 0x20, R181.reuse, 0xfe, !PT ;  /* 0x000000200a0b7812 */ /* 0x140fe200078efeb5 */
[----:B------:R3:W-:Y:S01]  /*15580*/  @P2 STG.E.U16 desc[UR18][R24.64], R52 ;  /* 0x0000003418002986 */ /* 0x0007e2000c101512 */
[----:B------:R-:W-:Y:S01]  /*15590*/  LEA.HI.X.SX32 R27, R29, R0, 0x1, P6 ;  /* 0x000000001d1b7211 */ /* 0x000fe200030f0eff */
[----:B------:R-:W-:Y:S01]  /*155a0*/  ULDC UR9, c[0x0][0x22c] ;  /* 0x00008b0000097ab9 */ /* 0x000fe20000000800 */
[----:B------:R-:W4:Y:S01]  /*155b0*/  LDC R32, c[0x0][0x248] ;  /* 0x00009200ff207b82 */ /* 0x000f220000000800 */
[----:B--2---:R-:W-:-:S02]  /*155c0*/  LOP3.LUT R9, R10, 0x18, R181, 0xfe, !PT ;  /* 0x000000180a097812 */ /* 0x004fc400078efeb5 */
[----:B------:R-:W-:Y:S02]  /*155d0*/  LEA.HI.X.SX32 R29, R33, R0, 0x1, P5 ;  /* 0x00000000211d7211 */ /* 0x000fe400028f0eff */
[----:B------:R-:W-:Y:S01]  /*155e0*/  ISETP.LT.AND P1, PT, R11, UR4, !P0 ;  /* 0x000000040b007c0c */ /* 0x000fe2000c721270 */
[----:B------:R-:W-:Y:S01]  /*155f0*/  @P4 STG.E.U16 desc[UR18][R26.64], R53 ;  /* 0x000000351a004986 */ /* 0x000fe2000c101512 */
[C-C-:B------:R-:W-:Y:S01]  /*15600*/  LOP3.LUT R11, R10.reuse, 0x16, R181.reuse, 0xfe, !PT ;  /* 0x000000160a0b7812 */ /* 0x140fe200078efeb5 */
[----:B------:R-:W-:Y:S01]  /*15610*/  ULDC UR4, c[0x0][0x248] ;  /* 0x0000920000047ab9 */ /* 0x000fe20000000800 */
[----:B---3--:R-:W-:Y:S01]  /*15620*/  IMAD R25, R9, UR5, RZ ;  /* 0x0000000509197c24 */ /* 0x008fe2000f8e02ff */
[----:B------:R2:W-:Y:S01]  /*15630*/  @P3 STG.E.U16 desc[UR18][R28.64], R54 ;  /* 0x000000361c003986 */ /* 0x0005e2000c101512 */
[----:B------:R-:W-:Y:S01]  /*15640*/  LOP3.LUT R8, R10, 0x1a, R181, 0xfe, !PT ;  /* 0x0000001a0a087812 */ /* 0x000fe200078efeb5 */
[----:B------:R-:W-:Y:S01]  /*15650*/  ULDC UR5, c[0x0][0x248] ;  /* 0x0000920000057ab9 */ /* 0x000fe20000000800 */
[----:B------:R-:W-:Y:S01]  /*15660*/  ISETP.LT.AND P5, PT, R11, UR7, !P0 ;  /* 0x000000070b007c0c */ /* 0x000fe2000c7a1270 */
[----:B------:R-:W3:Y:S01]  /*15670*/  LDC R34, c[0x0][0x248] ;  /* 0x00009200ff227b82 */ /* 0x000ee20000000800 */
[----:B------:R-:W-:Y:S01]  /*15680*/  LEA R24, P4, R25, R2, 0x1 ;  /* 0x0000000219187211 */ /* 0x000fe200078808ff */
[----:B------:R-:W-:Y:S01]  /*15690*/  IMAD R11, R11, UR4, RZ ;  /* 0x000000040b0b7c24 */ /* 0x000fe2000f8e02ff */
[----:B------:R-:W-:Y:S01]  /*156a0*/  ULDC UR4, c[0x0][0x22c] ;  /* 0x00008b0000047ab9 */ /* 0x000fe20000000800 */
[----:B------:R-:W-:-:S02]  /*156b0*/  ISETP.LT.AND P3, PT, R9, UR8, !P0 ;  /* 0x0000000809007c0c */ /* 0x000fc4000c761270 */
[----:B--2---:R-:W-:Y:S02]  /*156c0*/  LOP3.LUT R28, R10, 0x22, R181, 0xfe, !PT ;  /* 0x000000220a1c7812 */ /* 0x004fe400078efeb5 */
[----:B------:R-:W-:Y:S01]  /*156d0*/  LEA.HI.X.SX32 R25, R25, R0, 0x1, P4 ;  /* 0x0000000019197211 */ /* 0x000fe200020f0eff */
[----:B------:R-:W-:Y:S01]  /*156e0*/  IMAD R27, R8, UR6, RZ ;  /* 0x00000006081b7c24 */ /* 0x000fe2000f8e02ff */
[----:B------:R-:W-:Y:S01]  /*156f0*/  ISETP.LT.AND P4, PT, R28, UR4, !P0 ;  /* 0x000000041c007c0c */ /* 0x000fe2000c781270 */
[----:B------:R-:W-:Y:S01]  /*15700*/  ULDC UR6, c[0x0][0x22c] ;  /* 0x00008b0000067ab9 */ /* 0x000fe20000000800 */
[----:B------:R-:W-:Y:S01]  /*15710*/  ISETP.LT.AND P2, PT, R8, UR9, !P0 ;  /* 0x0000000908007c0c */ /* 0x000fe2000c741270 */
[----:B------:R-:W2:Y:S01]  /*15720*/  LDC R28, c[0x0][0x248] ;  /* 0x00009200ff1c7b82 */ /* 0x000ea20000000800 */
[----:B------:R-:W-:Y:S01]  /*15730*/  LEA R8, P6, R11, R2, 0x1 ;  /* 0x000000020b087211 */ /* 0x000fe200078c08ff */
[----:B------:R-:W-:Y:S01]  /*15740*/  ULDC UR4, c[0x0][0x248] ;  /* 0x0000920000047ab9 */ /* 0x000fe20000000800 */
[----:B------:R-:W-:-:S02]  /*15750*/  PRMT R52, R52, 0x7632, R52 ;  /* 0x0000763234347816 */ /* 0x000fc40000000034 */
[----:B------:R-:W-:Y:S02]  /*15760*/  LEA.HI.X.SX32 R9, R11, R0, 0x1, P6 ;  /* 0x000000000b097211 */ /* 0x000fe400030f0eff */
[C---:B------:R-:W-:Y:S02]  /*15770*/  LOP3.LUT R11, R10.reuse, 0x1c, R181, 0xfe, !PT ;  /* 0x0000001c0a0b7812 */ /* 0x040fe400078efeb5 */
[----:B------:R-:W-:Y:S01]  /*15780*/  LEA R26, P6, R27, R2, 0x1 ;  /* 0x000000021b1a7211 */ /* 0x000fe200078c08ff */
[----:B------:R0:W-:Y:S04]  /*15790*/  @P5 STG.E.U16 desc[UR18][R8.64], R55 ;  /* 0x0000003708005986 */ /* 0x0001e8000c101512 */
[----:B------:R1:W-:Y:S01]  /*157a0*/  @P3 STG.E.U16 desc[UR18][R24.64], R52 ;  /* 0x0000003418003986 */ /* 0x0003e2000c101512 */
[C---:B------:R-:W-:Y:S01]  /*157b0*/  ISETP.LT.AND P3, PT, R11.reuse, UR6, !P0 ;  /* 0x000000060b007c0c */ /* 0x040fe2000c761270 */
[----:B------:R-:W-:Y:S01]  /*157c0*/  IMAD R11, R11, UR4, RZ ;  /* 0x000000040b0b7c24 */ /* 0x000fe2000f8e02ff */
[----:B------:R-:W-:Y:S01]  /*157d0*/  PRMT R53, R53, 0x7632, R53 ;  /* 0x0000763235357816 */ /* 0x000fe20000000035 */
[----:B------:R-:W-:Y:S01]  /*157e0*/  ULDC UR4, c[0x0][0x22c] ;  /* 0x00008b0000047ab9 */ /* 0x000fe20000000800 */
[----:B------:R-:W-:Y:S01]  /*157f0*/  LEA.HI.X.SX32 R27, R27, R0, 0x1, P6 ;  /* 0x000000001b1b7211 */ /* 0x000fe200030f0eff */
[----:B------:R-:W-:Y:S01]  /*15800*/  ULDC UR6, c[0x0][0x22c] ;  /* 0x00008b0000067ab9 */ /* 0x000fe20000000800 */
[----:B0-----:R-:W-:-:S02]  /*15810*/  LOP3.LUT R9, R10, 0x1e, R181, 0xfe, !PT ;  /* 0x0000001e0a097812 */ /* 0x001fc400078efeb5 */
[----:B------:R-:W-:Y:S01]  /*15820*/  LEA R8, P5, R11, R2, 0x1 ;  /* 0x000000020b087211 */ /* 0x000fe200078a08ff */
[----:B------:R-:W-:Y:S01]  /*15830*/  @P2 STG.E.U16 desc[UR18][R26.64], R53 ;  /* 0x000000351a002986 */ /* 0x000fe2000c101512 */
[C---:B------:R-:W-:Y:S01]  /*15840*/  ISETP.LT.AND P2, PT, R9.reuse, UR4, !P0 ;  /* 0x0000000409007c0c */ /* 0x040fe2000c741270 */
[----:B-1----:R-:W-:Y:S01]  /*15850*/  IMAD R25, R9, UR5, RZ ;  /* 0x0000000509197c24 */ /* 0x002fe2000f8e02ff */
[----:B------:R-:W-:Y:S01]  /*15860*/  PRMT R54, R54, 0x7632, R54 ;  /* 0x0000763236367816 */ /* 0x000fe20000000036 */
[----:B--2---:R-:W-:Y:S01]  /*15870*/  IMAD R31, R28, 0x20, R31 ;  /* 0x000000201c1f7824 */ /* 0x004fe200078e021f */
[----:B------:R-:W-:Y:S01]  /*15880*/  LEA.HI.X.SX32 R9, R11, R0, 0x1, P5 ;  /* 0x000000000b097211 */ /* 0x000fe200028f0eff */
[----:B------:R-:W-:Y:S01]  /*15890*/  ULDC UR4, c[0x0][0x22c] ;  /* 0x00008b0000047ab9 */ /* 0x000fe20000000800 */
[----:B------:R-:W-:Y:S01]  /*158a0*/  LOP3.LUT R24, R10, 0x24, R181, 0xfe, !PT ;  /* 0x000000240a187812 */ /* 0x000fe200078efeb5 */
[----:B------:R-:W-:Y:S02]  /*158b0*/  ULDC UR5, c[0x0][0x22c] ;  /* 0x00008b0000057ab9 */ /* 0x000fe40000000800 */
[----:B------:R0:W-:Y:S01]  /*158c0*/  @P3 STG.E.U16 desc[UR18][R8.64], R54 ;  /* 0x0000003608003986 */ /* 0x0001e2000c101512 */
[----:B------:R-:W-:-:S02]  /*158d0*/  ISETP.LT.AND P5, PT, R24, UR6, !P0 ;  /* 0x0000000618007c0c */ /* 0x000fc4000c7a1270 */
[----:B------:R-:W-:-:S04]  /*158e0*/  LEA R24, P6, R25, R2, 0x1 ;  /* 0x0000000219187211 */ /* 0x000fc800078c08ff */
[----:B------:R-:W-:Y:S01]  /*158f0*/  LEA.HI.X.SX32 R25, R25, R0, 0x1, P6 ;  /* 0x0000000019197211 */ /* 0x000fe200030f0eff */
[----:B0-----:R-:W-:Y:S02]  /*15900*/  IMAD R9, R30, 0x2, R31 ;  /* 0x000000021e097824 */ /* 0x001fe400078e021f */
[----:B------:R-:W0:Y:S01]  /*15910*/  LDC R30, c[0x0][0x248] ;  /* 0x00009200ff1e7b82 */ /* 0x000e220000000800 */
[----:B------:R-:W-:Y:S01]  /*15920*/  LEA R26, P6, R31, R2, 0x1 ;  /* 0x000000021f1a7211 */ /* 0x000fe200078c08ff */
[----:B----4-:R-:W-:Y:S01]  /*15930*/  IMAD R29, R32, 0x2, R9 ;  /* 0x00000002201d7824 */ /* 0x010fe200078e0209 */
[----:B------:R-:W-:Y:S02]  /*15940*/  LOP3.LUT R11, R10, 0x26, R181, 0xfe, !PT ;  /* 0x000000260a0b7812 */ /* 0x000fe400078efeb5 */
[----:B------:R-:W-:Y:S02]  /*15950*/  PRMT R55, R55, 0x7632, R55 ;  /* 0x0000763237377816 */ /* 0x000fe40000000037 */
[----:B------:R-:W-:Y:S01]  /*15960*/  LEA.HI.X.SX32 R27, R31, R0, 0x1, P6 ;  /* 0x000000001f1b7211 */ /* 0x000fe200030f0eff */
[----:B------:R-:W1:Y:S01]  /*15970*/  LDC R32, c[0x0][0x248] ;  /* 0x00009200ff207b82 */ /* 0x000e620000000800 */
[----:B------:R-:W-:-:S02]  /*15980*/  LEA R8, P6, R9, R2, 0x1 ;  /* 0x0000000209087211 */ /* 0x000fc400078c08ff */
[----:B------:R-:W-:Y:S01]  /*15990*/  ISETP.LT.AND P3, PT, R11, UR4, !P0 ;  /* 0x000000040b007c0c */ /* 0x000fe2000c761270 */
[----:B------:R2:W-:Y:S01]  /*159a0*/  @P2 STG.E.U16 desc[UR18][R24.64], R55 ;  /* 0x0000003718002986 */ /* 0x0005e2000c101512 */
[----:B------:R-:W-:Y:S01]  /*159b0*/  LOP3.LUT R11, R10, 0x28, R181, 0xfe, !PT ;  /* 0x000000280a0b7812 */ /* 0x000fe200078efeb5 */
[----:B------:R-:W-:Y:S01]  /*159c0*/  ULDC UR4, c[0x0][0x22c] ;  /* 0x00008b0000047ab9 */ /* 0x000fe20000000800 */
[----:B------:R-:W-:Y:S01]  /*159d0*/  LEA.HI.X.SX32 R9, R9, R0, 0x1, P6 ;  /* 0x0000000009097211 */ /* 0x000fe200030f0eff */
[----:B---3--:R-:W-:Y:S01]  /*159e0*/  IMAD R31, R34, 0x2, R29 ;  /* 0x00000002221f7824 */ /* 0x008fe200078e021d */
[----:B------:R-:W-:Y:S01]  /*159f0*/  ISETP.LT.AND P2, PT, R11, UR4, !P0 ;  /* 0x000000040b007c0c */ /* 0x000fe2000c741270 */
[----:B------:R3:W-:Y:S01]  /*15a00*/  @P1 STG.E.U16 desc[UR18][R26.64], R124 ;  /* 0x0000007c1a001986 */ /* 0x0007e2000c101512 */
[----:B------:R-:W-:Y:S01]  /*15a10*/  LOP3.LUT R11, R10, 0x2a, R181, 0xfe, !PT ;  /* 0x0000002a0a0b7812 */ /* 0x000fe200078efeb5 */
[----:B------:R-:W-:Y:S01]  /*15a20*/  ULDC UR4, c[0x0][0x22c] ;  /* 0x00008b0000047ab9 */ /* 0x000fe20000000800 */
[----:B------:R-:W4:Y:S01]  /*15a30*/  LDC R34, c[0x0][0x248] ;  /* 0x00009200ff227b82 */ /* 0x000f220000000800 */
[----:B--2---:R-:W-:-:S04]  /*15a40*/  LEA R24, P6, R29, R2, 0x1 ;  /* 0x000000021d187211 */ /* 0x004fc800078c08ff */
[----:B------:R-:W-:-:S03]  /*15a50*/  LEA.HI.X.SX32 R25, R29, R0, 0x1, P6 ;  /* 0x000000001d197211 */ /* 0x000fc600030f0eff */
[----:B---3--:R-:W2:Y:S01]  /*15a60*/  LDC R26, c[0x0][0x248] ;  /* 0x00009200ff1a7b82 */ /* 0x008ea20000000800 */
[----:B------:R-:W-:Y:S02]  /*15a70*/  LEA R28, P6, R31, R2, 0x1 ;  /* 0x000000021f1c7211 */ /* 0x000fe400078c08ff */
[----:B------:R-:W-:Y:S01]  /*15a80*/  ISETP.LT.AND P1, PT, R11, UR4, !P0 ;  /* 0x000000040b007c0c */ /* 0x000fe2000c721270 */
[----:B------:R-:W-:Y:S01]  /*15a90*/  ULDC UR4, c[0x0][0x22c] ;  /* 0x00008b0000047ab9 */ /* 0x000fe20000000800 */
[----:B------:R-:W-:Y:S02]  /*15aa0*/  LOP3.LUT R11, R10, 0x2c, R181, 0xfe, !PT ;  /* 0x0000002c0a0b7812 */ /* 0x000fe400078efeb5 */
[----:B------:R-:W-:Y:S01]  /*15ab0*/  LEA.HI.X.SX32 R29, R31, R0, 0x1, P6 ;  /* 0x000000001f1d7211 */ /* 0x000fe200030f0eff */
[----:B0-----:R-:W-:Y:S01]  /*15ac0*/  IMAD R31, R30, 0x2, R31 ;  /* 0x000000021e1f7824 */ /* 0x001fe200078e021f */
[----:B------:R0:W-:Y:S01]  /*15ad0*/  @P4 STG.E.U16 desc[UR18][R8.64], R125 ;  /* 0x0000007d08004986 */ /* 0x0001e2000c101512 */
[----:B------:R-:W3:Y:S01]  /*15ae0*/  LDC R30, c[0x0][0x248] ;  /* 0x00009200ff1e7b82 */ /* 0x000ee20000000800 */
[----:B------:R-:W-:Y:S01]  /*15af0*/  ISETP.LT.AND P4, PT, R11, UR4, !P0 ;  /* 0x000000040b007c0c */ /* 0x000fe2000c781270 */
[----:B------:R-:W-:Y:S01]  /*15b00*/  ULDC UR4, c[0x0][0x22c] ;  /* 0x00008b0000047ab9 */ /* 0x000fe20000000800 */
[C-C-:B------:R-:W-:Y:S01]  /*15b10*/  LOP3.LUT R11, R10.reuse, 0x2e, R181.reuse, 0xfe, !PT ;  /* 0x0000002e0a0b7812 */ /* 0x140fe200078efeb5 */
[----:B------:R-:W-:Y:S04]  /*15b20*/  @P5 STG.E.U16 desc[UR18][R24.64], R126 ;  /* 0x0000007e18005986 */ /* 0x000fe8000c101512 */
[----:B------:R4:W-:Y:S01]  /*15b30*/  @P3 STG.E.U16 desc[UR18][R28.64], R127 ;  /* 0x0000007f1c003986 */ /* 0x0009e2000c101512 */
[----:B------:R-:W-:Y:S01]  /*15b40*/  ISETP.LT.AND P5, PT, R11, UR4, !P0 ;  /* 0x000000040b007c0c */ /* 0x000fe2000c7a1270 */
[----:B------:R-:W-:Y:S01]  /*15b50*/  ULDC UR4, c[0x0][0x22c] ;  /* 0x00008b0000047ab9 */ /* 0x000fe20000000800 */
[----:B0-----:R-:W-:-:S02]  /*15b60*/  LOP3.LUT R9, R10, 0x30, R181, 0xfe, !PT ;  /* 0x000000300a097812 */ /* 0x001fc400078efeb5 */
[----:B------:R-:W-:Y:S01]  /*15b70*/  LEA R8, P6, R31, R2, 0x1 ;  /* 0x000000021f087211 */ /* 0x000fe200078c08ff */
[----:B-1----:R-:W-:Y:S01]  /*15b80*/  IMAD R11, R32, 0x2, R31 ;  /* 0x00000002200b7824 */ /* 0x002fe200078e021f */
[----:B------:R-:W-:Y:S01]  /*15b90*/  ISETP.LT.AND P3, PT, R9, UR4, !P0 ;  /* 0x0000000409007c0c */ /* 0x000fe2000c761270 */
[----:B------:R-:W-:Y:S01]  /*15ba0*/  ULDC UR4, c[0x0][0x22c] ;  /* 0x00008b0000047ab9 */ /* 0x000fe20000000800 */
[----:B----4-:R-:W0:Y:S01]  /*15bb0*/  LDC R28, c[0x0][0x248] ;  /* 0x00009200ff1c7b82 */ /* 0x010e220000000800 */
[----:B------:R-:W-:Y:S02]  /*15bc0*/  PRMT R124, R124, 0x7632, R124 ;  /* 0x000076327c7c7816 */ /* 0x000fe4000000007c */
[----:B------:R-:W-:Y:S02]  /*15bd0*/  LEA.HI.X.SX32 R9, R31, R0, 0x1, P6 ;  /* 0x000000001f097211 */ /* 0x000fe400030f0eff */
[----:B------:R-:W-:Y:S02]  /*15be0*/  LOP3.LUT R27, R10, 0x32, R181, 0xfe, !PT ;  /* 0x000000320a1b7812 */ /* 0x000fe400078efeb5 */
[----:B------:R-:W-:Y:S01]  /*15bf0*/  LEA R24, P6, R11, R2, 0x1 ;  /* 0x000000020b187211 */ /* 0x000fe200078c08ff */
[----:B------:R1:W-:Y:S01]  /*15c00*/  @P2 STG.E.U16 desc[UR18][R8.64], R124 ;  /* 0x0000007c08002986 */ /* 0x0003e2000c101512 */
[----:B------:R-:W4:Y:S01]  /*15c10*/  LDC R32, c[0x0][0x248] ;  /* 0x00009200ff207b82 */ /* 0x000f220000000800 */
[----:B------:R-:W-:Y:S01]  /*15c20*/  ISETP.LT.AND P2, PT, R27, UR4, !P0 ;  /* 0x000000041b007c0c */ /* 0x000fe2000c741270 */
[----:B--2---:R-:W-:Y:S01]  /*15c30*/  IMAD R27, R26, 0x2, R11 ;  /* 0x000000021a1b7824 */ /* 0x004fe200078e020b */
[----:B------:R-:W-:Y:S01]  /*15c40*/  PRMT R125, R125, 0x7632, R125 ;  /* 0x000076327d7d7816 */ /* 0x000fe2000000007d */
[----:B------:R-:W-:Y:S01]  /*15c50*/  ULDC UR4, c[0x0][0x22c] ;  /* 0x00008b0000047ab9 */ /* 0x000fe20000000800 */
[----:B------:R-:W-:-:S02]  /*15c60*/  LEA.HI.X.SX32 R25, R11, R0, 0x1, P6 ;  /* 0x000000000b197211 */ /* 0x000fc400030f0eff */
[----:B------:R-:W-:Y:S02]  /*15c70*/  LOP3.LUT R11, R10, 0x34, R181, 0xfe, !PT ;  /* 0x000000340a0b7812 */ /* 0x000fe400078efeb5 */
[----:B------:R-:W-:Y:S01]  /*15c80*/  LEA R26, P6, R27, R2, 0x1 ;  /* 0x000000021b1a7211 */ /* 0x000fe200078c08ff */
[----:B------:R0:W-:Y:S01]  /*15c90*/  @P1 STG.E.U16 desc[UR18][R24.64], R125 ;  /* 0x0000007d18001986 */ /* 0x0001e2000c101512 */
[----:B------:R-:W-:Y:S01]  /*15ca0*/  ISETP.LT.AND P1, PT, R11, UR4, !P0 ;  /* 0x000000040b007c0c */ /* 0x000fe2000c721270 */
[----:B---3--:R-:W-:Y:S01]  /*15cb0*/  IMAD R11, R30, 0x2, R27 ;  /* 0x000000021e0b7824 */ /* 0x008fe200078e021b */
[----:B------:R-:W-:Y:S01]  /*15cc0*/  LEA.HI.X.SX32 R27, R27, R0, 0x1, P6 ;  /* 0x000000001b1b7211 */ /* 0x000fe200030f0eff */
[----:B------:R-:W-:Y:S01]  /*15cd0*/  ULDC UR4, c[0x0][0x22c] ;  /* 0x00008b0000047ab9 */ /* 0x000fe20000000800 */
[----:B------:R-:W-:Y:S01]  /*15ce0*/  PRMT R126, R126, 0x7632, R126 ;  /* 0x000076327e7e7816 */ /* 0x000fe2000000007e */
[----:B------:R-:W2:Y:S01]  /*15cf0*/  LDC R30, c[0x0][0x248] ;  /* 0x00009200ff1e7b82 */ /* 0x000ea20000000800 */
[----:B-1----:R-:W-:-:S02]  /*15d00*/  LOP3.LUT R9, R10, 0x36, R181, 0xfe, !PT ;  /* 0x000000360a097812 */ /* 0x002fc400078efeb5 */
[----:B------:R-:W-:Y:S01]  /*15d10*/  LEA R8, P6, R11, R2, 0x1 ;  /* 0x000000020b087211 */ /* 0x000fe200078c08ff */
[----:B------:R4:W-:Y:S01]  /*15d20*/  @P4 STG.E.U16 desc[UR18][R26.64], R126 ;  /* 0x0000007e1a004986 */ /* 0x0009e2000c101512 */
[----:B0-----:R-:W-:-:S03]  /*15d30*/  IMAD R25, R28, 0x2, R11 ;  /* 0x000000021c197824 */ /* 0x001fc600078e020b */
[----:B------:R-:W0:Y:S01]  /*15d40*/  LDC R28, c[0x0][0x248] ;  /* 0x00009200ff1c7b82 */ /* 0x000e220000000800 */
[----:B------:R-:W-:Y:S01]  /*15d50*/  ISETP.LT.AND P4, PT, R9, UR4, !P0 ;  /* 0x0000000409007c0c */ /* 0x000fe2000c781270 */
[----:B------:R-:W-:Y:S01]  /*15d60*/  ULDC UR4, c[0x0][0x22c] ;  /* 0x00008b0000047ab9 */ /* 0x000fe20000000800 */
[----:B------:R-:W-:Y:S02]  /*15d70*/  LEA.HI.X.SX32 R9, R11, R0, 0x1, P6 ;  /* 0x000000000b097211 */ /* 0x000fe400030f0eff */
[----:B------:R-:W-:Y:S01]  /*15d80*/  PRMT R127, R127, 0x7632, R127 ;  /* 0x000076327f7f7816 */ /* 0x000fe2000000007f */
[----:B----4-:R-:W-:-:S04]  /*15d90*/  IMAD R27, R32, 0x2, R25 ;  /* 0x00000002201b7824 */ /* 0x010fc800078e0219 */
[----:B------:R1:W-:Y:S01]  /*15da0*/  @P5 STG.E.U16 desc[UR18][R8.64], R127 ;  /* 0x0000007f08005986 */ /* 0x0003e2000c101512 */
[C---:B------:R-:W-:Y:S01]  /*15db0*/  LEA R24, P5, R25.reuse, R2, 0x1 ;  /* 0x0000000219187211 */ /* 0x040fe200078a08ff */
[----:B------:R-:W-:Y:S01]  /*15dc0*/  IMAD R29, R34, 0x2, R27 ;  /* 0x00000002221d7824 */ /* 0x000fe200078e021b */
[----:B------:R-:W-:Y:S01]  /*15dd0*/  LOP3.LUT R11, R10, 0x38, R181, 0xfe, !PT ;  /* 0x000000380a0b7812 */ /* 0x000fe200078efeb5 */
[----:B------:R-:W3:Y:S01]  /*15de0*/  LDC R32, c[0x0][0x248] ;  /* 0x00009200ff207b82 */ /* 0x000ee20000000800 */
[----:B------:R-:W-:Y:S02]  /*15df0*/  LEA.HI.X.SX32 R25, R25, R0, 0x1, P5 ;  /* 0x0000000019197211 */ /* 0x000fe400028f0eff */
[----:B------:R-:W-:-:S04]  /*15e00*/  LEA R26, P5, R27, R2, 0x1 ;  /* 0x000000021b1a7211 */ /* 0x000fc800078a08ff */
[----:B------:R-:W-:Y:S01]  /*15e10*/  LEA.HI.X.SX32 R27, R27, R0, 0x1, P5 ;  /* 0x000000001b1b7211 */ /* 0x000fe200028f0eff */
[----:B------:R-:W4:Y:S01]  /*15e20*/  LDC R34, c[0x0][0x248] ;  /* 0x00009200ff227b82 */ /* 0x000f220000000800 */
[----:B-1----:R-:W-:Y:S02]  /*15e30*/  LEA R8, P5, R29, R2, 0x1 ;  /* 0x000000021d087211 */ /* 0x002fe400078a08ff */
[----:B------:R-:W-:Y:S01]  /*15e40*/  ISETP.LT.AND P6, PT, R11, UR4, !P0 ;  /* 0x000000040b007c0c */ /* 0x000fe2000c7c1270 */
[----:B------:R-:W-:Y:S01]  /*15e50*/  ULDC UR4, c[0x0][0x22c] ;  /* 0x00008b0000047ab9 */ /* 0x000fe20000000800 */
[----:B------:R-:W-:Y:S02]  /*15e60*/  LOP3.LUT R11, R10, 0x3a, R181, 0xfe, !PT ;  /* 0x0000003a0a0b7812 */ /* 0x000fe400078efeb5 */
[----:B------:R-:W-:Y:S01]  /*15e70*/  LEA.HI.X.SX32 R9, R29, R0, 0x1, P5 ;  /* 0x000000001d097211 */ /* 0x000fe200028f0eff */
[----:B0-----:R-:W-:Y:S01]  /*15e80*/  IMAD R29, R28, 0x2, R29 ;  /* 0x000000021c1d7824 */ /* 0x001fe200078e021d */
[----:B------:R0:W-:Y:S01]  /*15e90*/  @P3 STG.E.U16 desc[UR18][R24.64], R132 ;  /* 0x0000008418003986 */ /* 0x0001e2000c101512 */
[----:B------:R-:W-:Y:S01]  /*15ea0*/  ISETP.LT.AND P3, PT, R11, UR4, !P0 ;  /* 0x000000040b007c0c */ /* 0x000fe2000c761270 */
[----:B------:R-:W-:Y:S01]  /*15eb0*/  ULDC UR4, c[0x0][0x22c] ;  /* 0x00008b0000047ab9 */ /* 0x000fe20000000800 */
[C-C-:B------:R-:W-:Y:S01]  /*15ec0*/  LOP3.LUT R11, R10.reuse, 0x3c, R181.reuse, 0xfe, !PT ;  /* 0x0000003c0a0b7812 */ /* 0x140fe200078efeb5 */
[----:B------:R-:W-:Y:S01]  /*15ed0*/  @P2 STG.E.U16 desc[UR18][R26.64], R133 ;  /* 0x000000851a002986 */ /* 0x000fe2000c101512 */
[----:B------:R-:W-:-:S03]  /*15ee0*/  LOP3.LUT R28, R10, 0x3e, R181, 0xfe, !PT ;  /* 0x0000003e0a1c7812 */ /* 0x000fc600078efeb5 */
[----:B------:R1:W-:Y:S01]  /*15ef0*/  @P1 STG.E.U16 desc[UR18][R8.64], R134 ;  /* 0x0000008608001986 */ /* 0x0003e2000c101512 */
[----:B------:R-:W-:Y:S01]  /*15f00*/  ISETP.LT.AND P5, PT, R11, UR4, !P0 ;  /* 0x000000040b007c0c */ /* 0x000fe2000c7a1270 */
[----:B------:R-:W-:Y:S01]  /*15f10*/  ULDC UR4, c[0x0][0x22c] ;  /* 0x00008b0000047ab9 */ /* 0x000fe20000000800 */
[----:B0-----:R-:W-:-:S04]  /*15f20*/  LEA R24, P1, R29, R2, 0x1 ;  /* 0x000000021d187211 */ /* 0x001fc800078208ff */
[----:B------:R-:W-:Y:S02]  /*15f30*/  LEA.HI.X.SX32 R25, R29, R0, 0x1, P1 ;  /* 0x000000001d197211 */ /* 0x000fe400008f0eff */
[----:B------:R-:W-:Y:S01]  /*15f40*/  ISETP.LT.AND P1, PT, R28, UR4, !P0 ;  /* 0x000000041c007c0c */ /* 0x000fe2000c721270 */
[----:B--2---:R-:W-:Y:S01]  /*15f50*/  IMAD R29, R30, 0x2, R29 ;  /* 0x000000021e1d7824 */ /* 0x004fe200078e021d */
[----:B------:R-:W0:Y:S01]  /*15f60*/  LDC R28, c[0x0][0x248] ;  /* 0x00009200ff1c7b82 */ /* 0x000e220000000800 */
[----:B------:R2:W-:Y:S01]  /*15f70*/  @P4 STG.E.U16 desc[UR18][R24.64], R135 ;  /* 0x0000008718004986 */ /* 0x0005e2000c101512 */
[----:B------:R-:W-:Y:S01]  /*15f80*/  PRMT R132, R132, 0x7632, R132 ;  /* 0x0000763284847816 */ /* 0x000fe20000000084 */
[----:B---3--:R-:W-:Y:S01]  /*15f90*/  IMAD R31, R32, 0x2, R29 ;  /* 0x00000002201f7824 */ /* 0x008fe200078e021d */
[----:B-1----:R-:W-:Y:S01]  /*15fa0*/  LEA R8, P4, R29, R2, 0x1 ;  /* 0x000000021d087211 */ /* 0x002fe200078808ff */
[----:B------:R-:W-:-:S03]  /*15fb0*/  ULDC UR4, c[0x0][0x22c] ;  /* 0x00008b0000047ab9 */ /* 0x000fc60000000800 */
[----:B------:R-:W-:Y:S01]  /*15fc0*/  LEA.HI.X.SX32 R9, R29, R0, 0x1, P4 ;  /* 0x000000001d097211 */ /* 0x000fe200020f0eff */
[----:B------:R-:W1:Y:S01]  /*15fd0*/  LDC R30, c[0x0][0x248] ;  /* 0x00009200ff1e7b82 */ /* 0x000e620000000800 */
[----:B------:R-:W-:-:S04]  /*15fe0*/  LEA R26, P4, R31, R2, 0x1 ;  /* 0x000000021f1a7211 */ /* 0x000fc800078808ff */
[----:B------:R-:W-:Y:S01]  /*15ff0*/  LEA.HI.X.SX32 R27, R31, R0, 0x1, P4 ;  /* 0x000000001f1b7211 */ /* 0x000fe200020f0eff */
[----:B----4-:R-:W-:Y:S02]  /*16000*/  IMAD R31, R34, 0x2, R31 ;  /* 0x00000002221f7824 */ /* 0x010fe400078e021f */
[----:B------:R-:W3:Y:S01]  /*16010*/  LDC R32, c[0x0][0x248] ;  /* 0x00009200ff207b82 */ /* 0x000ee20000000800 */
[----:B------:R-:W-:Y:S01]  /*16020*/  PRMT R133, R133, 0x7632, R133 ;  /* 0x0000763285857816 */ /* 0x000fe20000000085 */
[----:B0-----:R-:W-:-:S06]  /*16030*/  IMAD R29, R28, 0x2, R31 ;  /* 0x000000021c1d7824 */ /* 0x001fcc00078e021f */
[----:B------:R-:W0:Y:S01]  /*16040*/  LDC R34, c[0x0][0x248] ;  /* 0x00009200ff227b82 */ /* 0x000e220000000800 */
[----:B------:R4:W-:Y:S07]  /*16050*/  @P6 STG.E.U16 desc[UR18][R8.64], R132 ;  /* 0x0000008408006986 */ /* 0x0009ee000c101512 */
[----:B------:R-:W0:Y:S01]  /*16060*/  LDC R28, c[0x0][0x248] ;  /* 0x00009200ff1c7b82 */ /* 0x000e220000000800 */
[----:B------:R3:W-:Y:S01]  /*16070*/  @P3 STG.E.U16 desc[UR18][R26.64], R133 ;  /* 0x000000851a003986 */ /* 0x0007e2000c101512 */
[----:B------:R-:W-:-:S02]  /*16080*/  LOP3.LUT R11, R10, 0x40, R181, 0xfe, !PT ;  /* 0x000000400a0b7812 */ /* 0x000fc400078efeb5 */
[-C--:B--2---:R-:W-:Y:S02]  /*16090*/  LEA R24, P3, R31, R2.reuse, 0x1 ;  /* 0x000000021f187211 */ /* 0x084fe400078608ff */
[----:B----4-:R-:W-:Y:S02]  /*160a0*/  LEA R8, P6, R29, R2, 0x1 ;  /* 0x000000021d087211 */ /* 0x010fe400078c08ff */
[----:B------:R-:W-:Y:S01]  /*160b0*/  ISETP.LT.AND P2, PT, R11, UR5, !P0 ;  /* 0x000000050b007c0c */ /* 0x000fe2000c741270 */
[----:B------:R-:W-:Y:S01]  /*160c0*/  ULDC UR5, c[0x0][0x22c] ;  /* 0x00008b0000057ab9 */ /* 0x000fe20000000800 */
[----:B------:R-:W-:Y:S02]  /*160d0*/  PRMT R134, R134, 0x7632, R134 ;  /* 0x0000763286867816 */ /* 0x000fe40000000086 */
[-C--:B------:R-:W-:Y:S02]  /*160e0*/  LEA.HI.X.SX32 R25, R31, R0.reuse, 0x1, P3 ;  /* 0x000000001f197211 */ /* 0x080fe400018f0eff */
[----:B------:R-:W-:Y:S01]  /*160f0*/  LEA.HI.X.SX32 R9, R29, R0, 0x1, P6 ;  /* 0x000000001d097211 */ /* 0x000fe200030f0eff */
[----:B-1----:R-:W-:Y:S01]  /*16100*/  IMAD R29, R30, 0x2, R29 ;  /* 0x000000021e1d7824 */ /* 0x002fe200078e021d */
[C-C-:B------:R-:W-:Y:S01]  /*16110*/  LOP3.LUT R11, R10.reuse, 0x42, R181.reuse, 0xfe, !PT ;  /* 0x000000420a0b7812 */ /* 0x140fe200078efeb5 */
[----:B------:R-:W1:Y:S01]  /*16120*/  LDC R30, c[0x0][0x248] ;  /* 0x00009200ff1e7b82 */ /* 0x000e620000000800 */
[----:B------:R2:W-:Y:S02]  /*16130*/  @P5 STG.E.U16 desc[UR18][R24.64], R134 ;  /* 0x0000008618005986 */ /* 0x0005e4000c101512 */
[----:B------:R-:W-:Y:S01]  /*16140*/  ISETP.LT.AND P4, PT, R11, UR4, !P0 ;  /* 0x000000040b007c0c */ /* 0x000fe2000c781270 */
[----:B------:R-:W-:Y:S01]  /*16150*/  ULDC UR4, c[0x0][0x22c] ;  /* 0x00008b0000047ab9 */ /* 0x000fe20000000800 */
[----:B------:R-:W-:-:S02]  /*16160*/  LOP3.LUT R11, R10, 0x44, R181, 0xfe, !PT ;  /* 0x000000440a0b7812 */ /* 0x000fc400078efeb5 */
[----:B---3--:R-:W-:Y:S02]  /*16170*/  LEA R26, P6, R29, R2, 0x1 ;  /* 0x000000021d1a7211 */ /* 0x008fe400078c08ff */
[----:B------:R-:W-:Y:S01]  /*16180*/  ISETP.LT.AND P3, PT, R11, UR4, !P0 ;  /* 0x000000040b007c0c */ /* 0x000fe2000c761270 */
[----:B------:R-:W-:Y:S01]  /*16190*/  ULDC UR4, c[0x0][0x22c] ;  /* 0x00008b0000047ab9 */ /* 0x000fe20000000800 */
[----:B--2---:R-:W-:Y:S01]  /*161a0*/  IMAD R25, R32, 0x2, R29 ;  /* 0x0000000220197824 */ /* 0x004fe200078e021d */
[----:B------:R-:W-:Y:S01]  /*161b0*/  PRMT R135, R135, 0x7632, R135 ;  /* 0x0000763287877816 */ /* 0x000fe20000000087 */
[----:B------:R-:W2:Y:S01]  /*161c0*/  LDC R32, c[0x0][0x248] ;  /* 0x00009200ff207b82 */ /* 0x000ea20000000800 */
[----:B------:R-:W-:Y:S01]  /*161d0*/  LEA.HI.X.SX32 R27, R29, R0, 0x1, P6 ;  /* 0x000000001d1b7211 */ /* 0x000fe200030f0eff */
[----:B0-----:R-:W-:Y:S01]  /*161e0*/  IMAD R29, R28, 0x2, R25 ;  /* 0x000000021c1d7824 */ /* 0x001fe200078e0219 */
[----:B------:R-:W-:Y:S02]  /*161f0*/  LOP3.LUT R11, R10, 0x46, R181, 0xfe, !PT ;  /* 0x000000460a0b7812 */ /* 0x000fe400078efeb5 */
[----:B------:R-:W-:Y:S01]  /*16200*/  LEA R24, P6, R25, R2, 0x1 ;  /* 0x0000000219187211 */ /* 0x000fe200078c08ff */
[----:B------:R0:W-:Y:S01]  /*16210*/  @P1 STG.E.U16 desc[UR18][R8.64], R135 ;  /* 0x0000008708001986 */ /* 0x0001e2000c101512 */
[----:B------:R-:W-:Y:S01]  /*16220*/  ISETP.LT.AND P5, PT, R11, UR4, !P0 ;  /* 0x000000040b007c0c */ /* 0x000fe2000c7a1270 */
[----:B------:R-:W-:Y:S01]  /*16230*/  IMAD R31, R34, 0x2, R29 ;  /* 0x00000002221f7824 */ /* 0x000fe200078e021d */
[----:B------:R-:W-:Y:S01]  /*16240*/  LEA.HI.X.SX32 R25, R25, R0, 0x1, P6 ;  /* 0x0000000019197211 */ /* 0x000fe200030f0eff */
[----:B------:R-:W-:Y:S01]  /*16250*/  ULDC UR4, c[0x0][0x22c] ;  /* 0x00008b0000047ab9 */ /* 0x000fe20000000800 */
[----:B------:R-:W-:Y:S01]  /*16260*/  LOP3.LUT R11, R10, 0x48, R181, 0xfe, !PT ;  /* 0x000000480a0b7812 */ /* 0x000fe200078efeb5 */
[----:B------:R3:W-:Y:S01]  /*16270*/  @P2 STG.E.U16 desc[UR18][R26.64], R140 ;  /* 0x0000008c1a002986 */ /* 0x0007e2000c101512 */
[----:B------:R-:W4:Y:S01]  /*16280*/  LDC R34, c[0x0][0x248] ;  /* 0x00009200ff227b82 */ /* 0x000f220000000800 */
[----:B0-----:R-:W-:-:S02]  /*16290*/  LEA R8, P6, R29, R2, 0x1 ;  /* 0x000000021d087211 */ /* 0x001fc400078c08ff */
[----:B------:R-:W-:Y:S01]  /*162a0*/  ISETP.LT.AND P1, PT, R11, UR4, !P0 ;  /* 0x000000040b007c0c */ /* 0x000fe2000c721270 */
[----:B------:R-:W-:Y:S01]  /*162b0*/  ULDC UR4, c[0x0][0x22c] ;  /* 0x00008b0000047ab9 */ /* 0x000fe20000000800 */
[----:B------:R-:W-:-:S03]  /*162c0*/  LEA.HI.X.SX32 R9, R29, R0, 0x1, P6 ;  /* 0x000000001d097211 */ /* 0x000fc600030f0eff */
[----:B---3--:R-:W0:Y:S01]  /*162d0*/  LDC R26, c[0x0][0x248] ;  /* 0x00009200ff1a7b82 */ /* 0x008e220000000800 */
[----:B------:R-:W-:Y:S02]  /*162e0*/  LOP3.LUT R11, R10, 0x4a, R181, 0xfe, !PT ;  /* 0x0000004a0a0b7812 */ /* 0x000fe400078efeb5 */
[----:B------:R-:W-:Y:S02]  /*162f0*/  LEA R28, P6, R31, R2, 0x1 ;  /* 0x000000021f1c7211 */ /* 0x000fe400078c08ff */
[----:B------:R-:W-:Y:S01]  /*16300*/  ISETP.LT.AND P2, PT, R11, UR4, !P0 ;  /* 0x000000040b007c0c */ /* 0x000fe2000c741270 */
[----:B------:R-:W-:Y:S01]  /*16310*/  ULDC UR4, c[0x0][0x22c] ;  /* 0x00008b0000047ab9 */ /* 0x000fe20000000800 */
[----:B------:R-:W-:Y:S01]  /*16320*/  LEA.HI.X.SX32 R29, R31, R0, 0x1, P6 ;  /* 0x000000001f1d7211 */ /* 0x000fe200030f0eff */
[----:B-1----:R-:W-:Y:S01]  /*16330*/  IMAD R31, R30, 0x2, R31 ;  /* 0x000000021e1f7824 */ /* 0x002fe200078e021f */
[C-C-:B------:R-:W-:Y:S01]  /*16340*/  LOP3.LUT R11, R10.reuse, 0x4c, R181.reuse, 0xfe, !PT ;  /* 0x0000004c0a0b7812 */ /* 0x140fe200078efeb5 */
[----:B------:R-:W1:Y:S01]  /*16350*/  LDC R30, c[0x0][0x248] ;  /* 0x00009200ff1e7b82 */ /* 0x000e620000000800 */
[----:B------:R3:W-:Y:S02]  /*16360*/  @P4 STG.E.U16 desc[UR18][R24.64], R141 ;  /* 0x0000008d18004986 */ /* 0x0007e4000c101512 */
[----:B------:R-:W-:Y:S01]  /*16370*/  ISETP.LT.AND P4, PT, R11, UR4, !P0 ;  /* 0x000000040b007c0c */ /* 0x000fe2000c781270 */
[----:B------:R-:W-:Y:S01]  /*16380*/  ULDC UR4, c[0x0][0x22c] ;  /* 0x00008b0000047ab9 */ /* 0x000fe20000000800 */
[----:B------:R-:W-:Y:S01]  /*16390*/  @P3 STG.E.U16 desc[UR18][R8.64], R142 ;  /* 0x0000008e08003986 */ /* 0x000fe2000c101512 */
[----:B------:R-:W-:-:S03]  /*163a0*/  LOP3.LUT R11, R10, 0x4e, R181, 0xfe, !PT ;  /* 0x0000004e0a0b7812 */ /* 0x000fc600078efeb5 */
[----:B------:R4:W-:Y:S01]  /*163b0*/  @P5 STG.E.U16 desc[UR18][R28.64], R143 ;  /* 0x0000008f1c005986 */ /* 0x0009e2000c101512 */
[----:B--2---:R-:W-:Y:S01]  /*163c0*/  IMAD R27, R32, 0x2, R31 ;  /* 0x00000002201b7824 */ /* 0x004fe200078e021f */
[----:B------:R-:W-:Y:S01]  /*163d0*/  ISETP.LT.AND P3, PT, R11, UR4, !P0 ;  /* 0x000000040b007c0c */ /* 0x000fe2000c761270 */
[----:B------:R-:W-:Y:S01]  /*163e0*/  ULDC UR4, c[0x0][0x22c] ;  /* 0x00008b0000047ab9 */ /* 0x000fe20000000800 */
[----:B---3--:R-:W-:Y:S01]  /*163f0*/  LEA R24, P6, R31, R2, 0x1 ;  /* 0x000000021f187211 */ /* 0x008fe200078c08ff */
[----:B------:R-:W2:Y:S01]  /*16400*/  LDC R32, c[0x0][0x248] ;  /* 0x00009200ff207b82 */ /* 0x000ea20000000800 */
[----:B------:R-:W-:-:S07]  /*16410*/  LOP3.LUT R11, R10, 0x50, R181, 0xfe, !PT ;  /* 0x000000500a0b7812 */ /* 0x000fce00078efeb5 */
[----:B----4-:R-:W3:Y:S01]  /*16420*/  LDC R28, c[0x0][0x248] ;  /* 0x00009200ff1c7b82 */ /* 0x010ee20000000800 */
[----:B------:R-:W-:Y:S02]  /*16430*/  LEA.HI.X.SX32 R25, R31, R0, 0x1, P6 ;  /* 0x000000001f197211 */ /* 0x000fe400030f0eff */
[----:B------:R-:W-:Y:S02]  /*16440*/  PRMT R140, R140, 0x7632, R140 ;  /* 0x000076328c8c7816 */ /* 0x000fe4000000008c */
[----:B------:R-:W-:Y:S02]  /*16450*/  LEA R8, P6, R27, R2, 0x1 ;  /* 0x000000021b087211 */ /* 0x000fe400078c08ff */
[----:B------:R-:W-:Y:S01]  /*16460*/  ISETP.LT.AND P5, PT, R11, UR4, !P0 ;  /* 0x000000040b007c0c */ /* 0x000fe2000c7a1270 */
[----:B------:R-:W-:Y:S01]  /*16470*/  ULDC UR4, c[0x0][0x22c] ;  /* 0x00008b0000047ab9 */ /* 0x000fe20000000800 */
[----:B------:R-:W-:Y:S01]  /*16480*/  LOP3.LUT R11, R10, 0x52, R181, 0xfe, !PT ;  /* 0x000000520a0b7812 */ /* 0x000fe200078efeb5 */
[----:B------:R3:W-:Y:S01]  /*16490*/  @P1 STG.E.U16 desc[UR18][R24.64], R140 ;  /* 0x0000008c18001986 */ /* 0x0007e2000c101512 */
[----:B------:R-:W-:Y:S01]  /*164a0*/  LEA.HI.X.SX32 R9, R27, R0, 0x1, P6 ;  /* 0x000000001b097211 */ /* 0x000fe200030f0eff */
[----:B0-----:R-:W-:Y:S01]  /*164b0*/  IMAD R27, R26, 0x2, R27 ;  /* 0x000000021a1b7824 */ /* 0x001fe200078e021b */
[----:B------:R-:W-:-:S02]  /*164c0*/  PRMT R141, R141, 0x7632, R141 ;  /* 0x000076328d8d7816 */ /* 0x000fc4000000008d */
[----:B------:R-:W-:Y:S01]  /*164d0*/  ISETP.LT.AND P1, PT, R11, UR4, !P0 ;  /* 0x000000040b007c0c */ /* 0x000fe2000c721270 */
[----:B------:R-:W-:Y:S01]  /*164e0*/  ULDC UR4, c[0x0][0x22c] ;  /* 0x00008b0000047ab9 */ /* 0x000fe20000000800 */
[----:B------:R-:W-:Y:S01]  /*164f0*/  LOP3.LUT R11, R10, 0x54, R181, 0xfe, !PT ;  /* 0x000000540a0b7812 */ /* 0x000fe200078efeb5 */
[----:B------:R0:W-:Y:S01]  /*16500*/  @P2 STG.E.U16 desc[UR18][R8.64], R141 ;  /* 0x0000008d08002986 */ /* 0x0001e2000c101512 */
[----:B------:R-:W-:Y:S02]  /*16510*/  LEA R26, P6, R27, R2, 0x1 ;  /* 0x000000021b1a7211 */ /* 0x000fe400078c08ff */
[----:B------:R-:W-:Y:S01]  /*16520*/  ISETP.LT.AND P2, PT, R11, UR4, !P0 ;  /* 0x000000040b007c0c */ /* 0x000fe2000c741270 */
[----:B-1----:R-:W-:Y:S01]  /*16530*/  IMAD R11, R30, 0x2, R27 ;  /* 0x000000021e0b7824 */ /* 0x002fe200078e021b */
[----:B------:R-:W-:Y:S01]  /*16540*/  LEA.HI.X.SX32 R27, R27, R0, 0x1, P6 ;  /* 0x000000001b1b7211 */ /* 0x000fe200030f0eff */
[----:B------:R-:W-:Y:S01]  /*16550*/  ULDC UR4, c[0x0][0x22c] ;  /* 0x00008b0000047ab9 */ /* 0x000fe20000000800 */
[----:B------:R-:W-:Y:S01]  /*16560*/  PRMT R142, R142, 0x7632, R142 ;  /* 0x000076328e8e7816 */ /* 0x000fe2000000008e */
[----:B---3--:R-:W-:Y:S01]  /*16570*/  IMAD R25, R28, 0x2, R11 ;  /* 0x000000021c197824 */ /* 0x008fe200078e020b */
[----:B------:R-:W-:Y:S01]  /*16580*/  PRMT R143, R143, 0x7632, R143 ;  /* 0x000076328f8f7816 */ /* 0x000fe2000000008f */
[----:B------:R-:W1:Y:S01]  /*16590*/  LDC R28, c[0x0][0x248] ;  /* 0x00009200ff1c7b82 */ /* 0x000e620000000800 */
[----:B0-----:R-:W-:-:S02]  /*165a0*/  LOP3.LUT R9, R10, 0x56, R181, 0xfe, !PT ;  /* 0x000000560a097812 */ /* 0x001fc400078efeb5 */
[----:B------:R-:W-:Y:S01]  /*165b0*/  LEA R8, P6, R11, R2, 0x1 ;  /* 0x000000020b087211 */ /* 0x000fe200078c08ff */
[----:B------:R2:W-:Y:S01]  /*165c0*/  @P4 STG.E.U16 desc[UR18][R26.64], R142 ;  /* 0x0000008e1a004986 */ /* 0x0005e2000c101512 */
[----:B------:R-:W-:Y:S01]  /*165d0*/  ISETP.LT.AND P4, PT, R9, UR4, !P0 ;  /* 0x0000000409007c0c */ /* 0x000fe2000c781270 */
[----:B------:R-:W-:Y:S01]  /*165e0*/  ULDC UR4, c[0x0][0x22c] ;  /* 0x00008b0000047ab9 */ /* 0x000fe20000000800 */
[----:B------:R-:W-:Y:S01]  /*165f0*/  LEA.HI.X.SX32 R9, R11, R0, 0x1, P6 ;  /* 0x000000000b097211 */ /* 0x000fe200030f0eff */
[----:B------:R-:W0:Y:S04]  /*16600*/  LDC R30, c[0x0][0x248] ;  /* 0x00009200ff1e7b82 */ /* 0x000e280000000800 */
[----:B------:R3:W-:Y:S01]  /*16610*/  @P3 STG.E.U16 desc[UR18][R8.64], R143 ;  /* 0x0000008f08003986 */ /* 0x0007e2000c101512 */
[----:B------:R-:W-:Y:S01]  /*16620*/  LEA R24, P3, R25, R2, 0x1 ;  /* 0x0000000219187211 */ /* 0x000fe200078608ff */
[----:B--2---:R-:W-:-:S03]  /*16630*/  IMAD R27, R32, 0x2, R25 ;  /* 0x00000002201b7824 */ /* 0x004fc600078e0219 */
[----:B------:R-:W-:Y:S01]  /*16640*/  LEA.HI.X.SX32 R25, R25, R0, 0x1, P3 ;  /* 0x0000000019197211 */ /* 0x000fe200018f0eff */
[----:B------:R-:W2:Y:S01]  /*16650*/  LDC R32, c[0x0][0x248] ;  /* 0x00009200ff207b82 */ /* 0x000ea20000000800 */
[----:B------:R-:W-:Y:S01]  /*16660*/  IMAD R29, R34, 0x2, R27 ;  /* 0x00000002221d7824 */ /* 0x000fe200078e021b */
[C---:B------:R-:W-:Y:S02]  /*16670*/  LEA R26, P3, R27.reuse, R2, 0x1 ;  /* 0x000000021b1a7211 */ /* 0x040fe400078608ff */
[C-C-:B------:R-:W-:Y:S02]  /*16680*/  LOP3.LUT R11, R10.reuse, 0x58, R181.reuse, 0xfe, !PT ;  /* 0x000000580a0b7812 */ /* 0x140fe400078efeb5 */
[----:B------:R-:W-:Y:S01]  /*16690*/  LEA.HI.X.SX32 R27, R27, R0, 0x1, P3 ;  /* 0x000000001b1b7211 */ /* 0x000fe200018f0eff */
[----:B------:R4:W-:Y:S01]  /*166a0*/  @P5 STG.E.U16 desc[UR18][R24.64], R148 ;  /* 0x0000009418005986 */ /* 0x0009e2000c101512 */
[----:B---3--:R-:W-:Y:S01]  /*166b0*/  LEA R8, P3, R29, R2, 0x1 ;  /* 0x000000021d087211 */ /* 0x008fe200078608ff */
[----:B------:R-:W3:Y:S01]  /*166c0*/  LDC R34, c[0x0][0x248] ;  /* 0x00009200ff227b82 */ /* 0x000ee20000000800 */
[----:B------:R-:W-:Y:S01]  /*166d0*/  ISETP.LT.AND P6, PT, R11, UR4, !P0 ;  /* 0x000000040b007c0c */ /* 0x000fe2000c7c1270 */
[----:B------:R-:W-:Y:S01]  /*166e0*/  ULDC UR4, c[0x0][0x22c] ;  /* 0x00008b0000047ab9 */ /* 0x000fe20000000800 */
[----:B------:R-:W-:-:S02]  /*166f0*/  LOP3.LUT R11, R10, 0x5a, R181, 0xfe, !PT ;  /* 0x0000005a0a0b7812 */ /* 0x000fc400078efeb5 */
[----:B------:R-:W-:Y:S01]  /*16700*/  LEA.HI.X.SX32 R9, R29, R0, 0x1, P3 ;  /* 0x000000001d097211 */ /* 0x000fe200018f0eff */
[----:B-1----:R-:W-:Y:S01]  /*16710*/  IMAD R29, R28, 0x2, R29 ;  /* 0x000000021c1d7824 */ /* 0x002fe200078e021d */
[----:B------:R-:W-:Y:S01]  /*16720*/  ISETP.LT.AND P5, PT, R11, UR4, !P0 ;  /* 0x000000040b007c0c */ /* 0x000fe2000c7a1270 */
[----:B------:R-:W-:Y:S01]  /*16730*/  @P1 STG.E.U16 desc[UR18][R26.64], R149 ;  /* 0x000000951a001986 */ /* 0x000fe2000c101512 */
[C-C-:B------:R-:W-:Y:S01]  /*16740*/  LOP3.LUT R11, R10.reuse, 0x5c, R181.reuse, 0xfe, !PT ;  /* 0x0000005c0a0b7812 */ /* 0x140fe200078efeb5 */
[----:B------:R-:W-:Y:S01]  /*16750*/  ULDC UR4, c[0x0][0x22c] ;  /* 0x00008b0000047ab9 */ /* 0x000fe20000000800 */
[----:B------:R-:W-:Y:S01]  /*16760*/  LOP3.LUT R28, R10, 0x5e, R181, 0xfe, !PT ;  /* 0x0000005e0a1c7812 */ /* 0x000fe200078efeb5 */
[----:B------:R1:W-:Y:S01]  /*16770*/  @P2 STG.E.U16 desc[UR18][R8.64], R150 ;  /* 0x0000009608002986 */ /* 0x0003e2000c101512 */
[----:B----4-:R-:W-:Y:S02]  /*16780*/  LEA R24, P2, R29, R2, 0x1 ;  /* 0x000000021d187211 */ /* 0x010fe400078408ff */
[----:B------:R-:W-:Y:S01]  /*16790*/  ISETP.LT.AND P1, PT, R11, UR4, !P0 ;  /* 0x000000040b007c0c */ /* 0x000fe2000c721270 */
[----:B------:R-:W-:Y:S01]  /*167a0*/  ULDC UR4, c[0x0][0x22c] ;  /* 0x00008b0000047ab9 */ /* 0x000fe20000000800 */
[----:B------:R-:W-:-:S02]  /*167b0*/  LEA.HI.X.SX32 R25, R29, R0, 0x1, P2 ;  /* 0x000000001d197211 */ /* 0x000fc400010f0eff */
[----:B------:R-:W-:Y:S01]  /*167c0*/  ISETP.LT.AND P2, PT, R28, UR4, !P0 ;  /* 0x000000041c007c0c */ /* 0x000fe2000c741270 */
[----:B0-----:R-:W-:Y:S01]  /*167d0*/  IMAD R29, R30, 0x2, R29 ;  /* 0x000000021e1d7824 */ /* 0x001fe200078e021d */
[----:B------:R-:W0:Y:S01]  /*167e0*/  LDC R28, c[0x0][0x248] ;  /* 0x00009200ff1c7b82 */ /* 0x000e220000000800 */
[----:B------:R4:W-:Y:S01]  /*167f0*/  @P4 STG.E.U16 desc[UR18][R24.64], R151 ;  /* 0x0000009718004986 */ /* 0x0009e2000c101512 */
[----:B------:R-:W-:Y:S01]  /*16800*/  PRMT R148, R148, 0x7632, R148 ;  /* 0x0000763294947816 */ /* 0x000fe20000000094 */
[----:B--2---:R-:W-:Y:S01]  /*16810*/  IMAD R31, R32, 0x2, R29 ;  /* 0x00000002201f7824 */ /* 0x004fe200078e021d */
[----:B-1----:R-:W-:Y:S01]  /*16820*/  LEA R8, P4, R29, R2, 0x1 ;  /* 0x000000021d087211 */ /* 0x002fe200078808ff */
[----:B------:R-:W-:-:S03]  /*16830*/  ULDC UR4, c[0x0][0x22c] ;  /* 0x00008b0000047ab9 */ /* 0x000fc60000000800 */
[----:B------:R-:W-:Y:S01]  /*16840*/  LEA.HI.X.SX32 R9, R29, R0, 0x1, P4 ;  /* 0x000000001d097211 */ /* 0x000fe200020f0eff */
[----:B------:R-:W1:Y:S01]  /*16850*/  LDC R30, c[0x0][0x248] ;  /* 0x00009200ff1e7b82 */ /* 0x000e620000000800 */
[----:B------:R-:W-:-:S04]  /*16860*/  LEA R26, P4, R31, R2, 0x1 ;  /* 0x000000021f1a7211 */ /* 0x000fc800078808ff */
[----:B------:R-:W-:Y:S01]  /*16870*/  LEA.HI.X.SX32 R27, R31, R0, 0x1, P4 ;  /* 0x000000001f1b7211 */ /* 0x000fe200020f0eff */
[----:B---3--:R-:W-:Y:S02]  /*16880*/  IMAD R31, R34, 0x2, R31 ;  /* 0x00000002221f7824 */ /* 0x008fe400078e021f */
[----:B------:R-:W2:Y:S01]  /*16890*/  LDC R32, c[0x0][0x248] ;  /* 0x00009200ff207b82 */ /* 0x000ea20000000800 */
[----:B------:R-:W-:Y:S01]  /*168a0*/  PRMT R149, R149, 0x7632, R149 ;  /* 0x0000763295957816 */ /* 0x000fe20000000095 */
[----:B0-----:R-:W-:-:S06]  /*168b0*/  IMAD R29, R28, 0x2, R31 ;  /* 0x000000021c1d7824 */ /* 0x001fcc00078e021f */
[----:B------:R-:W0:Y:S01]  /*168c0*/  LDC R34, c[0x0][0x248] ;  /* 0x00009200ff227b82 */ /* 0x000e220000000800 */
[----:B------:R3:W-:Y:S07]  /*168d0*/  @P6 STG.E.U16 desc[UR18][R8.64], R148 ;  /* 0x0000009408006986 */ /* 0x0007ee000c101512 */
[----:B------:R-:W0:Y:S01]  /*168e0*/  LDC R28, c[0x0][0x248] ;  /* 0x00009200ff1c7b82 */ /* 0x000e220000000800 */
[----:B------:R2:W-:Y:S01]  /*168f0*/  @P5 STG.E.U16 desc[UR18][R26.64], R149 ;  /* 0x000000951a005986 */ /* 0x0005e2000c101512 */
[----:B------:R-:W-:-:S02]  /*16900*/  LOP3.LUT R11, R10, 0x60, R181, 0xfe, !PT ;  /* 0x000000600a0b7812 */ /* 0x000fc400078efeb5 */
[-C--:B----4-:R-:W-:Y:S02]  /*16910*/  LEA R24, P5, R31, R2.reuse, 0x1 ;  /* 0x000000021f187211 */ /* 0x090fe400078a08ff */
[----:B---3--:R-:W-:Y:S02]  /*16920*/  LEA R8, P6, R29, R2, 0x1 ;  /* 0x000000021d087211 */ /* 0x008fe400078c08ff */
        /* <DEDUP_REMOVED lines=12> */
[----:B--2---:R-:W-:Y:S02]  /*169f0*/  LEA R26, P6, R29, R2, 0x1 ;  /* 0x000000021d1a7211 */ /* 0x004fe400078c08ff */
[----:B------:R-:W-:Y:S01]  /*16a00*/  ISETP.LT.AND P5, PT, R11, UR4, !P0 ;  /* 0x000000040b007c0c */ /* 0x000fe2000c7a1270 */
[----:B------:R-:W-:Y:S01]  /*16a10*/  ULDC UR4, c[0x0][0x22c] ;  /* 0x00008b0000047ab9 */ /* 0x000fe20000000800 */
[----:B---3--:R-:W-:Y:S01]  /*16a20*/  IMAD R25, R32, 0x2, R29 ;  /* 0x0000000220197824 */ /* 0x008fe200078e021d */
        /* <DEDUP_REMOVED lines=17> */
[----:B------:R-:W-:Y:S02]  /*16b40*/  LEA.HI.X.SX32 R9, R29, R0, 0x1, P6 ;  /* 0x000000001d097211 */ /* 0x000fe400030f0eff */
[----:B------:R-:W-:Y:S01]  /*16b50*/  LOP3.LUT R11, R10, 0x6a, R181, 0xfe, !PT ;  /* 0x0000006a0a0b7812 */ /* 0x000fe200078efeb5 */
[----:B---3--:R-:W0:Y:S01]  /*16b60*/  LDC R26, c[0x0][0x248] ;  /* 0x00009200ff1a7b82 */ /* 0x008e220000000800 */
[----:B------:R-:W-:Y:S02]  /*16b70*/  LEA R28, P6, R31, R2, 0x1 ;  /* 0x000000021f1c7211 */ /* 0x000fe400078c08ff */
[----:B------:R-:W-:Y:S01]  /*16b80*/  ISETP.LT.AND P3, PT, R11, UR4, !P0 ;  /* 0x000000040b007c0c */ /* 0x000fe2000c761270 */
[----:B------:R3:W-:Y:S01]  /*16b90*/  @P4 STG.E.U16 desc[UR18][R24.64], R153 ;  /* 0x0000009918004986 */ /* 0x0007e2000c101512 */
[----:B------:R-:W-:Y:S01]  /*16ba0*/  LEA.HI.X.SX32 R29, R31, R0, 0x1, P6 ;  /* 0x000000001f1d7211 */ /* 0x000fe200030f0eff */
[----:B-1----:R-:W-:Y:S01]  /*16bb0*/  IMAD R31, R30, 0x2, R31 ;  /* 0x000000021e1f7824 */ /* 0x002fe200078e021f */
[C-C-:B------:R-:W-:Y:S01]  /*16bc0*/  LOP3.LUT R11, R10.reuse, 0x6c, R181.reuse, 0xfe, !PT ;  /* 0x0000006c0a0b7812 */ /* 0x140fe200078efeb5 */
[----:B------:R-:W1:Y:S01]  /*16bd0*/  LDC R30, c[0x0][0x248] ;  /* 0x00009200ff1e7b82 */ /* 0x000e620000000800 */
[----:B------:R-:W-:Y:S01]  /*16be0*/  ULDC UR4, c[0x0][0x22c] ;  /* 0x00008b0000047ab9 */ /* 0x000fe20000000800 */
[----:B------:R-:W-:Y:S01]  /*16bf0*/  @P5 STG.E.U16 desc[UR18][R8.64], R154 ;  /* 0x0000009a08005986 */ /* 0x000fe2000c101512 */
[----:B------:R-:W-:Y:S01]  /*16c00*/  ISETP.LT.AND P4, PT, R11, UR4, !P0 ;  /* 0x000000040b007c0c */ /* 0x000fe2000c781270 */
[----:B------:R-:W-:Y:S01]  /*16c10*/  ULDC UR4, c[0x0][0x22c] ;  /* 0x00008b0000047ab9 */ /* 0x000fe20000000800 */
[----:B------:R-:W-:Y:S01]  /*16c20*/  LOP3.LUT R11, R10, 0x6e, R181, 0xfe, !PT ;  /* 0x0000006e0a0b7812 */ /* 0x000fe200078efeb5 */
[----:B------:R3:W-:Y:S01]  /*16c30*/  @P1 STG.E.U16 desc[UR18][R28.64], R155 ;  /* 0x0000009b1c001986 */ /* 0x0007e2000c101512 */
[----:B--2---:R-:W-:Y:S01]  /*16c40*/  IMAD R27, R32, 0x2, R31 ;  /* 0x00000002201b7824 */ /* 0x004fe200078e021f */
[----:B---3--:R-:W-:Y:S01]  /*16c50*/  LEA R24, P6, R31, R2, 0x1 ;  /* 0x000000021f187211 */ /* 0x008fe200078c08ff */
[----:B------:R-:W2:Y:S01]  /*16c60*/  LDC R32, c[0x0][0x248] ;  /* 0x00009200ff207b82 */ /* 0x000ea20000000800 */
[----:B------:R-:W-:Y:S01]  /*16c70*/  ISETP.LT.AND P5, PT, R11, UR4, !P0 ;  /* 0x000000040b007c0c */ /* 0x000fe2000c7a1270 */
[----:B------:R-:W-:Y:S01]  /*16c80*/  ULDC UR4, c[0x0][0x22c] ;  /* 0x00008b0000047ab9 */ /* 0x000fe20000000800 */
[----:B------:R-:W-:-:S05]  /*16c90*/  LOP3.LUT R11, R10, 0x70, R181, 0xfe, !PT ;  /* 0x000000700a0b7812 */ /* 0x000fca00078efeb5 */
[----:B------:R-:W3:Y:S01]  /*16ca0*/  LDC R28, c[0x0][0x248] ;  /* 0x00009200ff1c7b82 */ /* 0x000ee20000000800 */
[----:B------:R-:W-:Y:S02]  /*16cb0*/  PRMT R152, R152, 0x7632, R152 ;  /* 0x0000763298987816 */ /* 0x000fe40000000098 */
[----:B------:R-:W-:Y:S02]  /*16cc0*/  LEA.HI.X.SX32 R25, R31, R0, 0x1, P6 ;  /* 0x000000001f197211 */ /* 0x000fe400030f0eff */
[----:B------:R-:W-:Y:S01]  /*16cd0*/  ISETP.LT.AND P1, PT, R11, UR4, !P0 ;  /* 0x000000040b007c0c */ /* 0x000fe2000c721270 */
[----:B------:R-:W-:Y:S01]  /*16ce0*/  ULDC UR4, c[0x0][0x22c] ;  /* 0x00008b0000047ab9 */ /* 0x000fe20000000800 */
[----:B------:R-:W-:Y:S02]  /*16cf0*/  LEA R8, P6, R27, R2, 0x1 ;  /* 0x000000021b087211 */ /* 0x000fe400078c08ff */
[----:B------:R-:W-:Y:S01]  /*16d00*/  LOP3.LUT R11, R10, 0x72, R181, 0xfe, !PT ;  /* 0x000000720a0b7812 */ /* 0x000fe200078efeb5 */
[----:B------:R3:W-:Y:S01]  /*16d10*/  @P2 STG.E.U16 desc[UR18][R24.64], R152 ;  /* 0x0000009818002986 */ /* 0x0007e2000c101512 */
[----:B------:R-:W-:-:S02]  /*16d20*/  PRMT R153, R153, 0x7632, R153 ;  /* 0x0000763299997816 */ /* 0x000fc40000000099 */
[----:B------:R-:W-:Y:S02]  /*16d30*/  LEA.HI.X.SX32 R9, R27, R0, 0x1, P6 ;  /* 0x000000001b097211 */ /* 0x000fe400030f0eff */
[----:B------:R-:W-:Y:S01]  /*16d40*/  ISETP.LT.AND P2, PT, R11, UR4, !P0 ;  /* 0x000000040b007c0c */ /* 0x000fe2000c741270 */
[----:B0-----:R-:W-:Y:S01]  /*16d50*/  IMAD R27, R26, 0x2, R27 ;  /* 0x000000021a1b7824 */ /* 0x001fe200078e021b */
[----:B------:R-:W-:Y:S01]  /*16d60*/  LOP3.LUT R11, R10, 0x74, R181, 0xfe, !PT ;  /* 0x000000740a0b7812 */ /* 0x000fe200078efeb5 */
[----:B------:R-:W-:Y:S01]  /*16d70*/  ULDC UR4, c[0x0][0x22c] ;  /* 0x00008b0000047ab9 */ /* 0x000fe20000000800 */
[----:B------:R0:W-:Y:S02]  /*16d80*/  @P3 STG.E.U16 desc[UR18][R8.64], R153 ;  /* 0x0000009908003986 */ /* 0x0001e4000c101512 */
[----:B------:R-:W-:Y:S01]  /*16d90*/  ISETP.LT.AND P3, PT, R11, UR4, !P0 ;  /* 0x000000040b007c0c */ /* 0x000fe2000c761270 */
[----:B-1----:R-:W-:Y:S01]  /*16da0*/  IMAD R11, R30, 0x2, R27 ;  /* 0x000000021e0b7824 */ /* 0x002fe200078e021b */
[C---:B------:R-:W-:Y:S01]  /*16db0*/  LEA R26, P6, R27.reuse, R2, 0x1 ;  /* 0x000000021b1a7211 */ /* 0x040fe200078c08ff */
[----:B------:R-:W-:Y:S01]  /*16dc0*/  ULDC UR4, c[0x0][0x22c] ;  /* 0x00008b0000047ab9 */ /* 0x000fe20000000800 */
[----:B------:R-:W-:Y:S01]  /*16dd0*/  PRMT R154, R154, 0x7632, R154 ;  /* 0x000076329a9a7816 */ /* 0x000fe2000000009a */
[----:B---3--:R-:W-:Y:S01]  /*16de0*/  IMAD R25, R28, 0x2, R11 ;  /* 0x000000021c197824 */ /* 0x008fe200078e020b */
[----:B------:R-:W-:Y:S01]  /*16df0*/  LEA.HI.X.SX32 R27, R27, R0, 0x1, P6 ;  /* 0x000000001b1b7211 */ /* 0x000fe200030f0eff */
[----:B------:R-:W1:Y:S01]  /*16e00*/  LDC R28, c[0x0][0x248] ;  /* 0x00009200ff1c7b82 */ /* 0x000e620000000800 */
[----:B0-----:R-:W-:-:S02]  /*16e10*/  LOP3.LUT R9, R10, 0x76, R181, 0xfe, !PT ;  /* 0x000000760a097812 */ /* 0x001fc400078efeb5 */
[----:B------:R-:W-:Y:S01]  /*16e20*/  LEA R8, P6, R11, R2, 0x1 ;  /* 0x000000020b087211 */ /* 0x000fe200078c08ff */
[----:B------:R2:W-:Y:S01]  /*16e30*/  @P4 STG.E.U16 desc[UR18][R26.64], R154 ;  /* 0x0000009a1a004986 */ /* 0x0005e2000c101512 */
[----:B------:R-:W-:-:S03]  /*16e40*/  ISETP.LT.AND P4, PT, R9, UR4, !P0 ;  /* 0x0000000409007c0c */ /* 0x000fc6000c781270 */
[----:B------:R-:W0:Y:S01]  /*16e50*/  LDC R30, c[0x0][0x248] ;  /* 0x00009200ff1e7b82 */ /* 0x000e220000000800 */
[----:B------:R-:W-:Y:S01]  /*16e60*/  LEA.HI.X.SX32 R9, R11, R0, 0x1, P6 ;  /* 0x000000000b097211 */ /* 0x000fe200030f0eff */
[----:B------:R-:W-:Y:S01]  /*16e70*/  ULDC UR4, c[0x0][0x22c] ;  /* 0x00008b0000047ab9 */ /* 0x000fe20000000800 */
[----:B------:R-:W-:Y:S02]  /*16e80*/  LEA R24, P6, R25, R2, 0x1 ;  /* 0x0000000219187211 */ /* 0x000fe400078c08ff */
[----:B------:R-:W-:Y:S01]  /*16e90*/  PRMT R155, R155, 0x7632, R155 ;  /* 0x000076329b9b7816 */ /* 0x000fe2000000009b */
[----:B--2---:R-:W-:Y:S01]  /*16ea0*/  IMAD R27, R32, 0x2, R25 ;  /* 0x00000002201b7824 */ /* 0x004fe200078e0219 */
[----:B------:R-:W-:-:S03]  /*16eb0*/  LEA.HI.X.SX32 R25, R25, R0, 0x1, P6 ;  /* 0x0000000019197211 */ /* 0x000fc600030f0eff */
[----:B------:R2:W-:Y:S01]  /*16ec0*/  @P5 STG.E.U16 desc[UR18][R8.64], R155 ;  /* 0x0000009b08005986 */ /* 0x0005e2000c101512 */
[----:B------:R-:W-:Y:S01]  /*16ed0*/  LOP3.LUT R11, R10, 0x78, R181, 0xfe, !PT ;  /* 0x000000780a0b7812 */ /* 0x000fe200078efeb5 */
[----:B----4-:R-:W-:Y:S01]  /*16ee0*/  IMAD R29, R34, 0x2, R27 ;  /* 0x00000002221d7824 */ /* 0x010fe200078e021b */
[C---:B------:R-:W-:Y:S01]  /*16ef0*/  LEA R26, P6, R27.reuse, R2, 0x1 ;  /* 0x000000021b1a7211 */ /* 0x040fe200078c08ff */
[----:B------:R-:W3:Y:S03]  /*16f00*/  LDC R32, c[0x0][0x248] ;  /* 0x00009200ff207b82 */ /* 0x000ee60000000800 */
[----:B------:R-:W-:Y:S02]  /*16f10*/  LEA.HI.X.SX32 R27, R27, R0, 0x1, P6 ;  /* 0x000000001b1b7211 */ /* 0x000fe400030f0eff */
[----:B------:R-:W-:Y:S01]  /*16f20*/  ISETP.LT.AND P5, PT, R11, UR4, !P0 ;  /* 0x000000040b007c0c */ /* 0x000fe2000c7a1270 */
[----:B------:R-:W-:Y:S01]  /*16f30*/  ULDC UR4, c[0x0][0x22c] ;  /* 0x00008b0000047ab9 */ /* 0x000fe20000000800 */
[C---:B--2---:R-:W-:Y:S01]  /*16f40*/  LEA R8, P6, R29.reuse, R2, 0x1 ;  /* 0x000000021d087211 */ /* 0x044fe200078c08ff */
[----:B------:R2:W-:Y:S01]  /*16f50*/  @P1 STG.E.U16 desc[UR18][R24.64], R156 ;  /* 0x0000009c18001986 */ /* 0x0005e2000c101512 */
[----:B------:R-:W-:Y:S01]  /*16f60*/  LOP3.LUT R11, R10, 0x7a, R181, 0xfe, !PT ;  /* 0x0000007a0a0b7812 */ /* 0x000fe200078efeb5 */
[----:B------:R-:W4:Y:S01]  /*16f70*/  LDC R34, c[0x0][0x248] ;  /* 0x00009200ff227b82 */ /* 0x000f220000000800 */
        /* <DEDUP_REMOVED lines=8> */
[----:B--2---:R-:W-:-:S02]  /*17000*/  LEA R24, P3, R29, R2, 0x1 ;  /* 0x000000021d187211 */ /* 0x004fc400078608ff */
[----:B------:R-:W-:Y:S01]  /*17010*/  ISETP.LT.AND P2, PT, R11, UR4, !P0 ;  /* 0x000000040b007c0c */ /* 0x000fe2000c741270 */
[----:B------:R-:W-:Y:S01]  /*17020*/  ULDC UR4, c[0x0][0x22c] ;  /* 0x00008b0000047ab9 */ /* 0x000fe20000000800 */
[----:B------:R-:W-:Y:S02]  /*17030*/  LEA.HI.X.SX32 R25, R29, R0, 0x1, P3 ;  /* 0x000000001d197211 */ /* 0x000fe400018f0eff */
[----:B------:R-:W-:Y:S01]  /*17040*/  ISETP.LT.AND P3, PT, R28, UR4, !P0 ;  /* 0x000000041c007c0c */ /* 0x000fe2000c761270 */
[----:B0-----:R-:W-:Y:S01]  /*17050*/  IMAD R29, R30, 0x2, R29 ;  /* 0x000000021e1d7824 */ /* 0x001fe200078e021d */
        /* <DEDUP_REMOVED lines=14> */
[----:B------:R-:W0:Y:S08]  /*17140*/  LDC R34, c[0x0][0x248] ;  /* 0x00009200ff227b82 */ /* 0x000e300000000800 */
[----:B------:R-:W4:Y:S01]  /*17150*/  LDC R28, c[0x0][0x248] ;  /* 0x00009200ff1c7b82 */ /* 0x000f220000000800 */
[----:B------:R1:W-:Y:S01]  /*17160*/  @P5 STG.E.U16 desc[UR18][R8.64], R156 ;  /* 0x0000009c08005986 */ /* 0x0003e2000c101512 */
[----:B------:R-:W-:-:S03]  /*17170*/  LOP3.LUT R11, R10, 0x80, R181, 0xfe, !PT ;  /* 0x000000800a0b7812 */ /* 0x000fc600078efeb5 */
[----:B------:R3:W-:Y:S01]  /*17180*/  @P1 STG.E.U16 desc[UR18][R26.64], R157 ;  /* 0x0000009d1a001986 */ /* 0x0007e2000c101512 */
[-C--:B--2---:R-:W-:Y:S02]  /*17190*/  LEA R24, P1, R31, R2.reuse, 0x1 ;  /* 0x000000021f187211 */ /* 0x084fe400078208ff */
[----:B------:R-:W-:Y:S01]  /*171a0*/  ISETP.LT.AND P6, PT, R11, UR5, !P0 ;  /* 0x000000050b007c0c */ /* 0x000fe2000c7c1270 */
[----:B------:R-:W-:Y:S01]  /*171b0*/  ULDC UR5, c[0x0][0x22c] ;  /* 0x00008b0000057ab9 */ /* 0x000fe20000000800 */
[C---:B-1----:R-:W-:Y:S02]  /*171c0*/  LEA R8, P5, R29.reuse, R2, 0x1 ;  /* 0x000000021d087211 */ /* 0x042fe400078a08ff */
[----:B------:R-:W-:Y:S02]  /*171d0*/  LOP3.LUT R11, R10, 0x82, R181, 0xfe, !PT ;  /* 0x000000820a0b7812 */ /* 0x000fe400078efeb5 */
[-C--:B------:R-:W-:Y:S01]  /*171e0*/  LEA.HI.X.SX32 R9, R29, R0.reuse, 0x1, P5 ;  /* 0x000000001d097211 */ /* 0x080fe200028f0eff */
[----:B------:R-:W-:Y:S01]  /*171f0*/  IMAD R29, R30, 0x2, R29 ;  /* 0x000000021e1d7824 */ /* 0x000fe200078e021d */
[----:B------:R-:W-:Y:S01]  /*17200*/  PRMT R158, R158, 0x7632, R158 ;  /* 0x000076329e9e7816 */ /* 0x000fe2000000009e */
[----:B------:R-:W1:Y:S01]  /*17210*/  LDC R30, c[0x0][0x248] ;  /* 0x00009200ff1e7b82 */ /* 0x000e620000000800 */
[----:B------:R-:W-:-:S02]  /*17220*/  LEA.HI.X.SX32 R25, R31, R0, 0x1, P1 ;  /* 0x000000001f197211 */ /* 0x000fc400008f0eff */
[----:B------:R-:W-:Y:S01]  /*17230*/  ISETP.LT.AND P4, PT, R11, UR4, !P0 ;  /* 0x000000040b007c0c */ /* 0x000fe2000c781270 */
[----:B------:R-:W-:Y:S01]  /*17240*/  ULDC UR4, c[0x0][0x22c] ;  /* 0x00008b0000047ab9 */ /* 0x000fe20000000800 */
[----:B------:R-:W-:Y:S01]  /*17250*/  LOP3.LUT R11, R10, 0x84, R181, 0xfe, !PT ;  /* 0x000000840a0b7812 */ /* 0x000fe200078efeb5 */
[----:B------:R2:W-:Y:S01]  /*17260*/  @P2 STG.E.U16 desc[UR18][R24.64], R158 ;  /* 0x0000009e18002986 */ /* 0x0005e2000c101512 */
[----:B---3--:R-:W-:Y:S02]  /*17270*/  LEA R26, P5, R29, R2, 0x1 ;  /* 0x000000021d1a7211 */ /* 0x008fe400078a08ff */
[----:B------:R-:W-:Y:S02]  /*17280*/  PRMT R159, R159, 0x7632, R159 ;  /* 0x000076329f9f7816 */ /* 0x000fe4000000009f */
[----:B------:R-:W-:Y:S01]  /*17290*/  ISETP.LT.AND P1, PT, R11, UR4, !P0 ;  /* 0x000000040b007c0c */ /* 0x000fe2000c721270 */
[----:B------:R-:W-:Y:S01]  /*172a0*/  ULDC UR4, c[0x0][0x22c] ;  /* 0x00008b0000047ab9 */ /* 0x000fe20000000800 */
[----:B------:R-:W-:Y:S01]  /*172b0*/  LEA.HI.X.SX32 R27, R29, R0, 0x1, P5 ;  /* 0x000000001d1b7211 */ /* 0x000fe200028f0eff */
[----:B--2---:R-:W-:Y:S01]  /*172c0*/  IMAD R25, R32, 0x2, R29 ;  /* 0x0000000220197824 */ /* 0x004fe200078e021d */
[----:B------:R-:W-:Y:S01]  /*172d0*/  LOP3.LUT R11, R10, 0x86, R181, 0xfe, !PT ;  /* 0x000000860a0b7812 */ /* 0x000fe200078efeb5 */
[----:B------:R-:W2:Y:S02]  /*172e0*/  LDC R32, c[0x0][0x248] ;  /* 0x00009200ff207b82 */ /* 0x000ea40000000800 */
[----:B----4-:R-:W-:Y:S01]  /*172f0*/  IMAD R29, R28, 0x2, R25 ;  /* 0x000000021c1d7824 */ /* 0x010fe200078e0219 */
[----:B------:R3:W-:Y:S01]  /*17300*/  @P3 STG.E.U16 desc[UR18][R8.64], R159 ;  /* 0x0000009f08003986 */ /* 0x0007e2000c101512 */
[----:B------:R-:W-:Y:S01]  /*17310*/  ISETP.LT.AND P2, PT, R11, UR4, !P0 ;  /* 0x000000040b007c0c */ /* 0x000fe2000c741270 */
[----:B------:R-:W-:Y:S01]  /*17320*/  ULDC UR4, c[0x0][0x22c] ;  /* 0x00008b0000047ab9 */ /* 0x000fe20000000800 */
[----:B------:R-:W-:Y:S01]  /*17330*/  LOP3.LUT R11, R10, 0x88, R181, 0xfe, !PT ;  /* 0x000000880a0b7812 */ /* 0x000fe200078efeb5 */
[----:B------:R4:W-:Y:S01]  /*17340*/  @P6 STG.E.U16 desc[UR18][R26.64], R160 ;  /* 0x000000a01a006986 */ /* 0x0009e2000c101512 */
[----:B0-----:R-:W-:Y:S01]  /*17350*/  IMAD R31, R34, 0x2, R29 ;  /* 0x00000002221f7824 */ /* 0x001fe200078e021d */
[-C--:B------:R-:W-:Y:S01]  /*17360*/  LEA R24, P5, R25, R2.reuse, 0x1 ;  /* 0x0000000219187211 */ /* 0x080fe200078a08ff */
[----:B------:R-:W0:Y:S01]  /*17370*/  LDC R34, c[0x0][0x248] ;  /* 0x00009200ff227b82 */ /* 0x000e220000000800 */
[----:B------:R-:W-:Y:S01]  /*17380*/  ISETP.LT.AND P3, PT, R11, UR4, !P0 ;  /* 0x000000040b007c0c */ /* 0x000fe2000c761270 */
[----:B------:R-:W-:Y:S01]  /*17390*/  ULDC UR4, c[0x0][0x22c] ;  /* 0x00008b0000047ab9 */ /* 0x000fe20000000800 */
[----:B---3--:R-:W-:-:S02]  /*173a0*/  LEA R8, P6, R29, R2, 0x1 ;  /* 0x000000021d087211 */ /* 0x008fc400078c08ff */
[----:B------:R-:W-:Y:S02]  /*173b0*/  LOP3.LUT R11, R10, 0x8a, R181, 0xfe, !PT ;  /* 0x0000008a0a0b7812 */ /* 0x000fe400078efeb5 */
[----:B------:R-:W-:Y:S01]  /*173c0*/  LEA.HI.X.SX32 R9, R29, R0, 0x1, P6 ;  /* 0x000000001d097211 */ /* 0x000fe200030f0eff */
[----:B----4-:R-:W3:Y:S01]  /*173d0*/  LDC R26, c[0x0][0x248] ;  /* 0x00009200ff1a7b82 */ /* 0x010ee20000000800 */
[----:B------:R-:W-:Y:S02]  /*173e0*/  LEA R28, P6, R31, R2, 0x1 ;  /* 0x000000021f1c7211 */ /* 0x000fe400078c08ff */
[-C--:B------:R-:W-:Y:S02]  /*173f0*/  LEA.HI.X.SX32 R25, R25, R0.reuse, 0x1, P5 ;  /* 0x0000000019197211 */ /* 0x080fe400028f0eff */
        /* <DEDUP_REMOVED lines=12> */
[----:B------:R-:W-:Y:S01]  /*174c0*/  ISETP.LT.AND P1, PT, R11, UR4, !P0 ;  /* 0x000000040b007c0c */ /* 0x000fe2000c721270 */
[----:B--2---:R-:W-:Y:S01]  /*174d0*/  IMAD R27, R32, 0x2, R31 ;  /* 0x00000002201b7824 */ /* 0x004fe200078e021f */
[----:B------:R-:W-:Y:S01]  /*174e0*/  LOP3.LUT R11, R10, 0x90, R181, 0xfe, !PT ;  /* 0x000000900a0b7812 */ /* 0x000fe200078efeb5 */
[----:B------:R-:W-:Y:S01]  /*174f0*/  ULDC UR4, c[0x0][0x22c] ;  /* 0x00008b0000047ab9 */ /* 0x000fe20000000800 */
[----:B----4-:R-:W-:Y:S01]  /*17500*/  LEA R24, P6, R31, R2, 0x1 ;  /* 0x000000021f187211 */ /* 0x010fe200078c08ff */
[----:B------:R-:W2:Y:S08]  /*17510*/  LDC R32, c[0x0][0x248] ;  /* 0x00009200ff207b82 */ /* 0x000eb00000000800 */
[----:B0-----:R-:W0:Y:S01]  /*17520*/  LDC R28, c[0x0][0x248] ;  /* 0x00009200ff1c7b82 */ /* 0x001e220000000800 */
[----:B------:R-:W-:-:S02]  /*17530*/  PRMT R160, R160, 0x7632, R160 ;  /* 0x00007632a0a07816 */ /* 0x000fc400000000a0 */
[----:B------:R-:W-:Y:S02]  /*17540*/  LEA.HI.X.SX32 R25, R31, R0, 0x1, P6 ;  /* 0x000000001f197211 */ /* 0x000fe400030f0eff */
[----:B------:R-:W-:Y:S01]  /*17550*/  ISETP.LT.AND P2, PT, R11, UR4, !P0 ;  /* 0x000000040b007c0c */ /* 0x000fe2000c741270 */
[----:B------:R-:W-:Y:S01]  /*17560*/  ULDC UR4, c[0x0][0x22c] ;  /* 0x00008b0000047ab9 */ /* 0x000fe20000000800 */
[----:B------:R-:W-:Y:S02]  /*17570*/  LEA R8, P6, R27, R2, 0x1 ;  /* 0x000000021b087211 */ /* 0x000fe400078c08ff */
[----:B------:R-:W-:Y:S01]  /*17580*/  LOP3.LUT R11, R10, 0x92, R181, 0xfe, !PT ;  /* 0x000000920a0b7812 */ /* 0x000fe200078efeb5 */
[----:B------:R0:W-:Y:S01]  /*17590*/  @P3 STG.E.U16 desc[UR18][R24.64], R160 ;  /* 0x000000a018003986 */ /* 0x0001e2000c101512 */
[----:B------:R-:W-:Y:S02]  /*175a0*/  PRMT R161, R161, 0x7632, R161 ;  /* 0x00007632a1a17816 */ /* 0x000fe400000000a1 */
[----:B------:R-:W-:-:S02]  /*175b0*/  LEA.HI.X.SX32 R9, R27, R0, 0x1, P6 ;  /* 0x000000001b097211 */ /* 0x000fc400030f0eff */
[----:B------:R-:W-:Y:S01]  /*175c0*/  ISETP.LT.AND P3, PT, R11, UR4, !P0 ;  /* 0x000000040b007c0c */ /* 0x000fe2000c761270 */
[----:B---3--:R-:W-:Y:S01]  /*175d0*/  IMAD R27, R26, 0x2, R27 ;  /* 0x000000021a1b7824 */ /* 0x008fe200078e021b */
[----:B------:R-:W-:Y:S01]  /*175e0*/  LOP3.LUT R11, R10, 0x94, R181, 0xfe, !PT ;  /* 0x000000940a0b7812 */ /* 0x000fe200078efeb5 */
[----:B------:R-:W-:Y:S01]  /*175f0*/  ULDC UR4, c[0x0][0x22c] ;  /* 0x00008b0000047ab9 */ /* 0x000fe20000000800 */
[----:B------:R3:W-:Y:S02]  /*17600*/  @P5 STG.E.U16 desc[UR18][R8.64], R161 ;  /* 0x000000a108005986 */ /* 0x0007e4000c101512 */
[----:B------:R-:W-:Y:S01]  /*17610*/  ISETP.LT.AND P5, PT, R11, UR4, !P0 ;  /* 0x000000040b007c0c */ /* 0x000fe2000c7a1270 */
[----:B-1----:R-:W-:Y:S01]  /*17620*/  IMAD R11, R30, 0x2, R27 ;  /* 0x000000021e0b7824 */ /* 0x002fe200078e021b */
[C---:B------:R-:W-:Y:S01]  /*17630*/  LEA R26, P6, R27.reuse, R2, 0x1 ;  /* 0x000000021b1a7211 */ /* 0x040fe200078c08ff */
[----:B------:R-:W1:Y:S01]  /*17640*/  LDC R30, c[0x0][0x248] ;  /* 0x00009200ff1e7b82 */ /* 0x000e620000000800 */
[----:B------:R-:W-:Y:S01]  /*17650*/  PRMT R162, R162, 0x7632, R162 ;  /* 0x00007632a2a27816 */ /* 0x000fe200000000a2 */
[----:B0-----:R-:W-:Y:S01]  /*17660*/  IMAD R25, R28, 0x2, R11 ;  /* 0x000000021c197824 */ /* 0x001fe200078e020b */
[----:B------:R-:W-:Y:S01]  /*17670*/  LEA.HI.X.SX32 R27, R27, R0, 0x1, P6 ;  /* 0x000000001b1b7211 */ /* 0x000fe200030f0eff */
[----:B------:R-:W-:-:S04]  /*17680*/  ULDC UR4, c[0x0][0x22c] ;  /* 0x00008b0000047ab9 */ /* 0x000fc80000000800 */
[----:B------:R-:W0:Y:S01]  /*17690*/  LDC R28, c[0x0][0x248] ;  /* 0x00009200ff1c7b82 */ /* 0x000e220000000800 */
[----:B---3--:R-:W-:Y:S02]  /*176a0*/  LOP3.LUT R9, R10, 0x96, R181, 0xfe, !PT ;  /* 0x000000960a097812 */ /* 0x008fe400078efeb5 */
[----:B------:R-:W-:Y:S01]  /*176b0*/  LEA R8, P6, R11, R2, 0x1 ;  /* 0x000000020b087211 */ /* 0x000fe200078c08ff */
[----:B------:R2:W-:Y:S01]  /*176c0*/  @P4 STG.E.U16 desc[UR18][R26.64], R162 ;  /* 0x000000a21a004986 */ /* 0x0005e2000c101512 */
[----:B------:R-:W-:Y:S01]  /*176d0*/  ISETP.LT.AND P4, PT, R9, UR4, !P0 ;  /* 0x0000000409007c0c */ /* 0x000fe2000c781270 */
[----:B------:R-:W-:Y:S01]  /*176e0*/  ULDC UR4, c[0x0][0x22c] ;  /* 0x00008b0000047ab9 */ /* 0x000fe20000000800 */
[----:B------:R-:W-:Y:S02]  /*176f0*/  LEA.HI.X.SX32 R9, R11, R0, 0x1, P6 ;  /* 0x000000000b097211 */ /* 0x000fe400030f0eff */
[----:B------:R-:W-:Y:S02]  /*17700*/  LEA R24, P6, R25, R2, 0x1 ;  /* 0x0000000219187211 */ /* 0x000fe400078c08ff */
[----:B------:R-:W-:Y:S01]  /*17710*/  PRMT R163, R163, 0x7632, R163 ;  /* 0x00007632a3a37816 */ /* 0x000fe200000000a3 */
[----:B--2---:R-:W-:Y:S01]  /*17720*/  IMAD R27, R32, 0x2, R25 ;  /* 0x00000002201b7824 */ /* 0x004fe200078e0219 */
[----:B------:R-:W-:Y:S01]  /*17730*/  LEA.HI.X.SX32 R25, R25, R0, 0x1, P6 ;  /* 0x0000000019197211 */ /* 0x000fe200030f0eff */
[----:B------:R-:W2:Y:S02]  /*17740*/  LDC R32, c[0x0][0x248] ;  /* 0x00009200ff207b82 */ /* 0x000ea40000000800 */
[----:B------:R-:W-:Y:S01]  /*17750*/  IMAD R29, R34, 0x2, R27 ;  /* 0x00000002221d7824 */ /* 0x000fe200078e021b */
[C---:B------:R-:W-:Y:S01]  /*17760*/  LEA R26, P6, R27.reuse, R2, 0x1 ;  /* 0x000000021b1a7211 */ /* 0x040fe200078c08ff */
[----:B------:R3:W-:Y:S03]  /*17770*/  @P1 STG.E.U16 desc[UR18][R8.64], R163 ;  /* 0x000000a308001986 */ /* 0x0007e6000c101512 */
[----:B------:R-:W-:Y:S01]  /*17780*/  LEA.HI.X.SX32 R27, R27, R0, 0x1, P6 ;  /* 0x000000001b1b7211 */ /* 0x000fe200030f0eff */
[----:B------:R-:W4:Y:S01]  /*17790*/  LDC R34, c[0x0][0x248] ;  /* 0x00009200ff227b82 */ /* 0x000f220000000800 */
[----:B------:R-:W-:-:S02]  /*177a0*/  LOP3.LUT R11, R10, 0x98, R181, 0xfe, !PT ;  /* 0x000000980a0b7812 */ /* 0x000fc400078efeb5 */
[----:B---3--:R-:W-:Y:S02]  /*177b0*/  LEA R8, P6, R29, R2, 0x1 ;  /* 0x000000021d087211 */ /* 0x008fe400078c08ff */
[----:B------:R-:W-:Y:S01]  /*177c0*/  ISETP.LT.AND P1, PT, R11, UR4, !P0 ;  /* 0x000000040b007c0c */ /* 0x000fe2000c721270 */
[----:B------:R-:W-:Y:S01]  /*177d0*/  ULDC UR4, c[0x0][0x22c] ;  /* 0x00008b0000047ab9 */ /* 0x000fe20000000800 */
[----:B------:R-:W-:Y:S01]  /*177e0*/  LEA.HI.X.SX32 R9, R29, R0, 0x1, P6 ;  /* 0x000000001d097211 */ /* 0x000fe200030f0eff */
[----:B0-----:R-:W-:Y:S01]  /*177f0*/  IMAD R29, R28, 0x2, R29 ;  /* 0x000000021c1d7824 */ /* 0x001fe200078e021d */
[----:B------:R-:W-:Y:S01]  /*17800*/  LOP3.LUT R11, R10, 0x9a, R181, 0xfe, !PT ;  /* 0x0000009a0a0b7812 */ /* 0x000fe200078efeb5 */
[----:B------:R-:W0:Y:S01]  /*17810*/  LDC R28, c[0x0][0x248] ;  /* 0x00009200ff1c7b82 */ /* 0x000e220000000800 */
[----:B------:R3:W-:Y:S01]  /*17820*/  @P2 STG.E.U16 desc[UR18][R24.64], R164 ;  /* 0x000000a418002986 */ /* 0x0007e2000c101512 */
[----:B-1----:R-:W-:Y:S01]  /*17830*/  IMAD R31, R30, 0x2, R29 ;  /* 0x000000021e1f7824 */ /* 0x002fe200078e021d */
[----:B------:R-:W-:Y:S01]  /*17840*/  ISETP.LT.AND P2, PT, R11, UR4, !P0 ;  /* 0x000000040b007c0c */ /* 0x000fe2000c741270 */
[----:B------:R-:W-:Y:S01]  /*17850*/  ULDC UR4, c[0x0][0x22c] ;  /* 0x00008b0000047ab9 */ /* 0x000fe20000000800 */
[----:B------:R-:W-:-:S03]  /*17860*/  LOP3.LUT R11, R10, 0x9c, R181, 0xfe, !PT ;  /* 0x0000009c0a0b7812 */ /* 0x000fc600078efeb5 */
[----:B------:R-:W1:Y:S01]  /*17870*/  LDC R30, c[0x0][0x248] ;  /* 0x00009200ff1e7b82 */ /* 0x000e620000000800 */
[----:B------:R2:W-:Y:S01]  /*17880*/  @P3 STG.E.U16 desc[UR18][R26.64], R165 ;  /* 0x000000a51a003986 */ /* 0x0005e2000c101512 */
[----:B---3--:R-:W-:Y:S02]  /*17890*/  LEA R24, P6, R29, R2, 0x1 ;  /* 0x000000021d187211 */ /* 0x008fe400078c08ff */
[----:B------:R-:W-:Y:S01]  /*178a0*/  ISETP.LT.AND P3, PT, R11, UR4, !P0 ;  /* 0x000000040b007c0c */ /* 0x000fe2000c761270 */
[----:B------:R3:W-:Y:S01]  /*178b0*/  @P5 STG.E.U16 desc[UR18][R8.64], R166 ;  /* 0x000000a608005986 */ /* 0x0007e2000c101512 */
[----:B------:R-:W-:Y:S01]  /*178c0*/  LEA.HI.X.SX32 R25, R29, R0, 0x1, P6 ;  /* 0x000000001d197211 */ /* 0x000fe200030f0eff */
[----:B------:R-:W-:Y:S01]  /*178d0*/  ULDC UR4, c[0x0][0x22c] ;  /* 0x00008b0000047ab9 */ /* 0x000fe20000000800 */
[----:B------:R-:W-:Y:S02]  /*178e0*/  LOP3.LUT R11, R10, 0x9e, R181, 0xfe, !PT ;  /* 0x0000009e0a0b7812 */ /* 0x000fe400078efeb5 */
[----:B--2---:R-:W-:-:S02]  /*178f0*/  LEA R26, P6, R31, R2, 0x1 ;  /* 0x000000021f1a7211 */ /* 0x004fc400078c08ff */
[----:B------:R-:W-:Y:S01]  /*17900*/  ISETP.LT.AND P5, PT, R11, UR4, !P0 ;  /* 0x000000040b007c0c */ /* 0x000fe2000c7a1270 */
[----:B------:R-:W-:Y:S01]  /*17910*/  ULDC UR4, c[0x0][0x22c] ;  /* 0x00008b0000047ab9 */ /* 0x000fe20000000800 */
[----:B------:R-:W-:Y:S01]  /*17920*/  LEA.HI.X.SX32 R27, R31, R0, 0x1, P6 ;  /* 0x000000001f1b7211 */ /* 0x000fe200030f0eff */
[----:B------:R-:W-:Y:S01]  /*17930*/  IMAD R31, R32, 0x2, R31 ;  /* 0x00000002201f7824 */ /* 0x000fe200078e021f */
[--C-:B---3--:R-:W-:Y:S01]  /*17940*/  LOP3.LUT R8, R10, 0xa0, R181.reuse, 0xfe, !PT ;  /* 0x000000a00a087812 */ /* 0x108fe200078efeb5 */
[----:B------:R-:W2:Y:S01]  /*17950*/  LDC R32, c[0x0][0x248] ;  /* 0x00009200ff207b82 */ /* 0x000ea20000000800 */
[----:B------:R-:W-:Y:S01]  /*17960*/  PRMT R164, R164, 0x7632, R164 ;  /* 0x00007632a4a47816 */ /* 0x000fe200000000a4 */
[----:B------:R3:W-:Y:S01]  /*17970*/  @P4 STG.E.U16 desc[UR18][R24.64], R167 ;  /* 0x000000a718004986 */ /* 0x0007e2000c101512 */
[----:B------:R-:W-:Y:S01]  /*17980*/  ISETP.LT.AND P4, PT, R8, UR4, !P0 ;  /* 0x0000000408007c0c */ /* 0x000fe2000c781270 */
[----:B------:R-:W-:Y:S01]  /*17990*/  ULDC UR4, c[0x0][0x22c] ;  /* 0x00008b0000047ab9 */ /* 0x000fe20000000800 */
[----:B------:R-:W-:-:S02]  /*179a0*/  LOP3.LUT R9, R10, 0xa2, R181, 0xfe, !PT ;  /* 0x000000a20a097812 */ /* 0x000fc400078efeb5 */
[----:B------:R-:W-:Y:S01]  /*179b0*/  LEA R8, P6, R31, R2, 0x1 ;  /* 0x000000021f087211 */ /* 0x000fe200078c08ff */
[----:B------:R4:W-:Y:S01]  /*179c0*/  @P1 STG.E.U16 desc[UR18][R26.64], R164 ;  /* 0x000000a41a001986 */ /* 0x0009e2000c101512 */
[----:B------:R-:W-:Y:S01]  /*179d0*/  ISETP.LT.AND P1, PT, R9, UR4, !P0 ;  /* 0x0000000409007c0c */ /* 0x000fe2000c721270 */
[----:B------:R-:W-:Y:S01]  /*179e0*/  ULDC UR4, c[0x0][0x22c] ;  /* 0x00008b0000047ab9 */ /* 0x000fe20000000800 */
[----:B------:R-:W-:Y:S02]  /*179f0*/  PRMT R165, R165, 0x7632, R165 ;  /* 0x00007632a5a57816 */ /* 0x000fe400000000a5 */
[----:B------:R-:W-:Y:S01]  /*17a00*/  LEA.HI.X.SX32 R9, R31, R0, 0x1, P6 ;  /* 0x000000001f097211 */ /* 0x000fe200030f0eff */
[----:B0-----:R-:W-:-:S04]  /*17a10*/  IMAD R31, R28, 0x2, R31 ;  /* 0x000000021c1f7824 */ /* 0x001fc800078e021f */
[----:B------:R0:W-:Y:S01]  /*17a20*/  @P2 STG.E.U16 desc[UR18][R8.64], R165 ;  /* 0x000000a508002986 */ /* 0x0001e2000c101512 */
[----:B-1----:R-:W-:Y:S01]  /*17a30*/  IMAD R29, R30, 0x2, R31 ;  /* 0x000000021e1d7824 */ /* 0x002fe200078e021f */
[C---:B---3--:R-:W-:Y:S01]  /*17a40*/  LEA R24, P2, R31.reuse, R2, 0x1 ;  /* 0x000000021f187211 */ /* 0x048fe200078408ff */
[----:B------:R-:W1:Y:S03]  /*17a50*/  LDC R30, c[0x0][0x248] ;  /* 0x00009200ff1e7b82 */ /* 0x000e660000000800 */
[----:B------:R-:W-:Y:S02]  /*17a60*/  LEA.HI.X.SX32 R25, R31, R0, 0x1, P2 ;  /* 0x000000001f197211 */ /* 0x000fe400010f0eff */
[----:B----4-:R-:W-:-:S04]  /*17a70*/  LEA R26, P2, R29, R2, 0x1 ;  /* 0x000000021d1a7211 */ /* 0x010fc800078408ff */
[----:B------:R-:W-:Y:S01]  /*17a80*/  LEA.HI.X.SX32 R27, R29, R0, 0x1, P2 ;  /* 0x000000001d1b7211 */ /* 0x000fe200010f0eff */
[----:B--2---:R-:W-:Y:S01]  /*17a90*/  IMAD R29, R32, 0x2, R29 ;  /* 0x00000002201d7824 */ /* 0x004fe200078e021d */
[----:B------:R-:W-:Y:S01]  /*17aa0*/  PRMT R166, R166, 0x7632, R166 ;  /* 0x00007632a6a67816 */ /* 0x000fe200000000a6 */
[----:B------:R-:W2:Y:S01]  /*17ab0*/  LDC R32, c[0x0][0x248] ;  /* 0x00009200ff207b82 */ /* 0x000ea20000000800 */
[----:B------:R-:W-:Y:S01]  /*17ac0*/  PRMT R167, R167, 0x7632, R167 ;  /* 0x00007632a7a77816 */ /* 0x000fe200000000a7 */
[----:B------:R-:W-:Y:S02]  /*17ad0*/  IMAD R31, R34, 0x2, R29 ;  /* 0x00000002221f7824 */ /* 0x000fe400078e021d */
[----:B------:R3:W-:Y:S01]  /*17ae0*/  @P3 STG.E.U16 desc[UR18][R24.64], R166 ;  /* 0x000000a618003986 */ /* 0x0007e2000c101512 */
[----:B0-----:R-:W-:-:S03]  /*17af0*/  LEA R8, P3, R29, R2, 0x1 ;  /* 0x000000021d087211 */ /* 0x001fc600078608ff */
[----:B------:R-:W0:Y:S01]  /*17b00*/  LDC R34, c[0x0][0x248] ;  /* 0x00009200ff227b82 */ /* 0x000e220000000800 */
[----:B------:R2:W-:Y:S01]  /*17b10*/  @P5 STG.E.U16 desc[UR18][R26.64], R167 ;  /* 0x000000a71a005986 */ /* 0x0005e2000c101512 */
[----:B------:R-:W-:Y:S02]  /*17b20*/  LEA R28, P5, R31, R2, 0x1 ;  /* 0x000000021f1c7211 */ /* 0x000fe400078a08ff */
[-C--:B------:R-:W-:Y:S02]  /*17b30*/  LEA.HI.X.SX32 R9, R29, R0.reuse, 0x1, P3 ;  /* 0x000000001d097211 */ /* 0x080fe400018f0eff */
[----:B------:R-:W-:Y:S01]  /*17b40*/  LEA.HI.X.SX32 R29, R31, R0, 0x1, P5 ;  /* 0x000000001f1d7211 */ /* 0x000fe200028f0eff */
[----:B-1----:R-:W-:Y:S01]  /*17b50*/  IMAD R31, R30, 0x2, R31 ;  /* 0x000000021e1f7824 */ /* 0x002fe200078e021f */
[C-C-:B------:R-:W-:Y:S01]  /*17b60*/  LOP3.LUT R11, R10.reuse, 0xa4, R181.reuse, 0xfe, !PT ;  /* 0x000000a40a0b7812 */ /* 0x140fe200078efeb5 */
[----:B------:R-:W1:Y:S03]  /*17b70*/  LDC R30, c[0x0][0x248] ;  /* 0x00009200ff1e7b82 */ /* 0x000e660000000800 */
[----:B------:R-:W-:Y:S01]  /*17b80*/  ISETP.LT.AND P6, PT, R11, UR4, !P0 ;  /* 0x000000040b007c0c */ /* 0x000fe2000c7c1270 */
[----:B------:R-:W-:Y:S01]  /*17b90*/  ULDC UR4, c[0x0][0x22c] ;  /* 0x00008b0000047ab9 */ /* 0x000fe20000000800 */
[----:B------:R-:W-:Y:S01]  /*17ba0*/  LOP3.LUT R11, R10, 0xa6, R181, 0xfe, !PT ;  /* 0x000000a60a0b7812 */ /* 0x000fe200078efeb5 */
[----:B------:R-:W-:Y:S01]  /*17bb0*/  @P4 STG.E.U16 desc[UR18][R8.64], R168 ;  /* 0x000000a808004986 */ /* 0x000fe2000c101512 */
[----:B---3--:R-:W-:Y:S01]  /*17bc0*/  LEA R24, P5, R31, R2, 0x1 ;  /* 0x000000021f187211 */ /* 0x008fe200078a08ff */
[----:B--2---:R-:W-:Y:S01]  /*17bd0*/  IMAD R27, R32, 0x2, R31 ;  /* 0x00000002201b7824 */ /* 0x004fe200078e021f */
[----:B------:R-:W-:Y:S01]  /*17be0*/  ISETP.LT.AND P2, PT, R11, UR4, !P0 ;  /* 0x000000040b007c0c */ /* 0x000fe2000c741270 */
[----:B------:R2:W-:Y:S01]  /*17bf0*/  @P1 STG.E.U16 desc[UR18][R28.64], R169 ;  /* 0x000000a91c001986 */ /* 0x0005e2000c101512 */
[----:B------:R-:W-:Y:S01]  /*17c00*/  LOP3.LUT R11, R10, 0xa8, R181, 0xfe, !PT ;  /* 0x000000a80a0b7812 */ /* 0x000fe200078efeb5 */
[----:B------:R-:W-:Y:S01]  /*17c10*/  ULDC UR4, c[0x0][0x22c] ;  /* 0x00008b0000047ab9 */ /* 0x000fe20000000800 */
[----:B------:R-:W-:Y:S01]  /*17c20*/  LEA.HI.X.SX32 R25, R31, R0, 0x1, P5 ;  /* 0x000000001f197211 */ /* 0x000fe200028f0eff */
[----:B------:R-:W3:Y:S01]  /*17c30*/  LDC R32, c[0x0][0x248] ;  /* 0x00009200ff207b82 */ /* 0x000ee20000000800 */
[----:B------:R-:W-:Y:S01]  /*17c40*/  ISETP.LT.AND P3, PT, R11, UR4, !P0 ;  /* 0x000000040b007c0c */ /* 0x000fe2000c761270 */
[----:B------:R-:W-:-:S06]  /*17c50*/  ULDC UR4, c[0x0][0x22c] ;  /* 0x00008b0000047ab9 */ /* 0x000fcc0000000800 */
[----:B--2---:R-:W2:Y:S01]  /*17c60*/  LDC R28, c[0x0][0x248] ;  /* 0x00009200ff1c7b82 */ /* 0x004ea20000000800 */
[----:B0-----:R-:W-:Y:S01]  /*17c70*/  IMAD R29, R34, 0x2, R27 ;  /* 0x00000002221d7824 */ /* 0x001fe200078e021b */
[C-C-:B------:R-:W-:Y:S01]  /*17c80*/  LOP3.LUT R11, R10.reuse, 0xaa, R181.reuse, 0xfe, !PT ;  /* 0x000000aa0a0b7812 */ /* 0x140fe200078efeb5 */
[----:B------:R0:W-:Y:S01]  /*17c90*/  @P6 STG.E.U16 desc[UR18][R24.64], R170 ;  /* 0x000000aa18006986 */ /* 0x0001e2000c101512 */
[-C--:B------:R-:W-:Y:S02]  /*17ca0*/  LEA R8, P5, R27, R2.reuse, 0x1 ;  /* 0x000000021b087211 */ /* 0x080fe400078a08ff */
[----:B------:R-:W-:Y:S02]  /*17cb0*/  LEA R26, P6, R29, R2, 0x1 ;  /* 0x000000021d1a7211 */ /* 0x000fe400078c08ff */
[----:B------:R-:W-:Y:S01]  /*17cc0*/  ISETP.LT.AND P4, PT, R11, UR4, !P0 ;  /* 0x000000040b007c0c */ /* 0x000fe2000c781270 */
[----:B------:R-:W-:Y:S01]  /*17cd0*/  ULDC UR4, c[0x0][0x22c] ;  /* 0x00008b0000047ab9 */ /* 0x000fe20000000800 */
[----:B------:R-:W-:Y:S01]  /*17ce0*/  LOP3.LUT R11, R10, 0xac, R181, 0xfe, !PT ;  /* 0x000000ac0a0b7812 */ /* 0x000fe200078efeb5 */
[----:B------:R-:W4:Y:S01]  /*17cf0*/  LDC R34, c[0x0][0x248] ;  /* 0x00009200ff227b82 */ /* 0x000f220000000800 */
[----:B------:R-:W-:-:S02]  /*17d00*/  LEA.HI.X.SX32 R9, R27, R0, 0x1, P5 ;  /* 0x000000001b097211 */ /* 0x000fc400028f0eff */
[----:B------:R-:W-:Y:S01]  /*17d10*/  LEA.HI.X.SX32 R27, R29, R0, 0x1, P6 ;  /* 0x000000001d1b7211 */ /* 0x000fe200030f0eff */
[----:B-1----:R-:W-:Y:S01]  /*17d20*/  IMAD R29, R30, 0x2, R29 ;  /* 0x000000021e1d7824 */ /* 0x002fe200078e021d */
[----:B------:R-:W-:Y:S01]  /*17d30*/  ISETP.LT.AND P1, PT, R11, UR4, !P0 ;  /* 0x000000040b007c0c */ /* 0x000fe2000c721270 */
[----:B------:R-:W-:Y:S01]  /*17d40*/  ULDC UR4, c[0x0][0x22c] ;  /* 0x00008b0000047ab9 */ /* 0x000fe20000000800 */
[C-C-:B------:R-:W-:Y:S01]  /*17d50*/  LOP3.LUT R11, R10.reuse, 0xae, R181.reuse, 0xfe, !PT ;  /* 0x000000ae0a0b7812 */ /* 0x140fe200078efeb5 */
[----:B------:R-:W1:Y:S01]  /*17d60*/  LDC R30, c[0x0][0x248] ;  /* 0x00009200ff1e7b82 */ /* 0x000e620000000800 */
[----:B0-----:R-:W-:Y:S02]  /*17d70*/  LEA R24, P6, R29, R2, 0x1 ;  /* 0x000000021d187211 */ /* 0x001fe400078c08ff */
[----:B------:R-:W-:Y:S01]  /*17d80*/  ISETP.LT.AND P5, PT, R11, UR4, !P0 ;  /* 0x000000040b007c0c */ /* 0x000fe2000c7a1270 */
[----:B------:R-:W-:Y:S01]  /*17d90*/  ULDC UR4, c[0x0][0x22c] ;  /* 0x00008b0000047ab9 */ /* 0x000fe20000000800 */
[----:B------:R-:W-:Y:S01]  /*17da0*/  LOP3.LUT R11, R10, 0xb0, R181, 0xfe, !PT ;  /* 0x000000b00a0b7812 */ /* 0x000fe200078efeb5 */
[----:B------:R0:W-:Y:S01]  /*17db0*/  @P2 STG.E.U16 desc[UR18][R8.64], R171 ;  /* 0x000000ab08002986 */ /* 0x0001e2000c101512 */
[----:B------:R-:W-:Y:S01]  /*17dc0*/  LEA.HI.X.SX32 R25, R29, R0, 0x1, P6 ;  /* 0x000000001d197211 */ /* 0x000fe200030f0eff */
[----:B--2---:R-:W-:Y:S01]  /*17dd0*/  IMAD R29, R28, 0x2, R29 ;  /* 0x000000021c1d7824 */ /* 0x004fe200078e021d */
[----:B------:R-:W-:Y:S01]  /*17de0*/  PRMT R168, R168, 0x7632, R168 ;  /* 0x00007632a8a87816 */ /* 0x000fe200000000a8 */
[----:B------:R-:W2:Y:S01]  /*17df0*/  LDC R28, c[0x0][0x248] ;  /* 0x00009200ff1c7b82 */ /* 0x000ea20000000800 */
[----:B------:R-:W-:Y:S01]  /*17e00*/  ISETP.LT.AND P2, PT, R11, UR4, !P0 ;  /* 0x000000040b007c0c */ /* 0x000fe2000c741270 */
[----:B------:R-:W-:Y:S01]  /*17e10*/  ULDC UR4, c[0x0][0x22c] ;  /* 0x00008b0000047ab9 */ /* 0x000fe20000000800 */
[----:B------:R-:W-:-:S02]  /*17e20*/  LOP3.LUT R11, R10, 0xb2, R181, 0xfe, !PT ;  /* 0x000000b20a0b7812 */ /* 0x000fc400078efeb5 */
[----:B------:R-:W-:Y:S01]  /*17e30*/  PRMT R169, R169, 0x7632, R169 ;  /* 0x00007632a9a97816 */ /* 0x000fe200000000a9 */
[----:B------:R1:W-:Y:S01]  /*17e40*/  @P3 STG.E.U16 desc[UR18][R26.64], R168 ;  /* 0x000000a81a003986 */ /* 0x0003e2000c101512 */
[----:B------:R-:W-:Y:S01]  /*17e50*/  ISETP.LT.AND P3, PT, R11, UR4, !P0 ;  /* 0x000000040b007c0c */ /* 0x000fe2000c761270 */
[----:B------:R-:W-:Y:S01]  /*17e60*/  ULDC UR4, c[0x0][0x22c] ;  /* 0x00008b0000047ab9 */ /* 0x000fe20000000800 */
[----:B0-----:R-:W-:Y:S02]  /*17e70*/  LOP3.LUT R9, R10, 0xb4, R181, 0xfe, !PT ;  /* 0x000000b40a097812 */ /* 0x001fe400078efeb5 */
[----:B------:R-:W-:Y:S01]  /*17e80*/  LEA R8, P6, R29, R2, 0x1 ;  /* 0x000000021d087211 */ /* 0x000fe200078c08ff */
[----:B------:R0:W-:Y:S01]  /*17e90*/  @P4 STG.E.U16 desc[UR18][R24.64], R169 ;  /* 0x000000a918004986 */ /* 0x0001e2000c101512 */
[----:B------:R-:W-:Y:S01]  /*17ea0*/  ISETP.LT.AND P4, PT, R9, UR4, !P0 ;  /* 0x0000000409007c0c */ /* 0x000fe2000c781270 */
[----:B------:R-:W-:Y:S01]  /*17eb0*/  ULDC UR4, c[0x0][0x22c] ;  /* 0x00008b0000047ab9 */ /* 0x000fe20000000800 */
[----:B------:R-:W-:Y:S01]  /*17ec0*/  LEA.HI.X.SX32 R9, R29, R0, 0x1, P6 ;  /* 0x000000001d097211 */ /* 0x000fe200030f0eff */
[----:B---3--:R-:W-:-:S02]  /*17ed0*/  IMAD R29, R32, 0x2, R29 ;  /* 0x00000002201d7824 */ /* 0x008fc400078e021d */
[----:B------:R-:W3:Y:S01]  /*17ee0*/  LDC R32, c[0x0][0x248] ;  /* 0x00009200ff207b82 */ /* 0x000ee20000000800 */
[----:B------:R-:W-:Y:S01]  /*17ef0*/  PRMT R170, R170, 0x7632, R170 ;  /* 0x00007632aaaa7816 */ /* 0x000fe200000000aa */
[----:B-1----:R-:W-:-:S04]  /*17f00*/  IMAD R27, R30, 0x2, R29 ;  /* 0x000000021e1b7824 */ /* 0x002fc800078e021d */
[----:B------:R1:W-:Y:S01]  /*17f10*/  @P1 STG.E.U16 desc[UR18][R8.64], R170 ;  /* 0x000000aa08001986 */ /* 0x0003e2000c101512 */
[C---:B0-----:R-:W-:Y:S01]  /*17f20*/  LEA R24, P1, R29.reuse, R2, 0x1 ;  /* 0x000000021d187211 */ /* 0x041fe200078208ff */
[----:B------:R-:W0:Y:S03]  /*17f30*/  LDC R30, c[0x0][0x248] ;  /* 0x00009200ff1e7b82 */ /* 0x000e260000000800 */
[----:B------:R-:W-:Y:S01]  /*17f40*/  LEA.HI.X.SX32 R25, R29, R0, 0x1, P1 ;  /* 0x000000001d197211 */ /* 0x000fe200008f0eff */
[----:B--2---:R-:W-:Y:S01]  /*17f50*/  IMAD R29, R28, 0x2, R27 ;  /* 0x000000021c1d7824 */ /* 0x004fe200078e021b */
[----:B------:R-:W-:Y:S02]  /*17f60*/  LEA R26, P1, R27, R2, 0x1 ;  /* 0x000000021b1a7211 */ /* 0x000fe400078208ff */
[----:B------:R-:W-:Y:S01]  /*17f70*/  LOP3.LUT R11, R10, 0xb6, R181, 0xfe, !PT ;  /* 0x000000b60a0b7812 */ /* 0x000fe200078efeb5 */
[----:B------:R-:W2:Y:S01]  /*17f80*/  LDC R28, c[0x0][0x248] ;  /* 0x00009200ff1c7b82 */ /* 0x000ea20000000800 */
[----:B------:R-:W-:-:S02]  /*17f90*/  PRMT R171, R171, 0x7632, R171 ;  /* 0x00007632abab7816 */ /* 0x000fc400000000ab */
[----:B------:R-:W-:Y:S02]  /*17fa0*/  LEA.HI.X.SX32 R27, R27, R0, 0x1, P1 ;  /* 0x000000001b1b7211 */ /* 0x000fe400008f0eff */
[----:B------:R-:W-:Y:S01]  /*17fb0*/  ISETP.LT.AND P6, PT, R11, UR4, !P0 ;  /* 0x000000040b007c0c */ /* 0x000fe2000c7c1270 */
[----:B------:R-:W-:Y:S01]  /*17fc0*/  ULDC UR4, c[0x0][0x22c] ;  /* 0x00008b0000047ab9 */ /* 0x000fe20000000800 */
[C---:B-1----:R-:W-:Y:S02]  /*17fd0*/  LEA R8, P1, R29.reuse, R2, 0x1 ;  /* 0x000000021d087211 */ /* 0x042fe400078208ff */
[----:B------:R-:W-:Y:S01]  /*17fe0*/  LOP3.LUT R11, R10, 0xb8, R181, 0xfe, !PT ;  /* 0x000000b80a0b7812 */ /* 0x000fe200078efeb5 */
[----:B------:R1:W-:Y:S01]  /*17ff0*/  @P5 STG.E.U16 desc[UR18][R24.64], R171 ;  /* 0x000000ab18005986 */ /* 0x0003e2000c101512 */
[----:B------:R-:W-:Y:S01]  /*18000*/  LEA.HI.X.SX32 R9, R29, R0, 0x1, P1 ;  /* 0x000000001d097211 */ /* 0x000fe200008f0eff */
[----:B---3--:R-:W-:Y:S01]  /*18010*/  IMAD R29, R32, 0x2, R29 ;  /* 0x00000002201d7824 */ /* 0x008fe200078e021d */
[----:B------:R-:W-:Y:S01]  /*18020*/  ISETP.LT.AND P5, PT, R11, UR4, !P0 ;  /* 0x000000040b007c0c */ /* 0x000fe2000c7a1270 */
[----:B------:R-:W-:Y:S01]  /*18030*/  ULDC UR4, c[0x0][0x22c] ;  /* 0x00008b0000047ab9 */ /* 0x000fe20000000800 */
[----:B------:R-:W-:Y:S01]  /*18040*/  LOP3.LUT R11, R10, 0xba, R181, 0xfe, !PT ;  /* 0x000000ba0a0b7812 */ /* 0x000fe200078efeb5 */
[----:B------:R3:W-:Y:S01]  /*18050*/  @P2 STG.E.U16 desc[UR18][R26.64], R172 ;  /* 0x000000ac1a002986 */ /* 0x0007e2000c101512 */
[----:B----4-:R-:W-:Y:S01]  /*18060*/  IMAD R31, R34, 0x2, R29 ;  /* 0x00000002221f7824 */ /* 0x010fe200078e021d */
[----:B------:R-:W4:Y:S01]  /*18070*/  LDC R32, c[0x0][0x248] ;  /* 0x00009200ff207b82 */ /* 0x000f220000000800 */
[----:B------:R-:W-:-:S02]  /*18080*/  ISETP.LT.AND P1, PT, R11, UR4, !P0 ;  /* 0x000000040b007c0c */ /* 0x000fc4000c721270 */
[C---:B-1----:R-:W-:Y:S01]  /*18090*/  LEA R24, P2, R29.reuse, R2, 0x1 ;  /* 0x000000021d187211 */ /* 0x042fe200078408ff */
[----:B------:R1:W-:Y:S01]  /*180a0*/  @P3 STG.E.U16 desc[UR18][R8.64], R173 ;  /* 0x000000ad08003986 */ /* 0x0003e2000c101512 */
[C-C-:B------:R-:W-:Y:S01]  /*180b0*/  LOP3.LUT R11, R10.reuse, 0xbc, R181.reuse, 0xfe, !PT ;  /* 0x000000bc0a0b7812 */ /* 0x140fe200078efeb5 */
[----:B------:R-:W-:Y:S01]  /*180c0*/  ULDC UR4, c[0x0][0x22c] ;  /* 0x00008b0000047ab9 */ /* 0x000fe20000000800 */
[----:B------:R-:W-:Y:S01]  /*180d0*/  LEA.HI.X.SX32 R25, R29, R0, 0x1, P2 ;  /* 0x000000001d197211 */ /* 0x000fe200010f0eff */
[----:B------:R-:W4:Y:S01]  /*180e0*/  LDC R34, c[0x0][0x248] ;  /* 0x00009200ff227b82 */ /* 0x000f220000000800 */
[----:B---3--:R-:W-:Y:S02]  /*180f0*/  LEA R26, P3, R31, R2, 0x1 ;  /* 0x000000021f1a7211 */ /* 0x008fe400078608ff */
[----:B------:R-:W-:Y:S01]  /*18100*/  ISETP.LT.AND P2, PT, R11, UR4, !P0 ;  /* 0x000000040b007c0c */ /* 0x000fe2000c741270 */
[----:B------:R-:W-:Y:S01]  /*18110*/  ULDC UR4, c[0x0][0x22c] ;  /* 0x00008b0000047ab9 */ /* 0x000fe20000000800 */
[----:B------:R-:W-:Y:S01]  /*18120*/  LOP3.LUT R11, R10, 0xbe, R181, 0xfe, !PT ;  /* 0x000000be0a0b7812 */ /* 0x000fe200078efeb5 */
[----:B------:R3:W-:Y:S01]  /*18130*/  @P4 STG.E.U16 desc[UR18][R24.64], R174 ;  /* 0x000000ae18004986 */ /* 0x0007e2000c101512 */
[----:B------:R-:W-:Y:S01]  /*18140*/  LEA.HI.X.SX32 R27, R31, R0, 0x1, P3 ;  /* 0x000000001f1b7211 */ /* 0x000fe200018f0eff */
[----:B--2---:R-:W-:Y:S01]  /*18150*/  IMAD R31, R28, 0x2, R31 ;  /* 0x000000021c1f7824 */ /* 0x004fe200078e021f */
[----:B-1----:R-:W-:Y:S01]  /*18160*/  LOP3.LUT R8, R10, 0xc0, R181, 0xfe, !PT ;  /* 0x000000c00a087812 */ /* 0x002fe200078efeb5 */
[----:B------:R-:W1:Y:S01]  /*18170*/  LDC R28, c[0x0][0x248] ;  /* 0x00009200ff1c7b82 */ /* 0x000e620000000800 */
[----:B------:R-:W-:Y:S01]  /*18180*/  ISETP.LT.AND P4, PT, R11, UR4, !P0 ;  /* 0x000000040b007c0c */ /* 0x000fe2000c781270 */
[----:B------:R-:W-:Y:S01]  /*18190*/  ULDC UR4, c[0x0][0x22c] ;  /* 0x00008b0000047ab9 */ /* 0x000fe20000000800 */
[----:B------:R1:W-:Y:S01]  /*181a0*/  @P6 STG.E.U16 desc[UR18][R26.64], R175 ;  /* 0x000000af1a006986 */ /* 0x0003e2000c101512 */
[----:B------:R-:W-:Y:S01]  /*181b0*/  ISETP.LT.AND P3, PT, R8, UR4, !P0 ;  /* 0x0000000408007c0c */ /* 0x000fe2000c761270 */
[----:B------:R-:W-:Y:S01]  /*181c0*/  ULDC UR4, c[0x0][0x22c] ;  /* 0x00008b0000047ab9 */ /* 0x000fe20000000800 */
[----:B------:R-:W-:-:S02]  /*181d0*/  LEA R8, P6, R31, R2, 0x1 ;  /* 0x000000021f087211 */ /* 0x000fc400078c08ff */
[----:B------:R-:W-:Y:S02]  /*181e0*/  PRMT R172, R172, 0x7632, R172 ;  /* 0x00007632acac7816 */ /* 0x000fe400000000ac */
[----:B------:R-:W-:Y:S01]  /*181f0*/  LEA.HI.X.SX32 R9, R31, R0, 0x1, P6 ;  /* 0x000000001f097211 */ /* 0x000fe200030f0eff */
[----:B0-----:R-:W-:Y:S02]  /*18200*/  IMAD R31, R30, 0x2, R31 ;  /* 0x000000021e1f7824 */ /* 0x001fe400078e021f */
[----:B------:R-:W0:Y:S02]  /*18210*/  LDC R30, c[0x0][0x248] ;  /* 0x00009200ff1e7b82 */ /* 0x000e240000000800 */
[----:B------:R2:W-:Y:S01]  /*18220*/  @P5 STG.E.U16 desc[UR18][R8.64], R172 ;  /* 0x000000ac08005986 */ /* 0x0005e2000c101512 */
[----:B---3--:R-:W-:Y:S02]  /*18230*/  LEA R24, P5, R31, R2, 0x1 ;  /* 0x000000021f187211 */ /* 0x008fe400078a08ff */
[----:B------:R-:W-:-:S02]  /*18240*/  PRMT R173, R173, 0x7632, R173 ;  /* 0x00007632adad7816 */ /* 0x000fc400000000ad */
[----:B------:R-:W-:Y:S01]  /*18250*/  LEA.HI.X.SX32 R25, R31, R0, 0x1, P5 ;  /* 0x000000001f197211 */ /* 0x000fe200028f0eff */
[----:B----4-:R-:W-:Y:S02]  /*18260*/  IMAD R31, R32, 0x2, R31 ;  /* 0x00000002201f7824 */ /* 0x010fe400078e021f */
[----:B------:R-:W3:Y:S02]  /*18270*/  LDC R32, c[0x0][0x248] ;  /* 0x00009200ff207b82 */ /* 0x000ee40000000800 */
[----:B------:R4:W-:Y:S01]  /*18280*/  @P1 STG.E.U16 desc[UR18][R24.64], R173 ;  /* 0x000000ad18001986 */ /* 0x0009e2000c101512 */
[----:B-1----:R-:W-:Y:S01]  /*18290*/  IMAD R27, R28, 0x2, R31 ;  /* 0x000000021c1b7824 */ /* 0x002fe200078e021f */
[C---:B--2---:R-:W-:Y:S02]  /*182a0*/  LEA R8, P1, R31.reuse, R2, 0x1 ;  /* 0x000000021f087211 */ /* 0x044fe400078208ff */
[----:B------:R-:W-:Y:S01]  /*182b0*/  PRMT R174, R174, 0x7632, R174 ;  /* 0x00007632aeae7816 */ /* 0x000fe200000000ae */
[----:B------:R-:W-:Y:S01]  /*182c0*/  IMAD R29, R34, 0x2, R27 ;  /* 0x00000002221d7824 */ /* 0x000fe200078e021b */
[----:B------:R-:W-:-:S02]  /*182d0*/  LEA.HI.X.SX32 R9, R31, R0, 0x1, P1 ;  /* 0x000000001f097211 */ /* 0x000fc400008f0eff */
[----:B------:R-:W-:-:S03]  /*182e0*/  LOP3.LUT R11, R10, 0xc2, R181, 0xfe, !PT ;  /* 0x000000c20a0b7812 */ /* 0x000fc600078efeb5 */
[----:B------:R1:W-:Y:S01]  /*182f0*/  @P2 STG.E.U16 desc[UR18][R8.64], R174 ;  /* 0x000000ae08002986 */ /* 0x0003e2000c101512 */
[-C--:B----4-:R-:W-:Y:S02]  /*18300*/  LEA R24, P2, R29, R2.reuse, 0x1 ;  /* 0x000000021d187211 */ /* 0x090fe400078408ff */
[----:B------:R-:W-:Y:S02]  /*18310*/  LEA R26, P1, R27, R2, 0x1 ;  /* 0x000000021b1a7211 */ /* 0x000fe400078208ff */
[----:B------:R-:W-:Y:S01]  /*18320*/  LEA.HI.X.SX32 R25, R29, R0, 0x1, P2 ;  /* 0x000000001d197211 */ /* 0x000fe200010f0eff */
[----:B0-----:R-:W-:Y:S01]  /*18330*/  IMAD R29, R30, 0x2, R29 ;  /* 0x000000021e1d7824 */ /* 0x001fe200078e021d */
[----:B------:R-:W-:Y:S01]  /*18340*/  ISETP.LT.AND P6, PT, R11, UR4, !P0 ;  /* 0x000000040b007c0c */ /* 0x000fe2000c7c1270 */
[----:B------:R-:W-:Y:S01]  /*18350*/  ULDC UR4, c[0x0][0x22c] ;  /* 0x00008b0000047ab9 */ /* 0x000fe20000000800 */
[----:B------:R-:W-:Y:S02]  /*18360*/  LOP3.LUT R11, R10, 0xc4, R181, 0xfe, !PT ;  /* 0x000000c40a0b7812 */ /* 0x000fe400078efeb5 */
[----:B------:R-:W-:-:S02]  /*18370*/  PRMT R175, R175, 0x7632, R175 ;  /* 0x00007632afaf7816 */ /* 0x000fc400000000af */
[----:B------:R-:W-:Y:S01]  /*18380*/  LEA.HI.X.SX32 R27, R27, R0, 0x1, P1 ;  /* 0x000000001b1b7211 */ /* 0x000fe200008f0eff */
[----:B---3--:R-:W-:Y:S01]  /*18390*/  IMAD R31, R32, 0x2, R29 ;  /* 0x00000002201f7824 */ /* 0x008fe200078e021d */
[----:B------:R-:W-:Y:S01]  /*183a0*/  ISETP.LT.AND P5, PT, R11, UR4, !P0 ;  /* 0x000000040b007c0c */ /* 0x000fe2000c7a1270 */
[----:B------:R-:W-:Y:S01]  /*183b0*/  ULDC UR4, c[0x0][0x22c] ;  /* 0x00008b0000047ab9 */ /* 0x000fe20000000800 */
[----:B------:R-:W-:Y:S01]  /*183c0*/  LOP3.LUT R11, R10, 0xc6, R181, 0xfe, !PT ;  /* 0x000000c60a0b7812 */ /* 0x000fe200078efeb5 */
[----:B------:R0:W-:Y:S01]  /*183d0*/  @P4 STG.E.U16 desc[UR18][R26.64], R175 ;  /* 0x000000af1a004986 */ /* 0x0001e2000c101512 */
[-C--:B-1----:R-:W-:Y:S01]  /*183e0*/  LEA R8, P2, R29, R2.reuse, 0x1 ;  /* 0x000000021d087211 */ /* 0x082fe200078408ff */
[----:B------:R-:W-:Y:S02]  /*183f0*/  IMAD R33, R36, 0x2, R31 ;  /* 0x0000000224217824 */ /* 0x000fe400078e021f */
[----:B------:R1:W-:Y:S01]  /*18400*/  @P3 STG.E.U16 desc[UR18][R24.64], R76 ;  /* 0x0000004c18003986 */ /* 0x0003e2000c101512 */
[----:B------:R-:W-:-:S02]  /*18410*/  LEA R28, P3, R31, R2, 0x1 ;  /* 0x000000021f1c7211 */ /* 0x000fc400078608ff */
[----:B------:R-:W-:Y:S02]  /*18420*/  ISETP.LT.AND P1, PT, R11, UR4, !P0 ;  /* 0x000000040b007c0c */ /* 0x000fe4000c721270 */
[-C--:B------:R-:W-:Y:S01]  /*18430*/  LEA.HI.X.SX32 R9, R29, R0.reuse, 0x1, P2 ;  /* 0x000000001d097211 */ /* 0x080fe200010f0eff */
[----:B------:R-:W-:Y:S01]  /*18440*/  IMAD R235, R38, 0x2, R33 ;  /* 0x0000000226eb7824 */ /* 0x000fe200078e0221 */
[----:B------:R-:W-:Y:S01]  /*18450*/  LEA.HI.X.SX32 R29, R31, R0, 0x1, P3 ;  /* 0x000000001f1d7211 */ /* 0x000fe200018f0eff */
[----:B------:R-:W-:Y:S01]  /*18460*/  ULDC UR4, c[0x0][0x22c] ;  /* 0x00008b0000047ab9 */ /* 0x000fe20000000800 */
[C---:B0-----:R-:W-:Y:S02]  /*18470*/  LEA R26, P3, R33.reuse, R2, 0x1 ;  /* 0x00000002211a7211 */ /* 0x041fe400078608ff */
[C-C-:B------:R-:W-:Y:S02]  /*18480*/  LOP3.LUT R11, R10.reuse, 0xc8, R181.reuse, 0xfe, !PT ;  /* 0x000000c80a0b7812 */ /* 0x140fe400078efeb5 */
[----:B------:R-:W-:Y:S01]  /*18490*/  LEA.HI.X.SX32 R27, R33, R0, 0x1, P3 ;  /* 0x00000000211b7211 */ /* 0x000fe200018f0eff */
[----:B------:R-:W-:Y:S01]  /*184a0*/  @P6 STG.E.U16 desc[UR18][R8.64], R77 ;  /* 0x0000004d08006986 */ /* 0x000fe2000c101512 */
[----:B------:R-:W-:-:S02]  /*184b0*/  LOP3.LUT R164, R10, 0x1fe, R181, 0xfe, !PT ;  /* 0x000001fe0aa47812 */ /* 0x000fc400078efeb5 */
[----:B------:R-:W-:Y:S01]  /*184c0*/  ISETP.LT.AND P2, PT, R11, UR4, !P0 ;  /* 0x000000040b007c0c */ /* 0x000fe2000c741270 */
[----:B------:R-:W-:Y:S01]  /*184d0*/  @P5 STG.E.U16 desc[UR18][R28.64], R78 ;  /* 0x0000004e1c005986 */ /* 0x000fe2000c101512 */
[C---:B-1----:R-:W-:Y:S01]  /*184e0*/  LEA R24, P3, R235.reuse, R2, 0x1 ;  /* 0x00000002eb187211 */ /* 0x042fe200078608ff */
[----:B------:R-:W-:Y:S02]  /*184f0*/  ULDC UR4, c[0x0][0x22c] ;  /* 0x00008b0000047ab9 */ /* 0x000fe40000000800 */
[----:B------:R0:W-:Y:S01]  /*18500*/  @P1 STG.E.U16 desc[UR18][R26.64], R79 ;  /* 0x0000004f1a001986 */ /* 0x0001e2000c101512 */
[----:B------:R-:W-:Y:S01]  /*18510*/  ISETP.LT.AND P1, PT, R164, UR4, !P0 ;  /* 0x00000004a4007c0c */ /* 0x000fe2000c721270 */
[----:B------:R-:W-:Y:S01]  /*18520*/  ULDC UR4, c[0x0][0x22c] ;  /* 0x00008b0000047ab9 */ /* 0x000fe20000000800 */
[----:B------:R-:W-:Y:S02]  /*18530*/  LEA.HI.X.SX32 R25, R235, R0, 0x1, P3 ;  /* 0x00000000eb197211 */ /* 0x000fe400018f0eff */
[----:B------:R-:W-:Y:S01]  /*18540*/  ISETP.LT.AND P3, PT, R232, UR4, !P0 ;  /* 0x00000004e8007c0c */ /* 0x000fe2000c761270 */
[----:B------:R-:W-:Y:S01]  /*18550*/  ULDC UR4, c[0x0][0x22c] ;  /* 0x00008b0000047ab9 */ /* 0x000fe20000000800 */
[----:B------:R-:W-:Y:S01]  /*18560*/  PRMT R76, R76, 0x7632, R76 ;  /* 0x000076324c4c7816 */ /* 0x000fe2000000004c */
[----:B------:R-:W1:Y:S01]  /*18570*/  LDC R232, c[0x0][0x248] ;  /* 0x00009200ffe87b82 */ /* 0x000e620000000800 */
[----:B------:R-:W-:Y:S01]  /*18580*/  ISETP.LT.AND P6, PT, R230, UR4, !P0 ;  /* 0x00000004e6007c0c */ /* 0x000fe2000c7c1270 */
[----:B------:R-:W-:Y:S01]  /*18590*/  IMAD R235, R236, 0x2, R235 ;  /* 0x00000002eceb7824 */ /* 0x000fe200078e02eb */
[----:B------:R-:W-:Y:S01]  /*185a0*/  LOP3.LUT R228, R10, 0xce, R181, 0xfe, !PT ;  /* 0x000000ce0ae47812 */ /* 0x000fe200078efeb5 */
[----:B------:R-:W-:-:S04]  /*185b0*/  ULDC UR4, c[0x0][0x22c] ;  /* 0x00008b0000047ab9 */ /* 0x000fc80000000800 */
[----:B------:R-:W2:Y:S01]  /*185c0*/  LDC R230, c[0x0][0x248] ;  /* 0x00009200ffe67b82 */ /* 0x000ea20000000800 */
[----:B------:R-:W-:Y:S01]  /*185d0*/  @P2 STG.E.U16 desc[UR18][R24.64], R76 ;  /* 0x0000004c18002986 */ /* 0x000fe2000c101512 */
[----:B------:R-:W-:Y:S02]  /*185e0*/  LOP3.LUT R165, R10, 0xd0, R181, 0xfe, !PT ;  /* 0x000000d00aa57812 */ /* 0x000fe400078efeb5 */
[----:B------:R-:W-:Y:S01]  /*185f0*/  ISETP.LT.AND P2, PT, R228, UR4, !P0 ;  /* 0x00000004e4007c0c */ /* 0x000fe2000c741270 */
[----:B------:R-:W-:Y:S01]  /*18600*/  ULDC UR4, c[0x0][0x22c] ;  /* 0x00008b0000047ab9 */ /* 0x000fe20000000800 */
[----:B------:R-:W-:Y:S02]  /*18610*/  LEA R164, P4, R235, R2, 0x1 ;  /* 0x00000002eba47211 */ /* 0x000fe400078808ff */
[----:B------:R-:W-:Y:S01]  /*18620*/  ISETP.LT.AND P5, PT, R165, UR4, !P0 ;  /* 0x00000004a5007c0c */ /* 0x000fe2000c7a1270 */
[----:B------:R-:W3:Y:S01]  /*18630*/  LDC R228, c[0x0][0x248] ;  /* 0x00009200ffe47b82 */ /* 0x000ee20000000800 */
[----:B------:R-:W-:Y:S01]  /*18640*/  LEA.HI.X.SX32 R165, R235, R0, 0x1, P4 ;  /* 0x00000000eba57211 */ /* 0x000fe200020f0eff */
[----:B------:R-:W-:Y:S01]  /*18650*/  IMAD R235, R238, 0x2, R235 ;  /* 0x00000002eeeb7824 */ /* 0x000fe200078e02eb */
[----:B0-----:R-:W-:Y:S01]  /*18660*/  PRMT R79, R77, 0x7632, R79 ;  /* 0x000076324d4f7816 */ /* 0x001fe2000000004f */
[----:B------:R-:W-:Y:S01]  /*18670*/  ULDC UR4, c[0x0][0x22c] ;  /* 0x00008b0000047ab9 */ /* 0x000fe20000000800 */
[----:B------:R-:W-:-:S03]  /*18680*/  LOP3.LUT R227, R10, 0xd2, R181, 0xfe, !PT ;  /* 0x000000d20ae37812 */ /* 0x000fc600078efeb5 */
[----:B------:R0:W-:Y:S01]  /*18690*/  @P3 STG.E.U16 desc[UR18][R164.64], R79 ;  /* 0x0000004fa4003986 */ /* 0x0001e2000c101512 */
[----:B------:R-:W4:Y:S01]  /*186a0*/  LDC R236, c[0x0][0x248] ;  /* 0x00009200ffec7b82 */ /* 0x000f220000000800 */
[----:B------:R-:W-:Y:S01]  /*186b0*/  ISETP.LT.AND P4, PT, R227, UR4, !P0 ;  /* 0x00000004e3007c0c */ /* 0x000fe2000c781270 */
[----:B------:R-:W-:Y:S01]  /*186c0*/  ULDC UR4, c[0x0][0x22c] ;  /* 0x00008b0000047ab9 */ /* 0x000fe20000000800 */
[----:B--2---:R-:W-:Y:S01]  /*186d0*/  IMAD R77, R230, 0x2, R235 ;  /* 0x00000002e64d7824 */ /* 0x004fe200078e02eb */
[----:B------:R-:W-:-:S04]  /*186e0*/  PRMT R227, R78, 0x7632, R227 ;  /* 0x000076324ee37816 */ /* 0x000fc800000000e3 */
[----:B------:R-:W2:Y:S01]  /*186f0*/  LDC R230, c[0x0][0x248] ;  /* 0x00009200ffe67b82 */ /* 0x000ea20000000800 */
[C---:B0-----:R-:W-:Y:S02]  /*18700*/  LEA R164, P3, R235.reuse, R2, 0x1 ;  /* 0x00000002eba47211 */ /* 0x041fe400078608ff */
[C-C-:B------:R-:W-:Y:S02]  /*18710*/  LOP3.LUT R220, R10.reuse, 0xd4, R181.reuse, 0xfe, !PT ;  /* 0x000000d40adc7812 */ /* 0x140fe400078efeb5 */
[----:B------:R-:W-:Y:S02]  /*18720*/  LEA.HI.X.SX32 R165, R235, R0, 0x1, P3 ;  /* 0x00000000eba57211 */ /* 0x000fe400018f0eff */
[----:B------:R-:W-:Y:S02]  /*18730*/  LEA R78, P3, R77, R2, 0x1 ;  /* 0x000000024d4e7211 */ /* 0x000fe400078608ff */
[C-C-:B------:R-:W-:Y:S02]  /*18740*/  LOP3.LUT R222, R10.reuse, 0xd6, R181.reuse, 0xfe, !PT ;  /* 0x000000d60ade7812 */ /* 0x140fe400078efeb5 */
[----:B------:R-:W-:-:S02]  /*18750*/  LOP3.LUT R218, R10, 0xd8, R181, 0xfe, !PT ;  /* 0x000000d80ada7812 */ /* 0x000fc400078efeb5 */
[C-C-:B------:R-:W-:Y:S02]  /*18760*/  LOP3.LUT R217, R10.reuse, 0xda, R181.reuse, 0xfe, !PT ;  /* 0x000000da0ad97812 */ /* 0x140fe400078efeb5 */
[C-C-:B------:R-:W-:Y:S02]  /*18770*/  LOP3.LUT R216, R10.reuse, 0xdc, R181.reuse, 0xfe, !PT ;  /* 0x000000dc0ad87812 */ /* 0x140fe400078efeb5 */
[C-C-:B------:R-:W-:Y:S02]  /*18780*/  LOP3.LUT R234, R10.reuse, 0xde, R181.reuse, 0xfe, !PT ;  /* 0x000000de0aea7812 */ /* 0x140fe400078efeb5 */
[C-C-:B------:R-:W-:Y:S02]  /*18790*/  LOP3.LUT R233, R10.reuse, 0xe0, R181.reuse, 0xfe, !PT ;  /* 0x000000e00ae97812 */ /* 0x140fe400078efeb5 */
        /* <DEDUP_REMOVED lines=141> */
[----:B------:R-:W-:Y:S01]  /*19070*/  LOP3.LUT R10, R10, 0x1fc, R181, 0xfe, !PT ;  /* 0x000001fc0a0a7812 */ /* 0x000fe200078efeb5 */
[----:B-1----:R-:W-:Y:S01]  /*19080*/  IMAD R181, R232, 0x2, R77 ;  /* 0x00000002e8b57824 */ /* 0x002fe200078e024d */
[----:B------:R-:W-:Y:S02]  /*19090*/  PRMT R235, R79, 0x7632, R235 ;  /* 0x000076324feb7816 */ /* 0x000fe400000000eb */
[----:B------:R-:W-:Y:S01]  /*190a0*/  LEA.HI.X.SX32 R79, R77, R0, 0x1, P3 ;  /* 0x000000004d4f7211 */ /* 0x000fe200018f0eff */
[----:B------:R0:W-:Y:S01]  /*190b0*/  @P6 STG.E.U16 desc[UR18][R164.64], R227 ;  /* 0x000000e3a4006986 */ /* 0x0001e2000c101512 */
[----:B------:R-:W-:Y:S01]  /*190c0*/  ISETP.LT.AND P3, PT, R220, UR4, !P0 ;  /* 0x00000004dc007c0c */ /* 0x000fe2000c761270 */
[----:B------:R-:W-:Y:S01]  /*190d0*/  ULDC UR4, c[0x0][0x22c] ;  /* 0x00008b0000047ab9 */ /* 0x000fe20000000800 */
[----:B------:R-:W1:Y:S01]  /*190e0*/  LDC R220, c[0x0][0x248] ;  /* 0x00009200ffdc7b82 */ /* 0x000e620000000800 */
[----:B------:R-:W-:Y:S01]  /*190f0*/  @P2 STG.E.U16 desc[UR18][R78.64], R235 ;  /* 0x000000eb4e002986 */ /* 0x000fe2000c101512 */
[----:B------:R-:W-:Y:S01]  /*19100*/  ISETP.LT.AND P2, PT, R222, UR4, !P0 ;  /* 0x00000004de007c0c */ /* 0x000fe2000c741270 */
[----:B------:R-:W-:-:S05]  /*19110*/  ULDC UR4, c[0x0][0x22c] ;  /* 0x00008b0000047ab9 */ /* 0x000fca0000000800 */
[----:B------:R-:W1:Y:S01]  /*19120*/  LDC R222, c[0x0][0x248] ;  /* 0x00009200ffde7b82 */ /* 0x000e620000000800 */
[----:B0-----:R-:W-:-:S04]  /*19130*/  LEA R164, P6, R181, R2, 0x1 ;  /* 0x00000002b5a47211 */ /* 0x001fc800078c08ff */
[----:B------:R-:W-:Y:S01]  /*19140*/  LEA.HI.X.SX32 R165, R181, R0, 0x1, P6 ;  /* 0x00000000b5a57211 */ /* 0x000fe200030f0eff */
[----:B---3--:R-:W-:Y:S01]  /*19150*/  IMAD R181, R228, 0x2, R181 ;  /* 0x00000002e4b57824 */ /* 0x008fe200078e02b5 */
[----:B------:R-:W-:Y:S01]  /*19160*/  ISETP.LT.AND P6, PT, R218, UR4, !P0 ;  /* 0x00000004da007c0c */ /* 0x000fe2000c7c1270 */
[----:B------:R-:W-:Y:S01]  /*19170*/  ULDC UR4, c[0x0][0x22c] ;  /* 0x00008b0000047ab9 */ /* 0x000fe20000000800 */
[----:B------:R-:W0:Y:S01]  /*19180*/  LDC R218, c[0x0][0x248] ;  /* 0x00009200ffda7b82 */ /* 0x000e220000000800 */
[----:B------:R3:W-:Y:S01]  /*19190*/  @P5 STG.E.U16 desc[UR18][R164.64], R12 ;  /* 0x0000000ca4005986 */ /* 0x0007e2000c101512 */
[----:B----4-:R-:W-:Y:S01]  /*191a0*/  IMAD R77, R236, 0x2, R181 ;  /* 0x00000002ec4d7824 */ /* 0x010fe200078e02b5 */
[----:B---3--:R-:W-:-:S04]  /*191b0*/  LEA R164, P5, R181, R2, 0x1 ;  /* 0x00000002b5a47211 */ /* 0x008fc800078a08ff */
[----:B------:R-:W-:Y:S01]  /*191c0*/  LEA.HI.X.SX32 R165, R181, R0, 0x1, P5 ;  /* 0x00000000b5a57211 */ /* 0x000fe200028f0eff */
[----:B--2---:R-:W-:Y:S01]  /*191d0*/  IMAD R181, R230, 0x2, R77 ;  /* 0x00000002e6b57824 */ /* 0x004fe200078e024d */
[----:B------:R-:W-:-:S03]  /*191e0*/  LEA R78, P5, R77, R2, 0x1 ;  /* 0x000000024d4e7211 */ /* 0x000fc600078a08ff */
[----:B------:R2:W-:Y:S01]  /*191f0*/  @P4 STG.E.U16 desc[UR18][R164.64], R13 ;  /* 0x0000000da4004986 */ /* 0x0005e2000c101512 */
[----:B------:R-:W-:Y:S02]  /*19200*/  LEA.HI.X.SX32 R79, R77, R0, 0x1, P5 ;  /* 0x000000004d4f7211 */ /* 0x000fe400028f0eff */
[----:B------:R-:W-:Y:S01]  /*19210*/  ISETP.LT.AND P5, PT, R217, UR4, !P0 ;  /* 0x00000004d9007c0c */ /* 0x000fe2000c7a1270 */
[----:B------:R-:W-:Y:S02]  /*19220*/  ULDC UR4, c[0x0][0x22c] ;  /* 0x00008b0000047ab9 */ /* 0x000fe40000000800 */
[----:B------:R3:W-:Y:S01]  /*19230*/  @P3 STG.E.U16 desc[UR18][R78.64], R14 ;  /* 0x0000000e4e003986 */ /* 0x0007e2000c101512 */
[----:B------:R-:W-:Y:S01]  /*19240*/  ISETP.LT.AND P3, PT, R216, UR4, !P0 ;  /* 0x00000004d8007c0c */ /* 0x000fe2000c761270 */
[----:B------:R-:W-:Y:S01]  /*19250*/  ULDC UR4, c[0x0][0x22c] ;  /* 0x00008b0000047ab9 */ /* 0x000fe20000000800 */
[----:B------:R-:W4:Y:S01]  /*19260*/  LDC R216, c[0x0][0x248] ;  /* 0x00009200ffd87b82 */ /* 0x000f220000000800 */
[----:B--2---:R-:W-:-:S04]  /*19270*/  LEA R164, P4, R181, R2, 0x1 ;  /* 0x00000002b5a47211 */ /* 0x004fc800078808ff */
[----:B------:R-:W-:Y:S01]  /*19280*/  LEA.HI.X.SX32 R165, R181, R0, 0x1, P4 ;  /* 0x00000000b5a57211 */ /* 0x000fe200020f0eff */
[----:B-1----:R-:W-:Y:S02]  /*19290*/  IMAD R181, R220, 0x2, R181 ;  /* 0x00000002dcb57824 */ /* 0x002fe400078e02b5 */
[----:B------:R-:W1:Y:S02]  /*192a0*/  LDC R220, c[0x0][0x248] ;  /* 0x00009200ffdc7b82 */ /* 0x000e640000000800 */
[----:B0-----:R-:W-:Y:S01]  /*192b0*/  IMAD R77, R218, 0x2, R181 ;  /* 0x00000002da4d7824 */ /* 0x001fe200078e02b5 */
[----:B------:R0:W-:Y:S05]  /*192c0*/  @P2 STG.E.U16 desc[UR18][R164.64], R15 ;  /* 0x0000000fa4002986 */ /* 0x0001ea000c101512 */
[----:B------:R-:W2:Y:S01]  /*192d0*/  LDC R218, c[0x0][0x248] ;  /* 0x00009200ffda7b82 */ /* 0x000ea20000000800 */
[----:B---3--:R-:W-:-:S02]  /*192e0*/  PRMT R14, R13, 0x7632, R14 ;  /* 0x000076320d0e7816 */ /* 0x008fc4000000000e */
[----:B0-----:R-:W-:-:S05]  /*192f0*/  PRMT R165, R12, 0x7632, R165 ;  /* 0x000076320ca57816 */ /* 0x001fca00000000a5 */
[----:B------:R-:W0:Y:S01]  /*19300*/  LDC R164, c[0x0][0x248] ;  /* 0x00009200ffa47b82 */ /* 0x000e220000000800 */
[----:B------:R-:W-:-:S04]  /*19310*/  LEA R12, P2, R181, R2, 0x1 ;  /* 0x00000002b50c7211 */ /* 0x000fc800078408ff */
[----:B------:R-:W-:Y:S01]  /*19320*/  LEA.HI.X.SX32 R13, R181, R0, 0x1, P2 ;  /* 0x00000000b50d7211 */ /* 0x000fe200010f0eff */
[----:B------:R-:W-:Y:S01]  /*19330*/  IMAD R181, R222, 0x2, R77 ;  /* 0x00000002deb57824 */ /* 0x000fe200078e024d */
[----:B------:R-:W-:-:S03]  /*19340*/  LEA R78, P2, R77, R2, 0x1 ;  /* 0x000000024d4e7211 */ /* 0x000fc600078408ff */
[----:B------:R3:W-:Y:S01]  /*19350*/  @P6 STG.E.U16 desc[UR18][R12.64], R165 ;  /* 0x000000a50c006986 */ /* 0x0007e2000c101512 */
[----:B------:R-:W-:Y:S02]  /*19360*/  LEA.HI.X.SX32 R79, R77, R0, 0x1, P2 ;  /* 0x000000004d4f7211 */ /* 0x000fe400010f0eff */
[----:B------:R-:W-:-:S03]  /*19370*/  PRMT R15, R14, 0x7632, R15 ;  /* 0x000076320e0f7816 */ /* 0x000fc6000000000f */
[----:B------:R1:W-:Y:S01]  /*19380*/  @P5 STG.E.U16 desc[UR18][R78.64], R14 ;  /* 0x0000000e4e005986 */ /* 0x0003e2000c101512 */
[C---:B---3--:R-:W-:Y:S02]  /*19390*/  LEA R12, P6, R181.reuse, R2, 0x1 ;  /* 0x00000002b50c7211 */ /* 0x048fe400078c08ff */
[----:B------:R-:W-:Y:S01]  /*193a0*/  ISETP.LT.AND P4, PT, R234, UR5, !P0 ;  /* 0x00000005ea007c0c */ /* 0x000fe2000c781270 */
[----:B------:R-:W-:Y:S01]  /*193b0*/  ULDC UR5, c[0x0][0x22c] ;  /* 0x00008b0000057ab9 */ /* 0x000fe20000000800 */
[----:B------:R-:W-:Y:S01]  /*193c0*/  LEA.HI.X.SX32 R13, R181, R0, 0x1, P6 ;  /* 0x00000000b50d7211 */ /* 0x000fe200030f0eff */
[----:B----4-:R-:W-:Y:S01]  /*193d0*/  IMAD R181, R216, 0x2, R181 ;  /* 0x00000002d8b57824 */ /* 0x010fe200078e02b5 */
[----:B-1----:R-:W1:Y:S03]  /*193e0*/  LDC R78, c[0x0][0x248] ;  /* 0x00009200ff4e7b82 */ /* 0x002e660000000800 */
[----:B------:R3:W-:Y:S01]  /*193f0*/  @P3 STG.E.U16 desc[UR18][R12.64], R15 ;  /* 0x0000000f0c003986 */ /* 0x0007e2000c101512 */
[----:B--2---:R-:W-:Y:S01]  /*19400*/  IMAD R77, R218, 0x2, R181 ;  /* 0x00000002da4d7824 */ /* 0x004fe200078e02b5 */
[----:B------:R-:W-:-:S03]  /*19410*/  PRMT R165, R15, 0x7632, R165 ;  /* 0x000076320fa57816 */ /* 0x000fc600000000a5 */
[----:B------:R-:W2:Y:S01]  /*19420*/  LDC R216, c[0x0][0x248] ;  /* 0x00009200ffd87b82 */ /* 0x000ea20000000800 */
[----:B------:R-:W-:Y:S01]  /*19430*/  IMAD R79, R220, 0x2, R77 ;  /* 0x00000002dc4f7824 */ /* 0x000fe200078e024d */
[----:B---3--:R-:W-:-:S06]  /*19440*/  LEA R12, P6, R181, R2, 0x1 ;  /* 0x00000002b50c7211 */ /* 0x008fcc00078c08ff */
[----:B------:R-:W3:Y:S01]  /*19450*/  LDC R218, c[0x0][0x248] ;  /* 0x00009200ffda7b82 */ /* 0x000ee20000000800 */
[----:B------:R-:W-:Y:S02]  /*19460*/  LEA.HI.X.SX32 R13, R181, R0, 0x1, P6 ;  /* 0x00000000b50d7211 */ /* 0x000fe400030f0eff */
[----:B------:R-:W-:Y:S02]  /*19470*/  LEA R14, P6, R77, R2, 0x1 ;  /* 0x000000024d0e7211 */ /* 0x000fe400078c08ff */
[----:B------:R-:W-:Y:S01]  /*19480*/  ISETP.LT.AND P2, PT, R233, UR4, !P0 ;  /* 0x00000004e9007c0c */ /* 0x000fe2000c741270 */
[----:B------:R4:W-:Y:S01]  /*19490*/  @P4 STG.E.U16 desc[UR18][R12.64], R165 ;  /* 0x000000a50c004986 */ /* 0x0009e2000c101512 */
[----:B------:R-:W-:Y:S01]  /*194a0*/  LEA.HI.X.SX32 R15, R77, R0, 0x1, P6 ;  /* 0x000000004d0f7211 */ /* 0x000fe200030f0eff */
[----:B------:R-:W-:Y:S02]  /*194b0*/  ULDC UR4, c[0x0][0x22c] ;  /* 0x00008b0000047ab9 */ /* 0x000fe40000000800 */
[----:B------:R-:W-:Y:S01]  /*194c0*/  ISETP.LT.AND P5, PT, R231, UR4, !P0 ;  /* 0x00000004e7007c0c */ /* 0x000fe2000c7a1270 */
[----:B------:R-:W-:Y:S01]  /*194d0*/  ULDC UR4, c[0x0][0x22c] ;  /* 0x00008b0000047ab9 */ /* 0x000fe20000000800 */
[----:B----4-:R-:W-:-:S04]  /*194e0*/  LEA R12, P6, R79, R2, 0x1 ;  /* 0x000000024f0c7211 */ /* 0x010fc800078c08ff */
[----:B------:R-:W-:Y:S01]  /*194f0*/  LEA.HI.X.SX32 R13, R79, R0, 0x1, P6 ;  /* 0x000000004f0d7211 */ /* 0x000fe200030f0eff */
[----:B0-----:R-:W-:Y:S01]  /*19500*/  IMAD R79, R164, 0x2, R79 ;  /* 0x00000002a44f7824 */ /* 0x001fe200078e024f */
[----:B------:R-:W-:Y:S01]  /*19510*/  ISETP.LT.AND P3, PT, R229, UR4, !P0 ;  /* 0x00000004e5007c0c */ /* 0x000fe2000c761270 */
[----:B------:R-:W-:Y:S01]  /*19520*/  ULDC UR4, c[0x0][0x22c] ;  /* 0x00008b0000047ab9 */ /* 0x000fe20000000800 */
[----:B------:R0:W-:Y:S01]  /*19530*/  @P2 STG.E.U16 desc[UR18][R14.64], R4 ;  /* 0x000000040e002986 */ /* 0x0001e2000c101512 */
[----:B-1----:R-:W-:Y:S01]  /*19540*/  IMAD R77, R78, 0x2, R79 ;  /* 0x000000024e4d7824 */ /* 0x002fe200078e024f */
[----:B------:R-:W1:Y:S01]  /*19550*/  LDC R164, c[0x0][0x248] ;  /* 0x00009200ffa47b82 */ /* 0x000e620000000800 */
[----:B------:R-:W-:Y:S01]  /*19560*/  ISETP.LT.AND P4, PT, R225, UR4, !P0 ;  /* 0x00000004e1007c0c */ /* 0x000fe2000c781270 */
[----:B------:R4:W-:Y:S01]  /*19570*/  @P5 STG.E.U16 desc[UR18][R12.64], R5 ;  /* 0x000000050c005986 */ /* 0x0009e2000c101512 */
[----:B------:R-:W-:-:S05]  /*19580*/  ULDC UR4, c[0x0][0x22c] ;  /* 0x00008b0000047ab9 */ /* 0x000fca0000000800 */
[----:B------:R-:W1:Y:S01]  /*19590*/  LDC R78, c[0x0][0x248] ;  /* 0x00009200ff4e7b82 */ /* 0x000e620000000800 */
[----:B0-----:R-:W-:-:S04]  /*195a0*/  LEA R14, P6, R79, R2, 0x1 ;  /* 0x000000024f0e7211 */ /* 0x001fc800078c08ff */
[----:B------:R-:W-:Y:S01]  /*195b0*/  LEA.HI.X.SX32 R15, R79, R0, 0x1, P6 ;  /* 0x000000004f0f7211 */ /* 0x000fe200030f0eff */
[----:B--2---:R-:W-:Y:S01]  /*195c0*/  IMAD R79, R216, 0x2, R77 ;  /* 0x00000002d84f7824 */ /* 0x004fe200078e024d */
[C---:B----4-:R-:W-:Y:S01]  /*195d0*/  LEA R12, P6, R77.reuse, R2, 0x1 ;  /* 0x000000024d0c7211 */ /* 0x050fe200078c08ff */
[----:B------:R-:W0:Y:S01]  /*195e0*/  LDC R216, c[0x0][0x248] ;  /* 0x00009200ffd87b82 */ /* 0x000e220000000800 */
[----:B------:R-:W-:Y:S01]  /*195f0*/  ISETP.LT.AND P2, PT, R226, UR4, !P0 ;  /* 0x00000004e2007c0c */ /* 0x000fe2000c741270 */
[----:B------:R2:W-:Y:S01]  /*19600*/  @P3 STG.E.U16 desc[UR18][R14.64], R6 ;  /* 0x000000060e003986 */ /* 0x0005e2000c101512 */
[----:B------:R-:W-:Y:S01]  /*19610*/  LEA.HI.X.SX32 R13, R77, R0, 0x1, P6 ;  /* 0x000000004d0d7211 */ /* 0x000fe200030f0eff */
[----:B---3--:R-:W-:Y:S01]  /*19620*/  IMAD R77, R218, 0x2, R79 ;  /* 0x00000002da4d7824 */ /* 0x008fe200078e024f */
[----:B------:R-:W-:Y:S02]  /*19630*/  ULDC UR4, c[0x0][0x22c] ;  /* 0x00008b0000047ab9 */ /* 0x000fe40000000800 */
[----:B------:R-:W-:Y:S01]  /*19640*/  ISETP.LT.AND P5, PT, R224, UR4, !P0 ;  /* 0x00000004e0007c0c */ /* 0x000fe2000c7a1270 */
[----:B------:R3:W-:Y:S01]  /*19650*/  @P4 STG.E.U16 desc[UR18][R12.64], R7 ;  /* 0x000000070c004986 */ /* 0x0007e2000c101512 */
[----:B------:R-:W4:Y:S01]  /*19660*/  LDC R218, c[0x0][0x248] ;  /* 0x00009200ffda7b82 */ /* 0x000f220000000800 */
[----:B------:R-:W-:Y:S01]  /*19670*/  PRMT R5, R4, 0x7632, R5 ;  /* 0x0000763204057816 */ /* 0x000fe20000000005 */
[----:B------:R-:W-:Y:S01]  /*19680*/  ULDC UR4, c[0x0][0x22c] ;  /* 0x00008b0000047ab9 */ /* 0x000fe20000000800 */
[----:B--2---:R-:W-:-:S04]  /*19690*/  LEA R14, P6, R79, R2, 0x1 ;  /* 0x000000024f0e7211 */ /* 0x004fc800078c08ff */
[----:B------:R-:W-:Y:S02]  /*196a0*/  LEA.HI.X.SX32 R15, R79, R0, 0x1, P6 ;  /* 0x000000004f0f7211 */ /* 0x000fe400030f0eff */
[----:B---3--:R-:W-:-:S04]  /*196b0*/  LEA R12, P6, R77, R2, 0x1 ;  /* 0x000000024d0c7211 */ /* 0x008fc800078c08ff */
[----:B------:R-:W-:Y:S01]  /*196c0*/  LEA.HI.X.SX32 R13, R77, R0, 0x1, P6 ;  /* 0x000000004d0d7211 */ /* 0x000fe200030f0eff */
[----:B-1----:R-:W-:Y:S01]  /*196d0*/  IMAD R77, R78, 0x2, R77 ;  /* 0x000000024e4d7824 */ /* 0x002fe200078e024d */
[----:B------:R1:W-:Y:S01]  /*196e0*/  @P2 STG.E.U16 desc[UR18][R14.64], R5 ;  /* 0x000000050e002986 */ /* 0x0003e2000c101512 */
[----:B------:R-:W-:Y:S01]  /*196f0*/  PRMT R6, R5, 0x7632, R6 ;  /* 0x0000763205067816 */ /* 0x000fe20000000006 */
[----:B------:R-:W2:Y:S01]  /*19700*/  LDC R78, c[0x0][0x248] ;  /* 0x00009200ff4e7b82 */ /* 0x000ea20000000800 */
[----:B------:R-:W-:Y:S01]  /*19710*/  IMAD R79, R164, 0x2, R77 ;  /* 0x00000002a44f7824 */ /* 0x000fe200078e024d */
[----:B------:R-:W-:Y:S01]  /*19720*/  ISETP.LT.AND P3, PT, R223, UR4, !P0 ;  /* 0x00000004df007c0c */ /* 0x000fe2000c761270 */
[----:B------:R-:W-:Y:S01]  /*19730*/  ULDC UR4, c[0x0][0x22c] ;  /* 0x00008b0000047ab9 */ /* 0x000fe20000000800 */
[----:B------:R3:W-:Y:S01]  /*19740*/  @P5 STG.E.U16 desc[UR18][R12.64], R6 ;  /* 0x000000060c005986 */ /* 0x0007e2000c101512 */
[----:B------:R-:W-:Y:S01]  /*19750*/  ISETP.LT.AND P4, PT, R221, UR4, !P0 ;  /* 0x00000004dd007c0c */ /* 0x000fe2000c781270 */
[----:B------:R-:W-:-:S02]  /*19760*/  ULDC UR4, c[0x0][0x22c] ;  /* 0x00008b0000047ab9 */ /* 0x000fc40000000800 */
[----:B-1----:R-:W1:Y:S01]  /*19770*/  LDC R14, c[0x0][0x248] ;  /* 0x00009200ff0e7b82 */ /* 0x002e620000000800 */
[-C--:B------:R-:W-:Y:S02]  /*19780*/  LEA R4, P5, R77, R2.reuse, 0x1 ;  /* 0x000000024d047211 */ /* 0x080fe400078a08ff */
[----:B---3--:R-:W-:Y:S02]  /*19790*/  LEA R12, P6, R79, R2, 0x1 ;  /* 0x000000024f0c7211 */ /* 0x008fe400078c08ff */
[----:B------:R-:W-:-:S03]  /*197a0*/  PRMT R7, R6, 0x7632, R7 ;  /* 0x0000763206077816 */ /* 0x000fc60000000007 */
[----:B------:R-:W3:Y:S01]  /*197b0*/  LDC R164, c[0x0][0x248] ;  /* 0x00009200ffa47b82 */ /* 0x000ee20000000800 */
[-C--:B------:R-:W-:Y:S01]  /*197c0*/  LEA.HI.X.SX32 R13, R79, R0.reuse, 0x1, P6 ;  /* 0x000000004f0d7211 */ /* 0x080fe200030f0eff */
[----:B0-----:R-:W-:Y:S01]  /*197d0*/  IMAD R79, R216, 0x2, R79 ;  /* 0x00000002d84f7824 */ /* 0x001fe200078e024f */
[----:B------:R-:W-:Y:S02]  /*197e0*/  LEA.HI.X.SX32 R5, R77, R0, 0x1, P5 ;  /* 0x000000004d057211 */ /* 0x000fe400028f0eff */
[----:B------:R-:W-:Y:S01]  /*197f0*/  PRMT R77, R7, 0x7632, R77 ;  /* 0x00007632074d7816 */ /* 0x000fe2000000004d */
[----:B----4-:R-:W-:Y:S01]  /*19800*/  IMAD R15, R218, 0x2, R79 ;  /* 0x00000002da0f7824 */ /* 0x010fe200078e024f */
[----:B------:R-:W-:Y:S01]  /*19810*/  ISETP.LT.AND P2, PT, R219, UR4, !P0 ;  /* 0x00000004db007c0c */ /* 0x000fe2000c741270 */
[----:B------:R-:W-:Y:S01]  /*19820*/  ULDC UR4, c[0x0][0x22c] ;  /* 0x00008b0000047ab9 */ /* 0x000fe20000000800 */
[----:B------:R0:W-:Y:S01]  /*19830*/  @P3 STG.E.U16 desc[UR18][R4.64], R7 ;  /* 0x0000000704003986 */ /* 0x0001e2000c101512 */
[----:B------:R-:W-:Y:S01]  /*19840*/  ISETP.LT.AND P5, PT, R215, UR4, !P0 ;  /* 0x00000004d7007c0c */ /* 0x000fe2000c7a1270 */
[----:B------:R-:W-:Y:S01]  /*19850*/  ULDC UR4, c[0x0][0x22c] ;  /* 0x00008b0000047ab9 */ /* 0x000fe20000000800 */
[-C--:B------:R-:W-:Y:S01]  /*19860*/  LEA R6, P6, R15, R2.reuse, 0x1 ;  /* 0x000000020f067211 */ /* 0x080fe200078c08ff */
[----:B------:R4:W-:Y:S01]  /*19870*/  @P4 STG.E.U16 desc[UR18][R12.64], R77 ;  /* 0x0000004d0c004986 */ /* 0x0009e2000c101512 */
[----:B0-----:R-:W-:Y:S01]  /*19880*/  LEA R4, P3, R79, R2, 0x1 ;  /* 0x000000024f047211 */ /* 0x001fe200078608ff */
[----:B----4-:R-:W0:Y:S01]  /*19890*/  LDC R12, c[0x0][0x248] ;  /* 0x00009200ff0c7b82 */ /* 0x010e220000000800 */
[-C--:B------:R-:W-:Y:S01]  /*198a0*/  LEA.HI.X.SX32 R7, R15, R0.reuse, 0x1, P6 ;  /* 0x000000000f077211 */ /* 0x080fe200030f0eff */
[----:B-1----:R-:W-:Y:S01]  /*198b0*/  IMAD R15, R14, 0x2, R15 ;  /* 0x000000020e0f7824 */ /* 0x002fe200078e020f */
[----:B------:R-:W-:-:S03]  /*198c0*/  LEA.HI.X.SX32 R5, R79, R0, 0x1, P3 ;  /* 0x000000004f057211 */ /* 0x000fc600018f0eff */
[----:B--2---:R-:W-:Y:S02]  /*198d0*/  IMAD R13, R78, 0x2, R15 ;  /* 0x000000024e0d7824 */ /* 0x004fe400078e020f */
[----:B------:R-:W1:Y:S01]  /*198e0*/  LDC R14, c[0x0][0x248] ;  /* 0x00009200ff0e7b82 */ /* 0x000e620000000800 */
[----:B------:R2:W-:Y:S01]  /*198f0*/  @P2 STG.E.U16 desc[UR18][R4.64], R68 ;  /* 0x0000004404002986 */ /* 0x0005e2000c101512 */
[----:B------:R-:W-:Y:S01]  /*19900*/  ISETP.LT.AND P4, PT, R211, UR4, !P0 ;  /* 0x00000004d3007c0c */ /* 0x000fe2000c781270 */
[----:B------:R-:W-:Y:S01]  /*19910*/  ULDC UR4, c[0x0][0x22c] ;  /* 0x00008b0000047ab9 */ /* 0x000fe20000000800 */
[----:B------:R-:W-:Y:S01]  /*19920*/  ISETP.LT.AND P3, PT, R210, UR5, !P0 ;  /* 0x00000005d2007c0c */ /* 0x000fe2000c761270 */
[----:B------:R4:W-:Y:S01]  /*19930*/  @P5 STG.E.U16 desc[UR18][R6.64], R69 ;  /* 0x0000004506005986 */ /* 0x0009e2000c101512 */
[----:B------:R-:W-:Y:S02]  /*19940*/  ULDC UR5, c[0x0][0x22c] ;  /* 0x00008b0000057ab9 */ /* 0x000fe40000000800 */
[----:B------:R-:W1:Y:S01]  /*19950*/  LDC R78, c[0x0][0x248] ;  /* 0x00009200ff4e7b82 */ /* 0x000e620000000800 */
[----:B--2---:R-:W-:-:S02]  /*19960*/  LEA R4, P2, R15, R2, 0x1 ;  /* 0x000000020f047211 */ /* 0x004fc400078408ff */
[----:B----4-:R-:W-:-:S04]  /*19970*/  LEA R6, P6, R13, R2, 0x1 ;  /* 0x000000020d067211 */ /* 0x010fc800078c08ff */
[-C--:B------:R-:W-:Y:S01]  /*19980*/  LEA.HI.X.SX32 R7, R13, R0.reuse, 0x1, P6 ;  /* 0x000000000d077211 */ /* 0x080fe200030f0eff */
[----:B---3--:R-:W-:Y:S01]  /*19990*/  IMAD R13, R164, 0x2, R13 ;  /* 0x00000002a40d7824 */ /* 0x008fe200078e020d */
[----:B------:R-:W-:Y:S01]  /*199a0*/  LEA.HI.X.SX32 R5, R15, R0, 0x1, P2 ;  /* 0x000000000f057211 */ /* 0x000fe200010f0eff */
[----:B------:R-:W2:Y:S01]  /*199b0*/  LDC R164, c[0x0][0x248] ;  /* 0x00009200ffa47b82 */ /* 0x000ea20000000800 */
[----:B------:R-:W-:Y:S01]  /*199c0*/  ISETP.LT.AND P5, PT, R205, UR4, !P0 ;  /* 0x00000004cd007c0c */ /* 0x000fe2000c7a1270 */
[----:B0-----:R-:W-:Y:S01]  /*199d0*/  IMAD R15, R12, 0x2, R13 ;  /* 0x000000020c0f7824 */ /* 0x001fe200078e020d */
[----:B------:R-:W-:Y:S01]  /*199e0*/  ISETP.LT.AND P2, PT, R206, UR5, !P0 ;  /* 0x00000005ce007c0c */ /* 0x000fe2000c741270 */
[----:B------:R0:W-:Y:S01]  /*199f0*/  @P4 STG.E.U16 desc[UR18][R4.64], R70 ;  /* 0x0000004604004986 */ /* 0x0001e2000c101512 */
[----:B------:R-:W-:Y:S01]  /*19a00*/  PRMT R68, R68, 0x7632, R68 ;  /* 0x0000763244447816 */ /* 0x000fe20000000044 */
[----:B------:R-:W-:Y:S01]  /*19a10*/  ULDC UR4, c[0x0][0x22c] ;  /* 0x00008b0000047ab9 */ /* 0x000fe20000000800 */
[----:B------:R-:W-:Y:S01]  /*19a20*/  PRMT R69, R69, 0x7632, R69 ;  /* 0x0000763245457816 */ /* 0x000fe20000000045 */
[----:B------:R3:W-:Y:S01]  /*19a30*/  @P3 STG.E.U16 desc[UR18][R6.64], R71 ;  /* 0x0000004706003986 */ /* 0x0007e2000c101512 */
[----:B------:R-:W4:Y:S01]  /*19a40*/  LDC R12, c[0x0][0x248] ;  /* 0x00009200ff0c7b82 */ /* 0x000f220000000800 */
[----:B------:R-:W-:Y:S01]  /*19a50*/  ULDC UR5, c[0x0][0x22c] ;  /* 0x00008b0000057ab9 */ /* 0x000fe20000000800 */
[----:B0-----:R-:W-:-:S02]  /*19a60*/  LEA R4, P3, R13, R2, 0x1 ;  /* 0x000000020d047211 */ /* 0x001fc400078608ff */
[----:B---3--:R-:W-:Y:S02]  /*19a70*/  LEA R6, P4, R15, R2, 0x1 ;  /* 0x000000020f067211 */ /* 0x008fe400078808ff */
[-C--:B------:R-:W-:Y:S01]  /*19a80*/  LEA.HI.X.SX32 R5, R13, R0.reuse, 0x1, P3 ;  /* 0x000000000d057211 */ /* 0x080fe200018f0eff */
[----:B-1----:R-:W-:Y:S01]  /*19a90*/  IMAD R13, R14, 0x2, R15 ;  /* 0x000000020e0d7824 */ /* 0x002fe200078e020f */
[----:B------:R-:W-:Y:S01]  /*19aa0*/  LEA.HI.X.SX32 R7, R15, R0, 0x1, P4 ;  /* 0x000000000f077211 */ /* 0x000fe200020f0eff */
[----:B------:R-:W0:Y:S01]  /*19ab0*/  LDC R14, c[0x0][0x248] ;  /* 0x00009200ff0e7b82 */ /* 0x000e220000000800 */
[----:B------:R-:W-:Y:S01]  /*19ac0*/  ISETP.LT.AND P6, PT, R207, UR4, !P0 ;  /* 0x00000004cf007c0c */ /* 0x000fe2000c7c1270 */
[----:B------:R1:W-:Y:S01]  /*19ad0*/  @P5 STG.E.U16 desc[UR18][R4.64], R68 ;  /* 0x0000004404005986 */ /* 0x0003e2000c101512 */
[----:B------:R-:W-:Y:S01]  /*19ae0*/  IMAD R15, R78, 0x2, R13 ;  /* 0x000000024e0f7824 */ /* 0x000fe200078e020d */
[----:B------:R-:W-:Y:S01]  /*19af0*/  PRMT R70, R70, 0x7632, R70 ;  /* 0x0000763246467816 */ /* 0x000fe20000000046 */
[----:B------:R-:W-:Y:S01]  /*19b00*/  ULDC UR4, c[0x0][0x22c] ;  /* 0x00008b0000047ab9 */ /* 0x000fe20000000800 */
[----:B------:R3:W-:Y:S01]  /*19b10*/  @P2 STG.E.U16 desc[UR18][R6.64], R69 ;  /* 0x0000004506002986 */ /* 0x0007e2000c101512 */
[C---:B-1----:R-:W-:Y:S01]  /*19b20*/  LEA R4, P2, R13.reuse, R2, 0x1 ;  /* 0x000000020d047211 */ /* 0x042fe200078408ff */
[----:B------:R-:W1:Y:S03]  /*19b30*/  LDC R68, c[0x0][0x248] ;  /* 0x00009200ff447b82 */ /* 0x000e660000000800 */
[----:B------:R-:W-:Y:S01]  /*19b40*/  LEA.HI.X.SX32 R5, R13, R0, 0x1, P2 ;  /* 0x000000000d057211 */ /* 0x000fe200010f0eff */
[----:B--2---:R-:W-:Y:S01]  /*19b50*/  IMAD R13, R164, 0x2, R15 ;  /* 0x00000002a40d7824 */ /* 0x004fe200078e020f */
[----:B------:R-:W-:Y:S01]  /*19b60*/  ISETP.LT.AND P3, PT, R204, UR4, !P0 ;  /* 0x00000004cc007c0c */ /* 0x000fe2000c761270 */
[----:B------:R-:W-:-:S02]  /*19b70*/  ULDC UR4, c[0x0][0x22c] ;  /* 0x00008b0000047ab9 */ /* 0x000fc40000000800 */
[----:B------:R2:W-:Y:S01]  /*19b80*/  @P6 STG.E.U16 desc[UR18][R4.64], R70 ;  /* 0x0000004604006986 */ /* 0x0005e2000c101512 */
[----:B------:R-:W-:Y:S01]  /*19b90*/  ISETP.LT.AND P5, PT, R202, UR4, !P0 ;  /* 0x00000004ca007c0c */ /* 0x000fe2000c7a1270 */
[----:B------:R-:W-:Y:S01]  /*19ba0*/  ULDC UR4, c[0x0][0x22c] ;  /* 0x00008b0000047ab9 */ /* 0x000fe20000000800 */
[-C--:B---3--:R-:W-:Y:S02]  /*19bb0*/  LEA R6, P2, R15, R2.reuse, 0x1 ;  /* 0x000000020f067211 */ /* 0x088fe400078408ff */
[C---:B--2---:R-:W-:Y:S01]  /*19bc0*/  LEA R4, P6, R13.reuse, R2, 0x1 ;  /* 0x000000020d047211 */ /* 0x044fe200078c08ff */
[----:B------:R-:W2:Y:S03]  /*19bd0*/  LDC R70, c[0x0][0x248] ;  /* 0x00009200ff467b82 */ /* 0x000ea60000000800 */
[----:B------:R-:W-:Y:S01]  /*19be0*/  LEA.HI.X.SX32 R5, R13, R0, 0x1, P6 ;  /* 0x000000000d057211 */ /* 0x000fe200030f0eff */
[----:B----4-:R-:W-:Y:S01]  /*19bf0*/  IMAD R13, R12, 0x2, R13 ;  /* 0x000000020c0d7824 */ /* 0x010fe200078e020d */
[----:B------:R-:W-:-:S03]  /*19c00*/  PRMT R71, R71, 0x7632, R71 ;  /* 0x0000763247477816 */ /* 0x000fc60000000047 */
[----:B------:R-:W3:Y:S01]  /*19c10*/  LDC R12, c[0x0][0x248] ;  /* 0x00009200ff0c7b82 */ /* 0x000ee20000000800 */
[----:B------:R-:W-:Y:S02]  /*19c20*/  LEA.HI.X.SX32 R7, R15, R0, 0x1, P2 ;  /* 0x000000000f077211 */ /* 0x000fe400010f0eff */
[----:B------:R-:W-:Y:S01]  /*19c30*/  ISETP.LT.AND P4, PT, R203, UR4, !P0 ;  /* 0x00000004cb007c0c */ /* 0x000fe2000c781270 */
[----:B0-----:R-:W-:Y:S01]  /*19c40*/  IMAD R15, R14, 0x2, R13 ;  /* 0x000000020e0f7824 */ /* 0x001fe200078e020d */
[----:B------:R-:W-:Y:S01]  /*19c50*/  ULDC UR4, c[0x0][0x22c] ;  /* 0x00008b0000047ab9 */ /* 0x000fe20000000800 */
[----:B------:R0:W-:Y:S02]  /*19c60*/  @P3 STG.E.U16 desc[UR18][R6.64], R71 ;  /* 0x0000004706003986 */ /* 0x0001e4000c101512 */
[----:B------:R-:W4:Y:S02]  /*19c70*/  LDC R14, c[0x0][0x248] ;  /* 0x00009200ff0e7b82 */ /* 0x000f240000000800 */
[----:B------:R1:W-:Y:S01]  /*19c80*/  @P5 STG.E.U16 desc[UR18][R4.64], R20 ;  /* 0x0000001404005986 */ /* 0x0003e2000c101512 */
[----:B0-----:R-:W-:-:S04]  /*19c90*/  LEA R6, P5, R13, R2, 0x1 ;  /* 0x000000020d067211 */ /* 0x001fc800078a08ff */
[----:B------:R-:W-:Y:S01]  /*19ca0*/  LEA.HI.X.SX32 R7, R13, R0, 0x1, P5 ;  /* 0x000000000d077211 */ /* 0x000fe200028f0eff */
[----:B-1----:R-:W-:Y:S01]  /*19cb0*/  IMAD R13, R68, 0x2, R15 ;  /* 0x00000002440d7824 */ /* 0x002fe200078e020f */
[----:B------:R-:W-:Y:S01]  /*19cc0*/  ISETP.LT.AND P2, PT, R196, UR4, !P0 ;  /* 0x00000004c4007c0c */ /* 0x000fe2000c741270 */
[----:B------:R-:W-:Y:S02]  /*19cd0*/  ULDC UR4, c[0x0][0x22c] ;  /* 0x00008b0000047ab9 */ /* 0x000fe40000000800 */
[----:B------:R0:W-:Y:S01]  /*19ce0*/  @P4 STG.E.U16 desc[UR18][R6.64], R21 ;  /* 0x0000001506004986 */ /* 0x0001e2000c101512 */
[----:B------:R-:W-:Y:S01]  /*19cf0*/  ISETP.LT.AND P3, PT, R197, UR4, !P0 ;  /* 0x00000004c5007c0c */ /* 0x000fe2000c761270 */
[----:B------:R-:W-:Y:S01]  /*19d00*/  ULDC UR4, c[0x0][0x22c] ;  /* 0x00008b0000047ab9 */ /* 0x000fe20000000800 */
[-C--:B------:R-:W-:Y:S02]  /*19d10*/  LEA R4, P5, R15, R2.reuse, 0x1 ;  /* 0x000000020f047211 */ /* 0x080fe400078a08ff */
[----:B0-----:R-:W-:-:S04]  /*19d20*/  LEA R6, P4, R13, R2, 0x1 ;  /* 0x000000020d067211 */ /* 0x001fc800078808ff */
[-C--:B------:R-:W-:Y:S01]  /*19d30*/  LEA.HI.X.SX32 R7, R13, R0.reuse, 0x1, P4 ;  /* 0x000000000d077211 */ /* 0x080fe200020f0eff */
[----:B---3--:R-:W-:Y:S02]  /*19d40*/  IMAD R13, R12, 0x2, R13 ;  /* 0x000000020c0d7824 */ /* 0x008fe400078e020d */
[----:B------:R-:W0:Y:S01]  /*19d50*/  LDC R12, c[0x0][0x248] ;  /* 0x00009200ff0c7b82 */ /* 0x000e220000000800 */
[----:B------:R-:W-:Y:S02]  /*19d60*/  LEA.HI.X.SX32 R5, R15, R0, 0x1, P5 ;  /* 0x000000000f057211 */ /* 0x000fe400028f0eff */
[----:B------:R-:W-:Y:S01]  /*19d70*/  ISETP.LT.AND P6, PT, R195, UR4, !P0 ;  /* 0x00000004c3007c0c */ /* 0x000fe2000c7c1270 */
[----:B----4-:R-:W-:Y:S01]  /*19d80*/  IMAD R15, R14, 0x2, R13 ;  /* 0x000000020e0f7824 */ /* 0x010fe200078e020d */
[----:B------:R-:W-:Y:S01]  /*19d90*/  PRMT R21, R20, 0x7632, R21 ;  /* 0x0000763214157816 */ /* 0x000fe20000000015 */
[----:B------:R1:W-:Y:S01]  /*19da0*/  @P2 STG.E.U16 desc[UR18][R4.64], R22 ;  /* 0x0000001604002986 */ /* 0x0003e2000c101512 */
[----:B------:R-:W-:Y:S01]  /*19db0*/  ULDC UR4, c[0x0][0x22c] ;  /* 0x00008b0000047ab9 */ /* 0x000fe20000000800 */
[----:B------:R-:W3:Y:S02]  /*19dc0*/  LDC R14, c[0x0][0x248] ;  /* 0x00009200ff0e7b82 */ /* 0x000ee40000000800 */
[----:B------:R4:W-:Y:S01]  /*19dd0*/  @P3 STG.E.U16 desc[UR18][R6.64], R23 ;  /* 0x0000001706003986 */ /* 0x0009e2000c101512 */
[----:B------:R-:W-:Y:S01]  /*19de0*/  ISETP.LT.AND P5, PT, R193, UR4, !P0 ;  /* 0x00000004c1007c0c */ /* 0x000fe2000c7a1270 */
[----:B------:R-:W-:-:S04]  /*19df0*/  ULDC UR4, c[0x0][0x22c] ;  /* 0x00008b0000047ab9 */ /* 0x000fc80000000800 */
[----:B------:R-:W3:Y:S01]  /*19e00*/  LDC R20, c[0x0][0x248] ;  /* 0x00009200ff147b82 */ /* 0x000ee20000000800 */
[----:B-1----:R-:W-:-:S04]  /*19e10*/  LEA R4, P3, R13, R2, 0x1 ;  /* 0x000000020d047211 */ /* 0x002fc800078608ff */
[----:B------:R-:W-:Y:S01]  /*19e20*/  LEA.HI.X.SX32 R5, R13, R0, 0x1, P3 ;  /* 0x000000000d057211 */ /* 0x000fe200018f0eff */
[----:B--2---:R-:W-:Y:S01]  /*19e30*/  IMAD R13, R70, 0x2, R15 ;  /* 0x00000002460d7824 */ /* 0x004fe200078e020f */
[----:B------:R-:W-:Y:S01]  /*19e40*/  ISETP.LT.AND P2, PT, R191, UR4, !P0 ;  /* 0x00000004bf007c0c */ /* 0x000fe2000c741270 */
[----:B------:R-:W-:Y:S02]  /*19e50*/  ULDC UR4, c[0x0][0x22c] ;  /* 0x00008b0000047ab9 */ /* 0x000fe40000000800 */
[----:B------:R1:W-:Y:S01]  /*19e60*/  @P6 STG.E.U16 desc[UR18][R4.64], R21 ;  /* 0x0000001504006986 */ /* 0x0003e2000c101512 */
[----:B----4-:R-:W-:Y:S02]  /*19e70*/  LEA R6, P3, R15, R2, 0x1 ;  /* 0x000000020f067211 */ /* 0x010fe400078608ff */
[----:B------:R-:W-:Y:S02]  /*19e80*/  PRMT R22, R21, 0x7632, R22 ;  /* 0x0000763215167816 */ /* 0x000fe40000000016 */
[----:B------:R-:W-:-:S02]  /*19e90*/  LEA.HI.X.SX32 R7, R15, R0, 0x1, P3 ;  /* 0x000000000f077211 */ /* 0x000fc400018f0eff */
[----:B-1----:R-:W-:-:S04]  /*19ea0*/  LEA R4, P6, R13, R2, 0x1 ;  /* 0x000000020d047211 */ /* 0x002fc800078c08ff */
[----:B------:R-:W-:Y:S01]  /*19eb0*/  LEA.HI.X.SX32 R5, R13, R0, 0x1, P6 ;  /* 0x000000000d057211 */ /* 0x000fe200030f0eff */
[----:B0-----:R-:W-:Y:S02]  /*19ec0*/  IMAD R13, R12, 0x2, R13 ;  /* 0x000000020c0d7824 */ /* 0x001fe400078e020d */
[----:B------:R-:W0:Y:S01]  /*19ed0*/  LDC R12, c[0x0][0x248] ;  /* 0x00009200ff0c7b82 */ /* 0x000e220000000800 */
[----:B------:R-:W-:Y:S01]  /*19ee0*/  PRMT R15, R22, 0x7632, R15 ;  /* 0x00007632160f7816 */ /* 0x000fe2000000000f */
[----:B------:R1:W-:Y:S01]  /*19ef0*/  @P5 STG.E.U16 desc[UR18][R6.64], R22 ;  /* 0x0000001606005986 */ /* 0x0003e2000c101512 */
[----:B------:R-:W-:Y:S01]  /*19f00*/  ISETP.LT.AND P4, PT, R190, UR5, !P0 ;  /* 0x00000005be007c0c */ /* 0x000fe2000c781270 */
[----:B------:R-:W-:Y:S02]  /*19f10*/  ULDC UR5, c[0x0][0x22c] ;  /* 0x00008b0000057ab9 */ /* 0x000fe40000000800 */
[----:B------:R2:W-:Y:S02]  /*19f20*/  @P2 STG.E.U16 desc[UR18][R4.64], R15 ;  /* 0x0000000f04002986 */ /* 0x0005e4000c101512 */
[----:B-1----:R-:W1:Y:S01]  /*19f30*/  LDC R22, c[0x0][0x248] ;  /* 0x00009200ff167b82 */ /* 0x002e620000000800 */
[----:B---3--:R-:W-:Y:S01]  /*19f40*/  IMAD R7, R14, 0x2, R13 ;  /* 0x000000020e077824 */ /* 0x008fe200078e020d */
[----:B--2---:R-:W-:-:S02]  /*19f50*/  LEA R4, P6, R13, R2, 0x1 ;  /* 0x000000020d047211 */ /* 0x004fc400078c08ff */
[----:B------:R-:W-:-:S04]  /*19f60*/  PRMT R23, R23, 0x7632, R23 ;  /* 0x0000763217177816 */ /* 0x000fc80000000017 */
[----:B------:R-:W2:Y:S01]  /*19f70*/  LDC R14, c[0x0][0x248] ;  /* 0x00009200ff0e7b82 */ /* 0x000ea20000000800 */
[----:B------:R-:W-:Y:S01]  /*19f80*/  LEA.HI.X.SX32 R5, R13, R0, 0x1, P6 ;  /* 0x000000000d057211 */ /* 0x000fe200030f0eff */
[----:B------:R-:W-:Y:S01]  /*19f90*/  IMAD R13, R20, 0x2, R7 ;  /* 0x00000002140d7824 */ /* 0x000fe200078e0207 */
[----:B------:R-:W-:Y:S02]  /*19fa0*/  LEA R6, P6, R7, R2, 0x1 ;  /* 0x0000000207067211 */ /* 0x000fe400078c08ff */
[----:B------:R-:W-:Y:S01]  /*19fb0*/  ISETP.LT.AND P3, PT, R187, UR4, !P0 ;  /* 0x00000004bb007c0c */ /* 0x000fe2000c761270 */
[----:B------:R-:W-:Y:S01]  /*19fc0*/  ULDC UR4, c[0x0][0x22c] ;  /* 0x00008b0000047ab9 */ /* 0x000fe20000000800 */
[----:B------:R3:W-:Y:S01]  /*19fd0*/  @P4 STG.E.U16 desc[UR18][R4.64], R23 ;  /* 0x0000001704004986 */ /* 0x0007e2000c101512 */
[----:B------:R-:W4:Y:S01]  /*19fe0*/  LDC R20, c[0x0][0x248] ;  /* 0x00009200ff147b82 */ /* 0x000f220000000800 */
[----:B------:R-:W-:Y:S02]  /*19ff0*/  LEA.HI.X.SX32 R7, R7, R0, 0x1, P6 ;  /* 0x0000000007077211 */ /* 0x000fe400030f0eff */
[----:B------:R-:W-:Y:S01]  /*1a000*/  ISETP.LT.AND P5, PT, R185, UR4, !P0 ;  /* 0x00000004b9007c0c */ /* 0x000fe2000c7a1270 */
[----:B------:R-:W-:Y:S01]  /*1a010*/  ULDC UR4, c[0x0][0x22c] ;  /* 0x00008b0000047ab9 */ /* 0x000fe20000000800 */
[----:B---3--:R-:W-:-:S04]  /*1a020*/  LEA R4, P6, R13, R2, 0x1 ;  /* 0x000000020d047211 */ /* 0x008fc800078c08ff */
[----:B------:R-:W-:Y:S01]  /*1a030*/  LEA.HI.X.SX32 R5, R13, R0, 0x1, P6 ;  /* 0x000000000d057211 */ /* 0x000fe200030f0eff */
[----:B0-----:R-:W-:Y:S01]  /*1a040*/  IMAD R13, R12, 0x2, R13 ;  /* 0x000000020c0d7824 */ /* 0x001fe200078e020d */
[----:B------:R-:W-:Y:S01]  /*1a050*/  ISETP.LT.AND P2, PT, R183, UR4, !P0 ;  /* 0x00000004b7007c0c */ /* 0x000fe2000c741270 */
[----:B------:R-:W0:Y:S01]  /*1a060*/  LDC R12, c[0x0][0x248] ;  /* 0x00009200ff0c7b82 */ /* 0x000e220000000800 */
[----:B------:R-:W-:Y:S01]  /*1a070*/  ULDC UR4, c[0x0][0x22c] ;  /* 0x00008b0000047ab9 */ /* 0x000fe20000000800 */
[----:B------:R3:W-:Y:S01]  /*1a080*/  @P3 STG.E.U16 desc[UR18][R6.64], R16 ;  /* 0x0000001006003986 */ /* 0x0007e2000c101512 */
[----:B-1----:R-:W-:Y:S01]  /*1a090*/  IMAD R15, R22, 0x2, R13 ;  /* 0x00000002160f7824 */ /* 0x002fe200078e020d */
[----:B------:R-:W-:Y:S01]  /*1a0a0*/  ISETP.LT.AND P4, PT, R177, UR4, !P0 ;  /* 0x00000004b1007c0c */ /* 0x000fe2000c781270 */
[----:B------:R-:W-:Y:S01]  /*1a0b0*/  ULDC UR4, c[0x0][0x22c] ;  /* 0x00008b0000047ab9 */ /* 0x000fe20000000800 */
[----:B------:R1:W-:Y:S02]  /*1a0c0*/  @P5 STG.E.U16 desc[UR18][R4.64], R17 ;  /* 0x0000001104005986 */ /* 0x0003e4000c101512 */
[----:B------:R-:W0:Y:S01]  /*1a0d0*/  LDC R22, c[0x0][0x248] ;  /* 0x00009200ff167b82 */ /* 0x000e220000000800 */
[----:B---3--:R-:W-:-:S04]  /*1a0e0*/  LEA R6, P6, R13, R2, 0x1 ;  /* 0x000000020d067211 */ /* 0x008fc800078c08ff */
[----:B------:R-:W-:Y:S01]  /*1a0f0*/  LEA.HI.X.SX32 R7, R13, R0, 0x1, P6 ;  /* 0x000000000d077211 */ /* 0x000fe200030f0eff */
[----:B--2---:R-:W-:Y:S01]  /*1a100*/  IMAD R13, R14, 0x2, R15 ;  /* 0x000000020e0d7824 */ /* 0x004fe200078e020f */
[C---:B-1----:R-:W-:Y:S01]  /*1a110*/  LEA R4, P6, R15.reuse, R2, 0x1 ;  /* 0x000000020f047211 */ /* 0x042fe200078c08ff */
[----:B------:R-:W1:Y:S01]  /*1a120*/  LDC R14, c[0x0][0x248] ;  /* 0x00009200ff0e7b82 */ /* 0x000e620000000800 */
[----:B------:R-:W-:Y:S01]  /*1a130*/  ISETP.LT.AND P3, PT, R178, UR4, !P0 ;  /* 0x00000004b2007c0c */ /* 0x000fe2000c761270 */
[----:B------:R2:W-:Y:S01]  /*1a140*/  @P2 STG.E.U16 desc[UR18][R6.64], R18 ;  /* 0x0000001206002986 */ /* 0x0005e2000c101512 */
[----:B------:R-:W-:Y:S01]  /*1a150*/  LEA.HI.X.SX32 R5, R15, R0, 0x1, P6 ;  /* 0x000000000f057211 */ /* 0x000fe200030f0eff */
[----:B----4-:R-:W-:Y:S01]  /*1a160*/  IMAD R15, R20, 0x2, R13 ;  /* 0x00000002140f7824 */ /* 0x010fe200078e020d */
[----:B------:R-:W-:-:S03]  /*1a170*/  ULDC UR4, c[0x0][0x22c] ;  /* 0x00008b0000047ab9 */ /* 0x000fc60000000800 */
[----:B------:R3:W-:Y:S01]  /*1a180*/  @P4 STG.E.U16 desc[UR18][R4.64], R19 ;  /* 0x0000001304004986 */ /* 0x0007e2000c101512 */
[----:B--2---:R-:W-:-:S04]  /*1a190*/  LEA R6, P6, R13, R2, 0x1 ;  /* 0x000000020d067211 */ /* 0x004fc800078c08ff */
[----:B------:R-:W-:Y:S02]  /*1a1a0*/  LEA.HI.X.SX32 R7, R13, R0, 0x1, P6 ;  /* 0x000000000d077211 */ /* 0x000fe400030f0eff */
[----:B---3--:R-:W-:Y:S02]  /*1a1b0*/  PRMT R5, R16, 0x7632, R5 ;  /* 0x0000763210057816 */ /* 0x008fe40000000005 */
[----:B------:R-:W2:Y:S01]  /*1a1c0*/  LDC R16, c[0x0][0x248] ;  /* 0x00009200ff107b82 */ /* 0x000ea20000000800 */
[----:B------:R-:W-:Y:S02]  /*1a1d0*/  LEA R4, P6, R15, R2, 0x1 ;  /* 0x000000020f047211 */ /* 0x000fe400078c08ff */
[----:B------:R-:W-:Y:S01]  /*1a1e0*/  ISETP.LT.AND P5, PT, R176, UR4, !P0 ;  /* 0x00000004b0007c0c */ /* 0x000fe2000c7a1270 */
[----:B------:R3:W-:Y:S01]  /*1a1f0*/  @P3 STG.E.U16 desc[UR18][R6.64], R5 ;  /* 0x0000000506003986 */ /* 0x0007e2000c101512 */
[----:B------:R-:W-:Y:S01]  /*1a200*/  ULDC UR4, c[0x0][0x22c] ;  /* 0x00008b0000047ab9 */ /* 0x000fe20000000800 */
[----:B------:R-:W-:-:S02]  /*1a210*/  PRMT R17, R17, 0x7632, R17 ;  /* 0x0000763211117816 */ /* 0x000fc40000000011 */
[----:B------:R-:W-:Y:S01]  /*1a220*/  ISETP.LT.AND P2, PT, R174, UR4, !P0 ;  /* 0x00000004ae007c0c */ /* 0x000fe2000c741270 */
[----:B------:R-:W-:Y:S01]  /*1a230*/  ULDC UR4, c[0x0][0x22c] ;  /* 0x00008b0000047ab9 */ /* 0x000fe20000000800 */
[----:B---3--:R-:W-:Y:S01]  /*1a240*/  LEA.HI.X.SX32 R5, R15, R0, 0x1, P6 ;  /* 0x000000000f057211 */ /* 0x008fe200030f0eff */
[----:B0-----:R-:W-:Y:S02]  /*1a250*/  IMAD R15, R12, 0x2, R15 ;  /* 0x000000020c0f7824 */ /* 0x001fe400078e020f */
[----:B------:R-:W0:Y:S02]  /*1a260*/  LDC R12, c[0x0][0x248] ;  /* 0x00009200ff0c7b82 */ /* 0x000e240000000800 */
[----:B------:R-:W-:Y:S01]  /*1a270*/  IMAD R13, R22, 0x2, R15 ;  /* 0x00000002160d7824 */ /* 0x000fe200078e020f */
[----:B------:R-:W-:Y:S02]  /*1a280*/  ISETP.LT.AND P4, PT, R172, UR4, !P0 ;  /* 0x00000004ac007c0c */ /* 0x000fe4000c781270 */
[----:B------:R-:W-:Y:S01]  /*1a290*/  PRMT R19, R18, 0x7632, R19 ;  /* 0x0000763212137816 */ /* 0x000fe20000000013 */
[----:B------:R3:W-:Y:S01]  /*1a2a0*/  @P5 STG.E.U16 desc[UR18][R4.64], R17 ;  /* 0x0000001104005986 */ /* 0x0007e2000c101512 */
[----:B------:R-:W-:Y:S01]  /*1a2b0*/  LEA R6, P6, R13, R2, 0x1 ;  /* 0x000000020d067211 */ /* 0x000fe200078c08ff */
[----:B------:R-:W4:Y:S01]  /*1a2c0*/  LDC R18, c[0x0][0x248] ;  /* 0x00009200ff127b82 */ /* 0x000f220000000800 */
[----:B------:R-:W-:-:S02]  /*1a2d0*/  ULDC UR4, c[0x0][0x22c] ;  /* 0x00008b0000047ab9 */ /* 0x000fc40000000800 */
[----:B------:R-:W-:Y:S01]  /*1a2e0*/  LEA.HI.X.SX32 R7, R13, R0, 0x1, P6 ;  /* 0x000000000d077211 */ /* 0x000fe200030f0eff */
[----:B-1----:R-:W-:Y:S01]  /*1a2f0*/  IMAD R13, R14, 0x2, R13 ;  /* 0x000000020e0d7824 */ /* 0x002fe200078e020d */
[----:B------:R-:W-:-:S03]  /*1a300*/  PRMT R20, R19, 0x7632, R20 ;  /* 0x0000763213147816 */ /* 0x000fc60000000014 */
[----:B------:R-:W1:Y:S01]  /*1a310*/  LDC R14, c[0x0][0x248] ;  /* 0x00009200ff0e7b82 */ /* 0x000e620000000800 */
[----:B---3--:R-:W-:-:S04]  /*1a320*/  LEA R4, P5, R15, R2, 0x1 ;  /* 0x000000020f047211 */ /* 0x008fc800078a08ff */
[----:B------:R-:W-:Y:S01]  /*1a330*/  LEA.HI.X.SX32 R5, R15, R0, 0x1, P5 ;  /* 0x000000000f057211 */ /* 0x000fe200028f0eff */
[----:B--2---:R-:W-:Y:S01]  /*1a340*/  IMAD R15, R16, 0x2, R13 ;  /* 0x00000002100f7824 */ /* 0x004fe200078e020d */
[----:B------:R-:W-:Y:S01]  /*1a350*/  ISETP.LT.AND P3, PT, R171, UR4, !P0 ;  /* 0x00000004ab007c0c */ /* 0x000fe2000c761270 */
[----:B------:R-:W-:Y:S01]  /*1a360*/  ULDC UR4, c[0x0][0x22c] ;  /* 0x00008b0000047ab9 */ /* 0x000fe20000000800 */
[----:B------:R-:W2:Y:S01]  /*1a370*/  LDC R16, c[0x0][0x248] ;  /* 0x00009200ff107b82 */ /* 0x000ea20000000800 */
[----:B------:R-:W-:Y:S01]  /*1a380*/  @P2 STG.E.U16 desc[UR18][R4.64], R19 ;  /* 0x0000001304002986 */ /* 0x000fe2000c101512 */
[----:B------:R-:W-:Y:S01]  /*1a390*/  ISETP.LT.AND P5, PT, R173, UR4, !P0 ;  /* 0x00000004ad007c0c */ /* 0x000fe2000c7a1270 */
[----:B------:R-:W-:Y:S02]  /*1a3a0*/  ULDC UR4, c[0x0][0x22c] ;  /* 0x00008b0000047ab9 */ /* 0x000fe40000000800 */
[----:B------:R3:W-:Y:S03]  /*1a3b0*/  @P4 STG.E.U16 desc[UR18][R6.64], R20 ;  /* 0x0000001406004986 */ /* 0x0007e6000c101512 */
[----:B------:R-:W2:Y:S01]  /*1a3c0*/  LDC R22, c[0x0][0x248] ;  /* 0x00009200ff167b82 */ /* 0x000ea20000000800 */
[----:B---3--:R-:W-:-:S07]  /*1a3d0*/  LEA R6, P6, R15, R2, 0x1 ;  /* 0x000000020f067211 */ /* 0x008fce00078c08ff */
[----:B------:R-:W3:Y:S01]  /*1a3e0*/  LDC R20, c[0x0][0x248] ;  /* 0x00009200ff147b82 */ /* 0x000ee20000000800 */
[----:B------:R-:W-:Y:S02]  /*1a3f0*/  LEA R4, P2, R13, R2, 0x1 ;  /* 0x000000020d047211 */ /* 0x000fe400078408ff */
[-C--:B------:R-:W-:Y:S01]  /*1a400*/  LEA.HI.X.SX32 R7, R15, R0.reuse, 0x1, P6 ;  /* 0x000000000f077211 */ /* 0x080fe200030f0eff */
[----:B0-----:R-:W-:Y:S01]  /*1a410*/  IMAD R15, R12, 0x2, R15 ;  /* 0x000000020c0f7824 */ /* 0x001fe200078e020f */
[----:B------:R-:W-:-:S03]  /*1a420*/  LEA.HI.X.SX32 R5, R13, R0, 0x1, P2 ;  /* 0x000000000d057211 */ /* 0x000fc600010f0eff */
[----:B------:R-:W0:Y:S01]  /*1a430*/  LDC R12, c[0x0][0x248] ;  /* 0x00009200ff0c7b82 */ /* 0x000e220000000800 */
[----:B----4-:R-:W-:Y:S01]  /*1a440*/  IMAD R13, R18, 0x2, R15 ;  /* 0x00000002120d7824 */ /* 0x010fe200078e020f */
[----:B------:R-:W-:Y:S04]  /*1a450*/  @P3 STG.E.U16 desc[UR18][R4.64], R60 ;  /* 0x0000003c04003986 */ /* 0x000fe8000c101512 */
[----:B------:R4:W-:Y:S01]  /*1a460*/  @P5 STG.E.U16 desc[UR18][R6.64], R61 ;  /* 0x0000003d06005986 */ /* 0x0009e2000c101512 */
[----:B------:R-:W-:Y:S01]  /*1a470*/  ISETP.LT.AND P4, PT, R168, UR4, !P0 ;  /* 0x00000004a8007c0c */ /* 0x000fe2000c781270 */
[----:B------:R-:W3:Y:S01]  /*1a480*/  LDC R18, c[0x0][0x248] ;  /* 0x00009200ff127b82 */ /* 0x000ee20000000800 */
[----:B------:R-:W-:Y:S01]  /*1a490*/  ISETP.LT.AND P2, PT, R166, UR5, !P0 ;  /* 0x00000005a6007c0c */ /* 0x000fe2000c741270 */
[----:B------:R-:W-:Y:S01]  /*1a4a0*/  ULDC UR4, c[0x0][0x22c] ;  /* 0x00008b0000047ab9 */ /* 0x000fe20000000800 */
[----:B------:R-:W-:Y:S01]  /*1a4b0*/  ULDC UR5, c[0x0][0x22c] ;  /* 0x00008b0000057ab9 */ /* 0x000fe20000000800 */
[----:B----4-:R-:W-:-:S04]  /*1a4c0*/  LEA R6, P6, R13, R2, 0x1 ;  /* 0x000000020d067211 */ /* 0x010fc800078c08ff */
[----:B------:R-:W-:Y:S01]  /*1a4d0*/  LEA.HI.X.SX32 R7, R13, R0, 0x1, P6 ;  /* 0x000000000d077211 */ /* 0x000fe200030f0eff */
[----:B-1----:R-:W-:Y:S01]  /*1a4e0*/  IMAD R13, R14, 0x2, R13 ;  /* 0x000000020e0d7824 */ /* 0x002fe200078e020d */
[C---:B------:R-:W-:Y:S01]  /*1a4f0*/  LEA R4, P3, R15.reuse, R2, 0x1 ;  /* 0x000000020f047211 */ /* 0x040fe200078608ff */
[----:B------:R-:W1:Y:S03]  /*1a500*/  LDC R14, c[0x0][0x248] ;  /* 0x00009200ff0e7b82 */ /* 0x000e660000000800 */
[----:B------:R-:W-:Y:S01]  /*1a510*/  LEA.HI.X.SX32 R5, R15, R0, 0x1, P3 ;  /* 0x000000000f057211 */ /* 0x000fe200018f0eff */
[----:B0-----:R-:W-:Y:S01]  /*1a520*/  IMAD R15, R12, 0x2, R13 ;  /* 0x000000020c0f7824 */ /* 0x001fe200078e020d */
[----:B------:R-:W-:Y:S01]  /*1a530*/  ISETP.LT.AND P5, PT, R163, UR4, !P0 ;  /* 0x00000004a3007c0c */ /* 0x000fe2000c7a1270 */
[----:B------:R-:W-:Y:S01]  /*1a540*/  ULDC UR4, c[0x0][0x22c] ;  /* 0x00008b0000047ab9 */ /* 0x000fe20000000800 */
[----:B------:R-:W-:Y:S01]  /*1a550*/  ISETP.LT.AND P3, PT, R169, UR5, !P0 ;  /* 0x00000005a9007c0c */ /* 0x000fe2000c761270 */
[----:B------:R0:W-:Y:S01]  /*1a560*/  @P4 STG.E.U16 desc[UR18][R4.64], R62 ;  /* 0x0000003e04004986 */ /* 0x0001e2000c101512 */
[----:B------:R-:W4:Y:S01]  /*1a570*/  LDC R12, c[0x0][0x248] ;  /* 0x00009200ff0c7b82 */ /* 0x000f220000000800 */
[----:B------:R-:W-:Y:S01]  /*1a580*/  PRMT R60, R60, 0x7632, R60 ;  /* 0x000076323c3c7816 */ /* 0x000fe2000000003c */
[----:B------:R-:W-:Y:S01]  /*1a590*/  ULDC UR5, c[0x0][0x22c] ;  /* 0x00008b0000057ab9 */ /* 0x000fe20000000800 */
[----:B------:R2:W-:Y:S01]  /*1a5a0*/  @P2 STG.E.U16 desc[UR18][R6.64], R63 ;  /* 0x0000003f06002986 */ /* 0x0005e2000c101512 */
[----:B------:R-:W-:-:S02]  /*1a5b0*/  PRMT R61, R61, 0x7632, R61 ;  /* 0x000076323d3d7816 */ /* 0x000fc4000000003d */
[-C--:B0-----:R-:W-:Y:S02]  /*1a5c0*/  LEA R4, P2, R13, R2.reuse, 0x1 ;  /* 0x000000020d047211 */ /* 0x081fe400078408ff */
[----:B--2---:R-:W-:Y:S02]  /*1a5d0*/  LEA R6, P4, R15, R2, 0x1 ;  /* 0x000000020f067211 */ /* 0x004fe400078808ff */
[-C--:B------:R-:W-:Y:S01]  /*1a5e0*/  LEA.HI.X.SX32 R5, R13, R0.reuse, 0x1, P2 ;  /* 0x000000000d057211 */ /* 0x080fe200010f0eff */
[----:B------:R-:W-:Y:S01]  /*1a5f0*/  IMAD R13, R16, 0x2, R15 ;  /* 0x00000002100d7824 */ /* 0x000fe200078e020f */
[----:B------:R-:W-:Y:S01]  /*1a600*/  LEA.HI.X.SX32 R7, R15, R0, 0x1, P4 ;  /* 0x000000000f077211 */ /* 0x000fe200020f0eff */
[----:B------:R-:W0:Y:S01]  /*1a610*/  LDC R16, c[0x0][0x248] ;  /* 0x00009200ff107b82 */ /* 0x000e220000000800 */
[----:B------:R-:W-:Y:S01]  /*1a620*/  ISETP.LT.AND P6, PT, R170, UR4, !P0 ;  /* 0x00000004aa007c0c */ /* 0x000fe2000c7c1270 */
[----:B------:R2:W-:Y:S01]  /*1a630*/  @P5 STG.E.U16 desc[UR18][R4.64], R60 ;  /* 0x0000003c04005986 */ /* 0x0005e2000c101512 */
[----:B-1----:R-:W-:Y:S01]  /*1a640*/  IMAD R15, R14, 0x2, R13 ;  /* 0x000000020e0f7824 */ /* 0x002fe200078e020d */
[----:B------:R-:W-:Y:S01]  /*1a650*/  PRMT R62, R62, 0x7632, R62 ;  /* 0x000076323e3e7816 */ /* 0x000fe2000000003e */
[----:B------:R-:W-:Y:S01]  /*1a660*/  ULDC UR4, c[0x0][0x22c] ;  /* 0x00008b0000047ab9 */ /* 0x000fe20000000800 */
[----:B------:R1:W-:Y:S02]  /*1a670*/  @P3 STG.E.U16 desc[UR18][R6.64], R61 ;  /* 0x0000003d06003986 */ /* 0x0003e4000c101512 */
[----:B------:R-:W0:Y:S01]  /*1a680*/  LDC R14, c[0x0][0x248] ;  /* 0x00009200ff0e7b82 */ /* 0x000e220000000800 */
[----:B--2---:R-:W-:-:S04]  /*1a690*/  LEA R4, P3, R13, R2, 0x1 ;  /* 0x000000020d047211 */ /* 0x004fc800078608ff */
[----:B------:R-:W-:Y:S01]  /*1a6a0*/  LEA.HI.X.SX32 R5, R13, R0, 0x1, P3 ;  /* 0x000000000d057211 */ /* 0x000fe200018f0eff */
[----:B---3--:R-:W-:Y:S01]  /*1a6b0*/  IMAD R13, R18, 0x2, R15 ;  /* 0x00000002120d7824 */ /* 0x008fe200078e020f */
[----:B------:R-:W-:Y:S01]  /*1a6c0*/  ISETP.LT.AND P2, PT, R155, UR4, !P0 ;  /* 0x000000049b007c0c */ /* 0x000fe2000c741270 */
[----:B------:R-:W-:Y:S01]  /*1a6d0*/  ULDC UR4, c[0x0][0x22c] ;  /* 0x00008b0000047ab9 */ /* 0x000fe20000000800 */
[-C--:B-1----:R-:W-:Y:S01]  /*1a6e0*/  LEA R6, P3, R15, R2.reuse, 0x1 ;  /* 0x000000020f067211 */ /* 0x082fe200078608ff */
[----:B------:R1:W-:Y:S01]  /*1a6f0*/  @P6 STG.E.U16 desc[UR18][R4.64], R62 ;  /* 0x0000003e04006986 */ /* 0x0003e2000c101512 */
[----:B------:R-:W-:Y:S01]  /*1a700*/  ISETP.LT.AND P5, PT, R167, UR4, !P0 ;  /* 0x00000004a7007c0c */ /* 0x000fe2000c7a1270 */
[----:B------:R-:W-:Y:S01]  /*1a710*/  ULDC UR4, c[0x0][0x22c] ;  /* 0x00008b0000047ab9 */ /* 0x000fe20000000800 */
[----:B------:R-:W-:Y:S01]  /*1a720*/  PRMT R63, R63, 0x7632, R63 ;  /* 0x000076323f3f7816 */ /* 0x000fe2000000003f */
[----:B------:R-:W2:Y:S01]  /*1a730*/  LDC R18, c[0x0][0x248] ;  /* 0x00009200ff127b82 */ /* 0x000ea20000000800 */
[----:B-1----:R-:W-:-:S04]  /*1a740*/  LEA R4, P6, R13, R2, 0x1 ;  /* 0x000000020d047211 */ /* 0x002fc800078c08ff */
[-C--:B------:R-:W-:Y:S01]  /*1a750*/  LEA.HI.X.SX32 R5, R13, R0.reuse, 0x1, P6 ;  /* 0x000000000d057211 */ /* 0x080fe200030f0eff */
[----:B----4-:R-:W-:Y:S02]  /*1a760*/  IMAD R13, R12, 0x2, R13 ;  /* 0x000000020c0d7824 */ /* 0x010fe400078e020d */
[----:B------:R-:W1:Y:S01]  /*1a770*/  LDC R12, c[0x0][0x248] ;  /* 0x00009200ff0c7b82 */ /* 0x000e620000000800 */
[----:B------:R-:W-:Y:S01]  /*1a780*/  LEA.HI.X.SX32 R7, R15, R0, 0x1, P3 ;  /* 0x000000000f077211 */ /* 0x000fe200018f0eff */
[----:B0-----:R-:W-:Y:S01]  /*1a790*/  IMAD R15, R16, 0x2, R13 ;  /* 0x00000002100f7824 */ /* 0x001fe200078e020d */
[----:B------:R-:W-:Y:S01]  /*1a7a0*/  ISETP.LT.AND P4, PT, R161, UR4, !P0 ;  /* 0x00000004a1007c0c */ /* 0x000fe2000c781270 */
[----:B------:R-:W-:Y:S02]  /*1a7b0*/  ULDC UR4, c[0x0][0x22c] ;  /* 0x00008b0000047ab9 */ /* 0x000fe40000000800 */
[----:B------:R-:W-:Y:S02]  /*1a7c0*/  @P2 STG.E.U16 desc[UR18][R6.64], R63 ;  /* 0x0000003f06002986 */ /* 0x000fe4000c101512 */
[----:B------:R-:W0:Y:S02]  /*1a7d0*/  LDC R16, c[0x0][0x248] ;  /* 0x00009200ff107b82 */ /* 0x000e240000000800 */
[----:B------:R3:W-:Y:S01]  /*1a7e0*/  @P5 STG.E.U16 desc[UR18][R4.64], R84 ;  /* 0x0000005404005986 */ /* 0x0007e2000c101512 */
[----:B------:R-:W-:Y:S01]  /*1a7f0*/  ISETP.LT.AND P3, PT, R157, UR4, !P0 ;  /* 0x000000049d007c0c */ /* 0x000fe2000c761270 */
[----:B------:R-:W-:-:S02]  /*1a800*/  ULDC UR4, c[0x0][0x22c] ;  /* 0x00008b0000047ab9 */ /* 0x000fc40000000800 */
[----:B------:R-:W-:Y:S01]  /*1a810*/  ISETP.LT.AND P2, PT, R162, UR4, !P0 ;  /* 0x00000004a2007c0c */ /* 0x000fe2000c741270 */
[----:B------:R-:W-:Y:S01]  /*1a820*/  ULDC UR4, c[0x0][0x22c] ;  /* 0x00008b0000047ab9 */ /* 0x000fe20000000800 */
[----:B---3--:R-:W-:-:S04]  /*1a830*/  LEA R4, P5, R13, R2, 0x1 ;  /* 0x000000020d047211 */ /* 0x008fc800078a08ff */
[----:B------:R-:W-:Y:S01]  /*1a840*/  LEA.HI.X.SX32 R5, R13, R0, 0x1, P5 ;  /* 0x000000000d057211 */ /* 0x000fe200028f0eff */
[----:B------:R-:W-:Y:S01]  /*1a850*/  IMAD R13, R14, 0x2, R15 ;  /* 0x000000020e0d7824 */ /* 0x000fe200078e020f */
[C---:B------:R-:W-:Y:S01]  /*1a860*/  LEA R6, P5, R15.reuse, R2, 0x1 ;  /* 0x000000020f067211 */ /* 0x040fe200078a08ff */
[----:B------:R-:W3:Y:S02]  /*1a870*/  LDC R14, c[0x0][0x248] ;  /* 0x00009200ff0e7b82 */ /* 0x000ee40000000800 */
[----:B------:R4:W-:Y:S01]  /*1a880*/  @P4 STG.E.U16 desc[UR18][R4.64], R85 ;  /* 0x0000005504004986 */ /* 0x0009e2000c101512 */
[----:B------:R-:W-:Y:S02]  /*1a890*/  LEA.HI.X.SX32 R7, R15, R0, 0x1, P5 ;  /* 0x000000000f077211 */ /* 0x000fe400028f0eff */
[----:B------:R-:W-:Y:S01]  /*1a8a0*/  ISETP.LT.AND P6, PT, R158, UR4, !P0 ;  /* 0x000000049e007c0c */ /* 0x000fe2000c7c1270 */
[----:B------:R-:W-:Y:S01]  /*1a8b0*/  ULDC UR4, c[0x0][0x22c] ;  /* 0x00008b0000047ab9 */ /* 0x000fe20000000800 */
[----:B----4-:R-:W-:-:S04]  /*1a8c0*/  LEA R4, P4, R13, R2, 0x1 ;  /* 0x000000020d047211 */ /* 0x010fc800078808ff */
[----:B------:R-:W-:Y:S01]  /*1a8d0*/  LEA.HI.X.SX32 R5, R13, R0, 0x1, P4 ;  /* 0x000000000d057211 */ /* 0x000fe200020f0eff */
[----:B-1----:R-:W-:Y:S01]  /*1a8e0*/  IMAD R13, R12, 0x2, R13 ;  /* 0x000000020c0d7824 */ /* 0x002fe200078e020d */
[----:B------:R0:W-:Y:S04]  /*1a8f0*/  @P3 STG.E.U16 desc[UR18][R6.64], R86 ;  /* 0x0000005606003986 */ /* 0x0001e8000c101512 */
[----:B------:R1:W-:Y:S01]  /*1a900*/  @P2 STG.E.U16 desc[UR18][R4.64], R87 ;  /* 0x0000005704002986 */ /* 0x0003e2000c101512 */
[----:B------:R-:W-:Y:S02]  /*1a910*/  LEA R12, P2, R13, R2, 0x1 ;  /* 0x000000020d0c7211 */ /* 0x000fe400078408ff */
[----:B------:R-:W-:Y:S01]  /*1a920*/  PRMT R84, R84, 0x7632, R84 ;  /* 0x0000763254547816 */ /* 0x000fe20000000054 */
[----:B0-----:R-:W-:-:S02]  /*1a930*/  IMAD R7, R16, 0x2, R13 ;  /* 0x0000000210077824 */ /* 0x001fc400078e020d */
[----:B------:R-:W0:Y:S01]  /*1a940*/  LDC R16, c[0x0][0x248] ;  /* 0x00009200ff107b82 */ /* 0x000e220000000800 */
[----:B------:R-:W-:Y:S01]  /*1a950*/  LEA.HI.X.SX32 R13, R13, R0, 0x1, P2 ;  /* 0x000000000d0d7211 */ /* 0x000fe200010f0eff */
[----:B--2---:R-:W-:Y:S01]  /*1a960*/  IMAD R15, R18, 0x2, R7 ;  /* 0x00000002120f7824 */ /* 0x004fe200078e0207 */
[----:B------:R-:W-:Y:S01]  /*1a970*/  ISETP.LT.AND P5, PT, R152, UR4, !P0 ;  /* 0x0000000498007c0c */ /* 0x000fe2000c7a1270 */
[----:B------:R-:W-:Y:S02]  /*1a980*/  ULDC UR4, c[0x0][0x22c] ;  /* 0x00008b0000047ab9 */ /* 0x000fe40000000800 */
[----:B------:R2:W-:Y:S01]  /*1a990*/  @P6 STG.E.U16 desc[UR18][R12.64], R84 ;  /* 0x000000540c006986 */ /* 0x0005e2000c101512 */
[-C--:B-1----:R-:W-:Y:S01]  /*1a9a0*/  LEA R4, P6, R15, R2.reuse, 0x1 ;  /* 0x000000020f047211 */ /* 0x082fe200078c08ff */
[----:B------:R-:W1:Y:S01]  /*1a9b0*/  LDC R18, c[0x0][0x248] ;  /* 0x00009200ff127b82 */ /* 0x000e620000000800 */
[----:B------:R-:W-:Y:S02]  /*1a9c0*/  LEA R6, P2, R7, R2, 0x1 ;  /* 0x0000000207067211 */ /* 0x000fe400078408ff */
[----:B------:R-:W-:Y:S01]  /*1a9d0*/  LEA.HI.X.SX32 R5, R15, R0, 0x1, P6 ;  /* 0x000000000f057211 */ /* 0x000fe200030f0eff */
[----:B---3--:R-:W-:Y:S01]  /*1a9e0*/  IMAD R15, R14, 0x2, R15 ;  /* 0x000000020e0f7824 */ /* 0x008fe200078e020f */
[----:B------:R-:W-:-:S03]  /*1a9f0*/  PRMT R85, R85, 0x7632, R85 ;  /* 0x0000763255557816 */ /* 0x000fc60000000055 */
[----:B------:R-:W3:Y:S01]  /*1aa00*/  LDC R14, c[0x0][0x248] ;  /* 0x00009200ff0e7b82 */ /* 0x000ee20000000800 */
[----:B------:R-:W-:Y:S02]  /*1aa10*/  LEA.HI.X.SX32 R7, R7, R0, 0x1, P2 ;  /* 0x0000000007077211 */ /* 0x000fe400010f0eff */
[----:B------:R-:W-:Y:S01]  /*1aa20*/  ISETP.LT.AND P3, PT, R160, UR4, !P0 ;  /* 0x00000004a0007c0c */ /* 0x000fe2000c761270 */
[----:B------:R-:W-:Y:S01]  /*1aa30*/  ULDC UR4, c[0x0][0x22c] ;  /* 0x00008b0000047ab9 */ /* 0x000fe20000000800 */
[C---:B--2---:R-:W-:Y:S01]  /*1aa40*/  LEA R12, P6, R15.reuse, R2, 0x1 ;  /* 0x000000020f0c7211 */ /* 0x044fe200078c08ff */
[----:B------:R0:W-:Y:S01]  /*1aa50*/  @P5 STG.E.U16 desc[UR18][R6.64], R85 ;  /* 0x0000005506005986 */ /* 0x0001e2000c101512 */
[----:B------:R-:W-:Y:S02]  /*1aa60*/  PRMT R86, R86, 0x7632, R86 ;  /* 0x0000763256567816 */ /* 0x000fe40000000056 */
[----:B------:R-:W-:Y:S01]  /*1aa70*/  LEA.HI.X.SX32 R13, R15, R0, 0x1, P6 ;  /* 0x000000000f0d7211 */ /* 0x000fe200030f0eff */
[----:B0-----:R-:W-:-:S02]  /*1aa80*/  IMAD R7, R16, 0x2, R15 ;  /* 0x0000000210077824 */ /* 0x001fc400078e020f */
[----:B------:R-:W0:Y:S02]  /*1aa90*/  LDC R16, c[0x0][0x248] ;  /* 0x00009200ff107b82 */ /* 0x000e240000000800 */
[----:B------:R-:W-:Y:S01]  /*1aaa0*/  IMAD R15, R20, 0x2, R7 ;  /* 0x00000002140f7824 */ /* 0x000fe200078e0207 */
[----:B------:R-:W-:Y:S01]  /*1aab0*/  LEA R6, P6, R7, R2, 0x1 ;  /* 0x0000000207067211 */ /* 0x000fe200078c08ff */
[----:B------:R2:W-:Y:S01]  /*1aac0*/  @P3 STG.E.U16 desc[UR18][R4.64], R86 ;  /* 0x0000005604003986 */ /* 0x0005e2000c101512 */
[----:B------:R-:W-:Y:S01]  /*1aad0*/  ISETP.LT.AND P4, PT, R159, UR5, !P0 ;  /* 0x000000059f007c0c */ /* 0x000fe2000c781270 */
[----:B------:R-:W-:Y:S01]  /*1aae0*/  ULDC UR5, c[0x0][0x22c] ;  /* 0x00008b0000057ab9 */ /* 0x000fe20000000800 */
[----:B------:R-:W-:Y:S01]  /*1aaf0*/  LEA.HI.X.SX32 R7, R7, R0, 0x1, P6 ;  /* 0x0000000007077211 */ /* 0x000fe200030f0eff */
[----:B------:R-:W4:Y:S01]  /*1ab00*/  LDC R20, c[0x0][0x248] ;  /* 0x00009200ff147b82 */ /* 0x000f220000000800 */
[----:B------:R-:W-:Y:S01]  /*1ab10*/  ISETP.LT.AND P2, PT, R156, UR4, !P0 ;  /* 0x000000049c007c0c */ /* 0x000fe2000c741270 */
[----:B------:R-:W-:Y:S01]  /*1ab20*/  ULDC UR4, c[0x0][0x22c] ;  /* 0x00008b0000047ab9 */ /* 0x000fe20000000800 */
[----:B--2---:R-:W-:-:S04]  /*1ab30*/  LEA R4, P6, R15, R2, 0x1 ;  /* 0x000000020f047211 */ /* 0x004fc800078c08ff */
[----:B------:R-:W-:Y:S01]  /*1ab40*/  LEA.HI.X.SX32 R5, R15, R0, 0x1, P6 ;  /* 0x000000000f057211 */ /* 0x000fe200030f0eff */
[----:B---3--:R-:W-:Y:S01]  /*1ab50*/  IMAD R15, R14, 0x2, R15 ;  /* 0x000000020e0f7824 */ /* 0x008fe200078e020f */
[----:B------:R-:W-:Y:S02]  /*1ab60*/  PRMT R87, R87, 0x7632, R87 ;  /* 0x0000763257577816 */ /* 0x000fe40000000057 */
[----:B------:R-:W-:Y:S01]  /*1ab70*/  ISETP.LT.AND P5, PT, R146, UR4, !P0 ;  /* 0x0000000492007c0c */ /* 0x000fe2000c7a1270 */
[----:B-1----:R-:W-:Y:S01]  /*1ab80*/  IMAD R17, R18, 0x2, R15 ;  /* 0x0000000212117824 */ /* 0x002fe200078e020f */
[----:B------:R-:W-:Y:S01]  /*1ab90*/  ULDC UR4, c[0x0][0x22c] ;  /* 0x00008b0000047ab9 */ /* 0x000fe20000000800 */
[----:B------:R-:W1:Y:S01]  /*1aba0*/  LDC R18, c[0x0][0x248] ;  /* 0x00009200ff127b82 */ /* 0x000e620000000800 */
[----:B------:R2:W-:Y:S01]  /*1abb0*/  @P4 STG.E.U16 desc[UR18][R12.64], R87 ;  /* 0x000000570c004986 */ /* 0x0005e2000c101512 */
[----:B------:R-:W-:Y:S01]  /*1abc0*/  ISETP.LT.AND P3, PT, R153, UR4, !P0 ;  /* 0x0000000499007c0c */ /* 0x000fe2000c761270 */
[----:B------:R-:W-:-:S02]  /*1abd0*/  ULDC UR4, c[0x0][0x22c] ;  /* 0x00008b0000047ab9 */ /* 0x000fc40000000800 */
[----:B------:R0:W-:Y:S01]  /*1abe0*/  @P2 STG.E.U16 desc[UR18][R6.64], R92 ;  /* 0x0000005c06002986 */ /* 0x0001e2000c101512 */
[----:B--2---:R-:W-:-:S04]  /*1abf0*/  LEA R12, P6, R15, R2, 0x1 ;  /* 0x000000020f0c7211 */ /* 0x004fc800078c08ff */
[----:B------:R-:W-:Y:S01]  /*1ac00*/  LEA.HI.X.SX32 R13, R15, R0, 0x1, P6 ;  /* 0x000000000f0d7211 */ /* 0x000fe200030f0eff */
[----:B0-----:R-:W-:Y:S01]  /*1ac10*/  IMAD R7, R16, 0x2, R17 ;  /* 0x0000000210077824 */ /* 0x001fe200078e0211 */
[C---:B------:R-:W-:Y:S01]  /*1ac20*/  LEA R14, P6, R17.reuse, R2, 0x1 ;  /* 0x00000002110e7211 */ /* 0x040fe200078c08ff */
[----:B------:R0:W-:Y:S01]  /*1ac30*/  @P5 STG.E.U16 desc[UR18][R4.64], R93 ;  /* 0x0000005d04005986 */ /* 0x0001e2000c101512 */
[----:B------:R-:W-:Y:S01]  /*1ac40*/  ISETP.LT.AND P4, PT, R150, UR4, !P0 ;  /* 0x0000000496007c0c */ /* 0x000fe2000c781270 */
[----:B------:R-:W2:Y:S01]  /*1ac50*/  LDC R16, c[0x0][0x248] ;  /* 0x00009200ff107b82 */ /* 0x000ea20000000800 */
[----:B------:R-:W-:Y:S01]  /*1ac60*/  LEA.HI.X.SX32 R15, R17, R0, 0x1, P6 ;  /* 0x00000000110f7211 */ /* 0x000fe200030f0eff */
[----:B----4-:R-:W-:Y:S01]  /*1ac70*/  IMAD R17, R20, 0x2, R7 ;  /* 0x0000000214117824 */ /* 0x010fe200078e0207 */
[----:B------:R-:W-:Y:S02]  /*1ac80*/  ULDC UR4, c[0x0][0x22c] ;  /* 0x00008b0000047ab9 */ /* 0x000fe40000000800 */
[----:B------:R-:W-:Y:S01]  /*1ac90*/  ISETP.LT.AND P2, PT, R154, UR4, !P0 ;  /* 0x000000049a007c0c */ /* 0x000fe2000c741270 */
[----:B------:R-:W-:-:S02]  /*1aca0*/  ULDC UR4, c[0x0][0x22c] ;  /* 0x00008b0000047ab9 */ /* 0x000fc40000000800 */
[----:B------:R-:W3:Y:S01]  /*1acb0*/  LDC R20, c[0x0][0x248] ;  /* 0x00009200ff147b82 */ /* 0x000ee20000000800 */
[----:B0-----:R-:W-:-:S04]  /*1acc0*/  LEA R4, P6, R7, R2, 0x1 ;  /* 0x0000000207047211 */ /* 0x001fc800078c08ff */
[----:B------:R-:W-:Y:S02]  /*1acd0*/  LEA.HI.X.SX32 R5, R7, R0, 0x1, P6 ;  /* 0x0000000007057211 */ /* 0x000fe400030f0eff */
[----:B------:R-:W-:Y:S02]  /*1ace0*/  LEA R6, P6, R17, R2, 0x1 ;  /* 0x0000000211067211 */ /* 0x000fe400078c08ff */
[----:B------:R-:W-:Y:S01]  /*1acf0*/  ISETP.LT.AND P5, PT, R149, UR4, !P0 ;  /* 0x0000000495007c0c */ /* 0x000fe2000c7a1270 */
[----:B------:R-:W-:Y:S01]  /*1ad00*/  @P3 STG.E.U16 desc[UR18][R12.64], R94 ;  /* 0x0000005e0c003986 */ /* 0x000fe2000c101512 */
[----:B------:R-:W-:Y:S01]  /*1ad10*/  LEA.HI.X.SX32 R7, R17, R0, 0x1, P6 ;  /* 0x0000000011077211 */ /* 0x000fe200030f0eff */
[----:B-1----:R-:W-:Y:S01]  /*1ad20*/  IMAD R17, R18, 0x2, R17 ;  /* 0x0000000212117824 */ /* 0x002fe200078e0211 */
[----:B------:R-:W-:Y:S01]  /*1ad30*/  PRMT R92, R92, 0x7632, R92 ;  /* 0x000076325c5c7816 */ /* 0x000fe2000000005c */
[----:B------:R0:W-:Y:S01]  /*1ad40*/  @P4 STG.E.U16 desc[UR18][R14.64], R95 ;  /* 0x0000005f0e004986 */ /* 0x0001e2000c101512 */
[----:B------:R-:W1:Y:S01]  /*1ad50*/  LDC R18, c[0x0][0x248] ;  /* 0x00009200ff127b82 */ /* 0x000e620000000800 */
[----:B------:R-:W-:Y:S01]  /*1ad60*/  ULDC UR4, c[0x0][0x22c] ;  /* 0x00008b0000047ab9 */ /* 0x000fe20000000800 */
[----:B------:R-:W-:Y:S01]  /*1ad70*/  PRMT R93, R93, 0x7632, R93 ;  /* 0x000076325d5d7816 */ /* 0x000fe2000000005d */
[----:B------:R4:W-:Y:S01]  /*1ad80*/  @P2 STG.E.U16 desc[UR18][R4.64], R92 ;  /* 0x0000005c04002986 */ /* 0x0009e2000c101512 */
[----:B------:R-:W-:Y:S01]  /*1ad90*/  ISETP.LT.AND P3, PT, R151, UR4, !P0 ;  /* 0x0000000497007c0c */ /* 0x000fe2000c761270 */
[----:B------:R-:W-:Y:S01]  /*1ada0*/  ULDC UR4, c[0x0][0x22c] ;  /* 0x00008b0000047ab9 */ /* 0x000fe20000000800 */
[----:B0-----:R-:W-:Y:S01]  /*1adb0*/  IMAD R15, R22, 0x2, R17 ;  /* 0x00000002160f7824 */ /* 0x001fe200078e0211 */
[----:B------:R0:W-:Y:S01]  /*1adc0*/  @P5 STG.E.U16 desc[UR18][R6.64], R93 ;  /* 0x0000005d06005986 */ /* 0x0001e2000c101512 */
[-C--:B------:R-:W-:Y:S01]  /*1add0*/  LEA R12, P5, R17, R2.reuse, 0x1 ;  /* 0x00000002110c7211 */ /* 0x080fe200078a08ff */
[----:B------:R-:W1:Y:S02]  /*1ade0*/  LDC R22, c[0x0][0x248] ;  /* 0x00009200ff167b82 */ /* 0x000e640000000800 */
[----:B----4-:R-:W-:-:S04]  /*1adf0*/  LEA R4, P6, R15, R2, 0x1 ;  /* 0x000000020f047211 */ /* 0x010fc800078c08ff */
[-C--:B------:R-:W-:Y:S01]  /*1ae00*/  LEA.HI.X.SX32 R5, R15, R0.reuse, 0x1, P6 ;  /* 0x000000000f057211 */ /* 0x080fe200030f0eff */
[----:B--2---:R-:W-:Y:S01]  /*1ae10*/  IMAD R15, R16, 0x2, R15 ;  /* 0x00000002100f7824 */ /* 0x004fe200078e020f */
[----:B------:R-:W-:Y:S01]  /*1ae20*/  LEA.HI.X.SX32 R13, R17, R0, 0x1, P5 ;  /* 0x00000000110d7211 */ /* 0x000fe200028f0eff */
[----:B------:R-:W2:Y:S01]  /*1ae30*/  LDC R16, c[0x0][0x248] ;  /* 0x00009200ff107b82 */ /* 0x000ea20000000800 */
[----:B------:R-:W-:Y:S01]  /*1ae40*/  PRMT R94, R94, 0x7632, R94 ;  /* 0x000076325e5e7816 */ /* 0x000fe2000000005e */
[----:B---3--:R-:W-:Y:S01]  /*1ae50*/  IMAD R17, R20, 0x2, R15 ;  /* 0x0000000214117824 */ /* 0x008fe200078e020f */
[----:B------:R-:W-:Y:S01]  /*1ae60*/  ISETP.LT.AND P4, PT, R147, UR4, !P0 ;  /* 0x0000000493007c0c */ /* 0x000fe2000c781270 */
[----:B------:R-:W-:Y:S02]  /*1ae70*/  ULDC UR4, c[0x0][0x22c] ;  /* 0x00008b0000047ab9 */ /* 0x000fe40000000800 */
[----:B------:R3:W-:Y:S01]  /*1ae80*/  @P3 STG.E.U16 desc[UR18][R12.64], R94 ;  /* 0x0000005e0c003986 */ /* 0x0007e2000c101512 */
[-C--:B0-----:R-:W-:Y:S01]  /*1ae90*/  LEA R6, P3, R15, R2.reuse, 0x1 ;  /* 0x000000020f067211 */ /* 0x081fe200078608ff */
[----:B------:R-:W0:Y:S01]  /*1aea0*/  LDC R20, c[0x0][0x248] ;  /* 0x00009200ff147b82 */ /* 0x000e220000000800 */
[----:B------:R-:W-:-:S02]  /*1aeb0*/  LEA R14, P6, R17, R2, 0x1 ;  /* 0x00000002110e7211 */ /* 0x000fc400078c08ff */
[-C--:B------:R-:W-:Y:S02]  /*1aec0*/  LEA.HI.X.SX32 R7, R15, R0.reuse, 0x1, P3 ;  /* 0x000000000f077211 */ /* 0x080fe400018f0eff */
[----:B------:R-:W-:Y:S01]  /*1aed0*/  ISETP.LT.AND P2, PT, R145, UR4, !P0 ;  /* 0x0000000491007c0c */ /* 0x000fe2000c741270 */
[----:B------:R-:W-:Y:S01]  /*1aee0*/  ULDC UR4, c[0x0][0x22c] ;  /* 0x00008b0000047ab9 */ /* 0x000fe20000000800 */
[----:B------:R-:W-:Y:S01]  /*1aef0*/  LEA.HI.X.SX32 R15, R17, R0, 0x1, P6 ;  /* 0x00000000110f7211 */ /* 0x000fe200030f0eff */
[----:B-1----:R-:W-:Y:S01]  /*1af00*/  IMAD R17, R18, 0x2, R17 ;  /* 0x0000000212117824 */ /* 0x002fe200078e0211 */
[----:B------:R-:W-:Y:S01]  /*1af10*/  ISETP.LT.AND P5, PT, R148, UR4, !P0 ;  /* 0x0000000494007c0c */ /* 0x000fe2000c7a1270 */
[----:B------:R-:W1:Y:S01]  /*1af20*/  LDC R18, c[0x0][0x248] ;  /* 0x00009200ff127b82 */ /* 0x000e620000000800 */
[----:B------:R-:W-:Y:S01]  /*1af30*/  PRMT R95, R95, 0x7632, R95 ;  /* 0x000076325f5f7816 */ /* 0x000fe2000000005f */
[----:B------:R-:W-:Y:S01]  /*1af40*/  ULDC UR4, c[0x0][0x22c] ;  /* 0x00008b0000047ab9 */ /* 0x000fe20000000800 */
[----:B------:R-:W-:Y:S01]  /*1af50*/  IMAD R19, R22, 0x2, R17 ;  /* 0x0000000216137824 */ /* 0x000fe200078e0211 */
[----:B------:R-:W-:Y:S01]  /*1af60*/  ISETP.LT.AND P3, PT, R140, UR5, !P0 ;  /* 0x000000058c007c0c */ /* 0x000fe2000c761270 */
[----:B------:R-:W-:Y:S01]  /*1af70*/  ULDC UR5, c[0x0][0x22c] ;  /* 0x00008b0000057ab9 */ /* 0x000fe20000000800 */
[----:B------:R4:W-:Y:S01]  /*1af80*/  @P4 STG.E.U16 desc[UR18][R4.64], R95 ;  /* 0x0000005f04004986 */ /* 0x0009e2000c101512 */
[----:B------:R-:W-:Y:S01]  /*1af90*/  ISETP.LT.AND P4, PT, R142, UR4, !P0 ;  /* 0x000000048e007c0c */ /* 0x000fe2000c781270 */
[----:B------:R-:W-:Y:S01]  /*1afa0*/  ULDC UR4, c[0x0][0x22c] ;  /* 0x00008b0000047ab9 */ /* 0x000fe20000000800 */
[----:B------:R-:W0:Y:S01]  /*1afb0*/  LDC R22, c[0x0][0x248] ;  /* 0x00009200ff167b82 */ /* 0x000e220000000800 */
[----:B------:R-:W-:Y:S01]  /*1afc0*/  @P2 STG.E.U16 desc[UR18][R6.64], R64 ;  /* 0x0000004006002986 */ /* 0x000fe2000c101512 */
[----:B---3--:R-:W-:-:S03]  /*1afd0*/  LEA R12, P6, R19, R2, 0x1 ;  /* 0x00000002130c7211 */ /* 0x008fc600078c08ff */
[----:B------:R3:W-:Y:S01]  /*1afe0*/  @P5 STG.E.U16 desc[UR18][R14.64], R65 ;  /* 0x000000410e005986 */ /* 0x0007e2000c101512 */
[----:B----4-:R-:W-:Y:S02]  /*1aff0*/  LEA R4, P2, R17, R2, 0x1 ;  /* 0x0000000211047211 */ /* 0x010fe400078408ff */
[-C--:B------:R-:W-:Y:S02]  /*1b000*/  LEA.HI.X.SX32 R13, R19, R0.reuse, 0x1, P6 ;  /* 0x00000000130d7211 */ /* 0x080fe400030f0eff */
[----:B------:R-:W-:Y:S01]  /*1b010*/  LEA.HI.X.SX32 R5, R17, R0, 0x1, P2 ;  /* 0x0000000011057211 */ /* 0x000fe200010f0eff */
[----:B---3--:R-:W3:Y:S01]  /*1b020*/  LDC R14, c[0x0][0x248] ;  /* 0x00009200ff0e7b82 */ /* 0x008ee20000000800 */
[----:B--2---:R-:W-:-:S03]  /*1b030*/  IMAD R19, R16, 0x2, R19 ;  /* 0x0000000210137824 */ /* 0x004fc600078e0213 */
[----:B------:R2:W-:Y:S01]  /*1b040*/  @P4 STG.E.U16 desc[UR18][R4.64], R66 ;  /* 0x0000004204004986 */ /* 0x0005e2000c101512 */
[----:B------:R-:W-:Y:S01]  /*1b050*/  ISETP.LT.AND P2, PT, R139, UR4, !P0 ;  /* 0x000000048b007c0c */ /* 0x000fe2000c741270 */
[----:B------:R-:W-:Y:S02]  /*1b060*/  ULDC UR4, c[0x0][0x22c] ;  /* 0x00008b0000047ab9 */ /* 0x000fe40000000800 */
[----:B------:R-:W4:Y:S01]  /*1b070*/  LDC R16, c[0x0][0x248] ;  /* 0x00009200ff107b82 */ /* 0x000f220000000800 */
[----:B------:R0:W-:Y:S01]  /*1b080*/  @P3 STG.E.U16 desc[UR18][R12.64], R67 ;  /* 0x000000430c003986 */ /* 0x0001e2000c101512 */
[----:B------:R-:W-:Y:S01]  /*1b090*/  LEA R6, P3, R19, R2, 0x1 ;  /* 0x0000000213067211 */ /* 0x000fe200078608ff */
[----:B-1----:R-:W-:Y:S01]  /*1b0a0*/  IMAD R15, R18, 0x2, R19 ;  /* 0x00000002120f7824 */ /* 0x002fe200078e0213 */
[----:B------:R-:W-:Y:S01]  /*1b0b0*/  ISETP.LT.AND P5, PT, R143, UR5, !P0 ;  /* 0x000000058f007c0c */ /* 0x000fe2000c7a1270 */
[----:B------:R-:W-:Y:S01]  /*1b0c0*/  ULDC UR5, c[0x0][0x22c] ;  /* 0x00008b0000057ab9 */ /* 0x000fe20000000800 */
[----:B------:R-:W-:-:S02]  /*1b0d0*/  LEA.HI.X.SX32 R7, R19, R0, 0x1, P3 ;  /* 0x0000000013077211 */ /* 0x000fc400018f0eff */
[C---:B--2---:R-:W-:Y:S01]  /*1b0e0*/  LEA R4, P3, R15.reuse, R2, 0x1 ;  /* 0x000000020f047211 */ /* 0x044fe200078608ff */
[----:B------:R-:W1:Y:S01]  /*1b0f0*/  LDC R18, c[0x0][0x248] ;  /* 0x00009200ff127b82 */ /* 0x000e620000000800 */
[----:B------:R-:W-:Y:S02]  /*1b100*/  PRMT R64, R64, 0x7632, R64 ;  /* 0x0000763240407816 */ /* 0x000fe40000000040 */
[----:B------:R-:W-:Y:S01]  /*1b110*/  LEA.HI.X.SX32 R5, R15, R0, 0x1, P3 ;  /* 0x000000000f057211 */ /* 0x000fe200018f0eff */
[----:B0-----:R-:W-:Y:S01]  /*1b120*/  IMAD R13, R20, 0x2, R15 ;  /* 0x00000002140d7824 */ /* 0x001fe200078e020f */
[----:B------:R-:W-:Y:S02]  /*1b130*/  PRMT R65, R65, 0x7632, R65 ;  /* 0x0000763241417816 */ /* 0x000fe40000000041 */
[----:B------:R-:W-:Y:S01]  /*1b140*/  ISETP.LT.AND P6, PT, R144, UR4, !P0 ;  /* 0x0000000490007c0c */ /* 0x000fe2000c7c1270 */
[----:B------:R-:W0:Y:S01]  /*1b150*/  LDC R20, c[0x0][0x248] ;  /* 0x00009200ff147b82 */ /* 0x000e220000000800 */
[----:B------:R3:W-:Y:S01]  /*1b160*/  @P2 STG.E.U16 desc[UR18][R6.64], R64 ;  /* 0x0000004006002986 */ /* 0x0007e2000c101512 */
[----:B------:R-:W-:Y:S01]  /*1b170*/  PRMT R66, R66, 0x7632, R66 ;  /* 0x0000763242427816 */ /* 0x000fe20000000042 */
[----:B------:R-:W-:-:S02]  /*1b180*/  ULDC UR4, c[0x0][0x22c] ;  /* 0x00008b0000047ab9 */ /* 0x000fc40000000800 */
[----:B------:R2:W-:Y:S01]  /*1b190*/  @P5 STG.E.U16 desc[UR18][R4.64], R65 ;  /* 0x0000004104005986 */ /* 0x0005e2000c101512 */
[C---:B------:R-:W-:Y:S01]  /*1b1a0*/  LEA R12, P5, R13.reuse, R2, 0x1 ;  /* 0x000000020d0c7211 */ /* 0x040fe200078a08ff */
[----:B---3--:R-:W-:Y:S02]  /*1b1b0*/  IMAD R7, R14, 0x2, R13 ;  /* 0x000000020e077824 */ /* 0x008fe400078e020d */
[----:B------:R-:W3:Y:S01]  /*1b1c0*/  LDC R14, c[0x0][0x248] ;  /* 0x00009200ff0e7b82 */ /* 0x000ee20000000800 */
[----:B------:R-:W-:Y:S01]  /*1b1d0*/  LEA.HI.X.SX32 R13, R13, R0, 0x1, P5 ;  /* 0x000000000d0d7211 */ /* 0x000fe200028f0eff */
[----:B----4-:R-:W-:Y:S01]  /*1b1e0*/  IMAD R15, R16, 0x2, R7 ;  /* 0x00000002100f7824 */ /* 0x010fe200078e0207 */
[----:B------:R-:W-:Y:S01]  /*1b1f0*/  ISETP.LT.AND P4, PT, R131, UR4, !P0 ;  /* 0x0000000483007c0c */ /* 0x000fe2000c781270 */
[----:B------:R-:W-:Y:S02]  /*1b200*/  ULDC UR4, c[0x0][0x22c] ;  /* 0x00008b0000047ab9 */ /* 0x000fe40000000800 */
[----:B------:R4:W-:Y:S01]  /*1b210*/  @P6 STG.E.U16 desc[UR18][R12.64], R66 ;  /* 0x000000420c006986 */ /* 0x0009e2000c101512 */
[-C--:B--2---:R-:W-:Y:S01]  /*1b220*/  LEA R4, P6, R15, R2.reuse, 0x1 ;  /* 0x000000020f047211 */ /* 0x084fe200078c08ff */
[----:B------:R-:W2:Y:S01]  /*1b230*/  LDC R16, c[0x0][0x248] ;  /* 0x00009200ff107b82 */ /* 0x000ea20000000800 */
[----:B------:R-:W-:-:S02]  /*1b240*/  LEA R6, P5, R7, R2, 0x1 ;  /* 0x0000000207067211 */ /* 0x000fc400078a08ff */
[-C--:B------:R-:W-:Y:S01]  /*1b250*/  LEA.HI.X.SX32 R5, R15, R0.reuse, 0x1, P6 ;  /* 0x000000000f057211 */ /* 0x080fe200030f0eff */
[----:B-1----:R-:W-:Y:S01]  /*1b260*/  IMAD R15, R18, 0x2, R15 ;  /* 0x00000002120f7824 */ /* 0x002fe200078e020f */
[----:B------:R-:W-:Y:S01]  /*1b270*/  ISETP.LT.AND P2, PT, R141, UR4, !P0 ;  /* 0x000000048d007c0c */ /* 0x000fe2000c741270 */
[----:B------:R-:W-:Y:S02]  /*1b280*/  ULDC UR4, c[0x0][0x22c] ;  /* 0x00008b0000047ab9 */ /* 0x000fe40000000800 */
[----:B------:R-:W1:Y:S01]  /*1b290*/  LDC R18, c[0x0][0x248] ;  /* 0x00009200ff127b82 */ /* 0x000e620000000800 */
[----:B------:R-:W-:Y:S01]  /*1b2a0*/  PRMT R67, R67, 0x7632, R67 ;  /* 0x0000763243437816 */ /* 0x000fe20000000043 */
[----:B0-----:R-:W-:Y:S01]  /*1b2b0*/  IMAD R17, R20, 0x2, R15 ;  /* 0x0000000214117824 */ /* 0x001fe200078e020f */
[----:B------:R-:W-:Y:S02]  /*1b2c0*/  LEA.HI.X.SX32 R7, R7, R0, 0x1, P5 ;  /* 0x0000000007077211 */ /* 0x000fe400028f0eff */
[----:B------:R-:W-:Y:S01]  /*1b2d0*/  ISETP.LT.AND P3, PT, R137, UR4, !P0 ;  /* 0x0000000489007c0c */ /* 0x000fe2000c761270 */
[----:B------:R-:W-:Y:S01]  /*1b2e0*/  ULDC UR4, c[0x0][0x22c] ;  /* 0x00008b0000047ab9 */ /* 0x000fe20000000800 */
[----:B----4-:R-:W-:Y:S01]  /*1b2f0*/  LEA R12, P6, R15, R2, 0x1 ;  /* 0x000000020f0c7211 */ /* 0x010fe200078c08ff */
[----:B------:R-:W0:Y:S01]  /*1b300*/  LDC R20, c[0x0][0x248] ;  /* 0x00009200ff147b82 */ /* 0x000e220000000800 */
[----:B------:R-:W-:Y:S01]  /*1b310*/  ISETP.LT.AND P5, PT, R133, UR4, !P0 ;  /* 0x0000000485007c0c */ /* 0x000fe2000c7a1270 */
[----:B------:R-:W-:Y:S01]  /*1b320*/  ULDC UR4, c[0x0][0x22c] ;  /* 0x00008b0000047ab9 */ /* 0x000fe20000000800 */
[----:B------:R4:W-:Y:S01]  /*1b330*/  @P4 STG.E.U16 desc[UR18][R6.64], R67 ;  /* 0x0000004306004986 */ /* 0x0009e2000c101512 */
[----:B------:R-:W-:Y:S01]  /*1b340*/  LEA.HI.X.SX32 R13, R15, R0, 0x1, P6 ;  /* 0x000000000f0d7211 */ /* 0x000fe200030f0eff */
[----:B---3--:R-:W-:Y:S01]  /*1b350*/  IMAD R15, R14, 0x2, R17 ;  /* 0x000000020e0f7824 */ /* 0x008fe200078e0211 */
[----:B------:R-:W-:Y:S01]  /*1b360*/  ISETP.LT.AND P4, PT, R138, UR4, !P0 ;  /* 0x000000048a007c0c */ /* 0x000fe2000c781270 */
[----:B------:R3:W-:Y:S01]  /*1b370*/  @P2 STG.E.U16 desc[UR18][R4.64], R72 ;  /* 0x0000004804002986 */ /* 0x0007e2000c101512 */
[----:B------:R-:W0:Y:S01]  /*1b380*/  LDC R14, c[0x0][0x248] ;  /* 0x00009200ff0e7b82 */ /* 0x000e220000000800 */
[----:B------:R-:W-:Y:S01]  /*1b390*/  ULDC UR4, c[0x0][0x22c] ;  /* 0x00008b0000047ab9 */ /* 0x000fe20000000800 */
[----:B----4-:R-:W-:-:S04]  /*1b3a0*/  LEA R6, P6, R17, R2, 0x1 ;  /* 0x0000000211067211 */ /* 0x010fc800078c08ff */
[----:B------:R-:W-:Y:S02]  /*1b3b0*/  LEA.HI.X.SX32 R7, R17, R0, 0x1, P6 ;  /* 0x0000000011077211 */ /* 0x000fe400030f0eff */
[C---:B---3--:R-:W-:Y:S01]  /*1b3c0*/  LEA R4, P6, R15.reuse, R2, 0x1 ;  /* 0x000000020f047211 */ /* 0x048fe200078c08ff */
[----:B------:R3:W-:Y:S03]  /*1b3d0*/  @P3 STG.E.U16 desc[UR18][R12.64], R73 ;  /* 0x000000490c003986 */ /* 0x0007e6000c101512 */
[----:B------:R-:W-:Y:S01]  /*1b3e0*/  LEA.HI.X.SX32 R5, R15, R0, 0x1, P6 ;  /* 0x000000000f057211 */ /* 0x000fe200030f0eff */
[----:B--2---:R-:W-:Y:S01]  /*1b3f0*/  IMAD R15, R16, 0x2, R15 ;  /* 0x00000002100f7824 */ /* 0x004fe200078e020f */
[----:B------:R1:W-:Y:S01]  /*1b400*/  @P5 STG.E.U16 desc[UR18][R6.64], R74 ;  /* 0x0000004a06005986 */ /* 0x0003e2000c101512 */
[----:B------:R-:W2:Y:S03]  /*1b410*/  LDC R16, c[0x0][0x248] ;  /* 0x00009200ff107b82 */ /* 0x000ea60000000800 */
[----:B------:R4:W-:Y:S01]  /*1b420*/  @P4 STG.E.U16 desc[UR18][R4.64], R75 ;  /* 0x0000004b04004986 */ /* 0x0009e2000c101512 */
[----:B---3--:R-:W-:Y:S01]  /*1b430*/  LEA R12, P4, R15, R2, 0x1 ;  /* 0x000000020f0c7211 */ /* 0x008fe200078808ff */
[----:B-1----:R-:W-:-:S03]  /*1b440*/  IMAD R7, R18, 0x2, R15 ;  /* 0x0000000212077824 */ /* 0x002fc600078e020f */
[----:B------:R-:W-:Y:S01]  /*1b450*/  LEA.HI.X.SX32 R13, R15, R0, 0x1, P4 ;  /* 0x000000000f0d7211 */ /* 0x000fe200020f0eff */
[----:B------:R-:W1:Y:S01]  /*1b460*/  LDC R18, c[0x0][0x248] ;  /* 0x00009200ff127b82 */ /* 0x000e620000000800 */
[----:B------:R-:W-:Y:S01]  /*1b470*/  ISETP.LT.AND P2, PT, R134, UR4, !P0 ;  /* 0x0000000486007c0c */ /* 0x000fe2000c741270 */
[----:B0-----:R-:W-:Y:S01]  /*1b480*/  IMAD R15, R20, 0x2, R7 ;  /* 0x00000002140f7824 */ /* 0x001fe200078e0207 */
[C---:B------:R-:W-:Y:S01]  /*1b490*/  LEA R6, P4, R7.reuse, R2, 0x1 ;  /* 0x0000000207067211 */ /* 0x040fe200078808ff */
[----:B------:R-:W-:Y:S02]  /*1b4a0*/  ULDC UR4, c[0x0][0x22c] ;  /* 0x00008b0000047ab9 */ /* 0x000fe40000000800 */
[----:B------:R-:W-:Y:S01]  /*1b4b0*/  ISETP.LT.AND P3, PT, R128, UR4, !P0 ;  /* 0x0000000480007c0c */ /* 0x000fe2000c761270 */
[----:B------:R-:W-:Y:S01]  /*1b4c0*/  ULDC UR4, c[0x0][0x22c] ;  /* 0x00008b0000047ab9 */ /* 0x000fe20000000800 */
[----:B------:R-:W-:Y:S01]  /*1b4d0*/  LEA.HI.X.SX32 R7, R7, R0, 0x1, P4 ;  /* 0x0000000007077211 */ /* 0x000fe200020f0eff */
[----:B------:R-:W0:Y:S01]  /*1b4e0*/  LDC R20, c[0x0][0x248] ;  /* 0x00009200ff147b82 */ /* 0x000e220000000800 */
[----:B----4-:R-:W-:-:S02]  /*1b4f0*/  LEA R4, P4, R15, R2, 0x1 ;  /* 0x000000020f047211 */ /* 0x010fc400078808ff */
[----:B------:R-:W-:Y:S01]  /*1b500*/  ISETP.LT.AND P6, PT, R136, UR4, !P0 ;  /* 0x0000000488007c0c */ /* 0x000fe2000c7c1270 */
[----:B------:R-:W-:Y:S01]  /*1b510*/  ULDC UR4, c[0x0][0x22c] ;  /* 0x00008b0000047ab9 */ /* 0x000fe20000000800 */
[----:B------:R-:W-:Y:S01]  /*1b520*/  LEA.HI.X.SX32 R5, R15, R0, 0x1, P4 ;  /* 0x000000000f057211 */ /* 0x000fe200020f0eff */
[----:B------:R-:W-:Y:S01]  /*1b530*/  IMAD R15, R14, 0x2, R15 ;  /* 0x000000020e0f7824 */ /* 0x000fe200078e020f */
[----:B------:R-:W-:Y:S01]  /*1b540*/  PRMT R72, R72, 0x7632, R72 ;  /* 0x0000763248487816 */ /* 0x000fe20000000048 */
[----:B------:R-:W3:Y:S01]  /*1b550*/  LDC R14, c[0x0][0x248] ;  /* 0x00009200ff0e7b82 */ /* 0x000ee20000000800 */
[----:B------:R-:W-:Y:S02]  /*1b560*/  PRMT R73, R73, 0x7632, R73 ;  /* 0x0000763249497816 */ /* 0x000fe40000000049 */
[----:B------:R-:W-:Y:S01]  /*1b570*/  PRMT R74, R74, 0x7632, R74 ;  /* 0x000076324a4a7816 */ /* 0x000fe2000000004a */
[----:B------:R4:W-:Y:S04]  /*1b580*/  @P2 STG.E.U16 desc[UR18][R12.64], R72 ;  /* 0x000000480c002986 */ /* 0x0009e8000c101512 */
[----:B------:R2:W-:Y:S04]  /*1b590*/  @P3 STG.E.U16 desc[UR18][R6.64], R73 ;  /* 0x0000004906003986 */ /* 0x0005e8000c101512 */
[----:B------:R1:W-:Y:S01]  /*1b5a0*/  @P6 STG.E.U16 desc[UR18][R4.64], R74 ;  /* 0x0000004a04006986 */ /* 0x0003e2000c101512 */
[----:B----4-:R-:W-:Y:S01]  /*1b5b0*/  LEA R12, P6, R15, R2, 0x1 ;  /* 0x000000020f0c7211 */ /* 0x010fe200078c08ff */
[----:B--2---:R-:W-:-:S03]  /*1b5c0*/  IMAD R7, R16, 0x2, R15 ;  /* 0x0000000210077824 */ /* 0x004fc600078e020f */
[----:B------:R-:W-:Y:S01]  /*1b5d0*/  LEA.HI.X.SX32 R13, R15, R0, 0x1, P6 ;  /* 0x000000000f0d7211 */ /* 0x000fe200030f0eff */
[----:B------:R-:W2:Y:S01]  /*1b5e0*/  LDC R16, c[0x0][0x248] ;  /* 0x00009200ff107b82 */ /* 0x000ea20000000800 */
[----:B-1----:R-:W-:Y:S01]  /*1b5f0*/  IMAD R15, R18, 0x2, R7 ;  /* 0x00000002120f7824 */ /* 0x002fe200078e0207 */
[----:B------:R-:W-:Y:S02]  /*1b600*/  LEA R6, P6, R7, R2, 0x1 ;  /* 0x0000000207067211 */ /* 0x000fe400078c08ff */
[----:B------:R-:W-:Y:S01]  /*1b610*/  ISETP.LT.AND P5, PT, R135, UR5, !P0 ;  /* 0x0000000587007c0c */ /* 0x000fe2000c7a1270 */
[----:B------:R-:W-:Y:S01]  /*1b620*/  ULDC UR5, c[0x0][0x22c] ;  /* 0x00008b0000057ab9 */ /* 0x000fe20000000800 */
[----:B------:R-:W-:Y:S02]  /*1b630*/  LEA.HI.X.SX32 R7, R7, R0, 0x1, P6 ;  /* 0x0000000007077211 */ /* 0x000fe400030f0eff */
[----:B------:R-:W1:Y:S01]  /*1b640*/  LDC R18, c[0x0][0x248] ;  /* 0x00009200ff127b82 */ /* 0x000e620000000800 */
[----:B------:R-:W-:-:S02]  /*1b650*/  LEA R4, P6, R15, R2, 0x1 ;  /* 0x000000020f047211 */ /* 0x000fc400078c08ff */
[----:B------:R-:W-:Y:S01]  /*1b660*/  ISETP.LT.AND P2, PT, R132, UR4, !P0 ;  /* 0x0000000484007c0c */ /* 0x000fe2000c741270 */
[----:B------:R-:W-:Y:S01]  /*1b670*/  ULDC UR4, c[0x0][0x22c] ;  /* 0x00008b0000047ab9 */ /* 0x000fe20000000800 */
[----:B------:R-:W-:Y:S01]  /*1b680*/  LEA.HI.X.SX32 R5, R15, R0, 0x1, P6 ;  /* 0x000000000f057211 */ /* 0x000fe200030f0eff */
[----:B---3--:R-:W-:Y:S01]  /*1b690*/  IMAD R15, R14, 0x2, R15 ;  /* 0x000000020e0f7824 */ /* 0x008fe200078e020f */
[----:B------:R-:W-:Y:S02]  /*1b6a0*/  PRMT R75, R75, 0x7632, R75 ;  /* 0x000076324b4b7816 */ /* 0x000fe4000000004b */
[----:B------:R-:W-:Y:S01]  /*1b6b0*/  ISETP.LT.AND P3, PT, R122, UR4, !P0 ;  /* 0x000000047a007c0c */ /* 0x000fe2000c761270 */
[----:B0-----:R-:W-:Y:S01]  /*1b6c0*/  IMAD R17, R20, 0x2, R15 ;  /* 0x0000000214117824 */ /* 0x001fe200078e020f */
[----:B------:R-:W-:Y:S01]  /*1b6d0*/  ULDC UR4, c[0x0][0x22c] ;  /* 0x00008b0000047ab9 */ /* 0x000fe20000000800 */
[----:B------:R-:W0:Y:S01]  /*1b6e0*/  LDC R20, c[0x0][0x248] ;  /* 0x00009200ff147b82 */ /* 0x000e220000000800 */
[----:B------:R3:W-:Y:S01]  /*1b6f0*/  @P5 STG.E.U16 desc[UR18][R12.64], R75 ;  /* 0x0000004b0c005986 */ /* 0x0007e2000c101512 */
[----:B------:R-:W-:Y:S01]  /*1b700*/  ISETP.LT.AND P4, PT, R129, UR4, !P0 ;  /* 0x0000000481007c0c */ /* 0x000fe2000c781270 */
[----:B------:R-:W-:-:S02]  /*1b710*/  ULDC UR4, c[0x0][0x22c] ;  /* 0x00008b0000047ab9 */ /* 0x000fc40000000800 */
[----:B------:R2:W-:Y:S01]  /*1b720*/  @P2 STG.E.U16 desc[UR18][R6.64], R80 ;  /* 0x0000005006002986 */ /* 0x0005e2000c101512 */
[----:B---3--:R-:W-:-:S04]  /*1b730*/  LEA R12, P6, R15, R2, 0x1 ;  /* 0x000000020f0c7211 */ /* 0x008fc800078c08ff */
[----:B------:R-:W-:Y:S01]  /*1b740*/  LEA.HI.X.SX32 R13, R15, R0, 0x1, P6 ;  /* 0x000000000f0d7211 */ /* 0x000fe200030f0eff */
[----:B--2---:R-:W-:Y:S01]  /*1b750*/  IMAD R7, R16, 0x2, R17 ;  /* 0x0000000210077824 */ /* 0x004fe200078e0211 */
[C---:B------:R-:W-:Y:S01]  /*1b760*/  LEA R14, P6, R17.reuse, R2, 0x1 ;  /* 0x00000002110e7211 */ /* 0x040fe200078c08ff */
[----:B------:R2:W-:Y:S01]  /*1b770*/  @P3 STG.E.U16 desc[UR18][R4.64], R81 ;  /* 0x0000005104003986 */ /* 0x0005e2000c101512 */
[----:B------:R-:W-:Y:S01]  /*1b780*/  ISETP.LT.AND P5, PT, R126, UR4, !P0 ;  /* 0x000000047e007c0c */ /* 0x000fe2000c7a1270 */
[----:B------:R-:W3:Y:S01]  /*1b790*/  LDC R16, c[0x0][0x248] ;  /* 0x00009200ff107b82 */ /* 0x000ee20000000800 */
[----:B------:R-:W-:Y:S01]  /*1b7a0*/  LEA.HI.X.SX32 R15, R17, R0, 0x1, P6 ;  /* 0x00000000110f7211 */ /* 0x000fe200030f0eff */
[----:B-1----:R-:W-:Y:S01]  /*1b7b0*/  IMAD R17, R18, 0x2, R7 ;  /* 0x0000000212117824 */ /* 0x002fe200078e0207 */
[----:B------:R-:W-:Y:S02]  /*1b7c0*/  ULDC UR4, c[0x0][0x22c] ;  /* 0x00008b0000047ab9 */ /* 0x000fe40000000800 */
[----:B------:R-:W-:Y:S01]  /*1b7d0*/  ISETP.LT.AND P2, PT, R130, UR4, !P0 ;  /* 0x0000000482007c0c */ /* 0x000fe2000c741270 */
[----:B------:R-:W-:-:S02]  /*1b7e0*/  ULDC UR4, c[0x0][0x22c] ;  /* 0x00008b0000047ab9 */ /* 0x000fc40000000800 */
[----:B------:R-:W1:Y:S01]  /*1b7f0*/  LDC R18, c[0x0][0x248] ;  /* 0x00009200ff127b82 */ /* 0x000e620000000800 */
[----:B--2---:R-:W-:-:S04]  /*1b800*/  LEA R4, P6, R7, R2, 0x1 ;  /* 0x0000000207047211 */ /* 0x004fc800078c08ff */
[----:B------:R-:W-:Y:S02]  /*1b810*/  LEA.HI.X.SX32 R5, R7, R0, 0x1, P6 ;  /* 0x0000000007057211 */ /* 0x000fe400030f0eff */
[----:B------:R-:W-:Y:S02]  /*1b820*/  LEA R6, P6, R17, R2, 0x1 ;  /* 0x0000000211067211 */ /* 0x000fe400078c08ff */
[----:B------:R-:W-:Y:S01]  /*1b830*/  ISETP.LT.AND P3, PT, R125, UR4, !P0 ;  /* 0x000000047d007c0c */ /* 0x000fe2000c761270 */
[----:B------:R-:W-:Y:S01]  /*1b840*/  @P4 STG.E.U16 desc[UR18][R12.64], R82 ;  /* 0x000000520c004986 */ /* 0x000fe2000c101512 */
[----:B------:R-:W-:Y:S01]  /*1b850*/  LEA.HI.X.SX32 R7, R17, R0, 0x1, P6 ;  /* 0x0000000011077211 */ /* 0x000fe200030f0eff */
[----:B0-----:R-:W-:Y:S01]  /*1b860*/  IMAD R17, R20, 0x2, R17 ;  /* 0x0000000214117824 */ /* 0x001fe200078e0211 */
[----:B------:R-:W-:Y:S01]  /*1b870*/  PRMT R80, R80, 0x7632, R80 ;  /* 0x0000763250507816 */ /* 0x000fe20000000050 */
[----:B------:R0:W-:Y:S01]  /*1b880*/  @P5 STG.E.U16 desc[UR18][R14.64], R83 ;  /* 0x000000530e005986 */ /* 0x0001e2000c101512 */
[----:B------:R-:W2:Y:S01]  /*1b890*/  LDC R20, c[0x0][0x248] ;  /* 0x00009200ff147b82 */ /* 0x000ea20000000800 */
[----:B------:R-:W-:Y:S01]  /*1b8a0*/  ULDC UR4, c[0x0][0x22c] ;  /* 0x00008b0000047ab9 */ /* 0x000fe20000000800 */
[----:B------:R-:W-:Y:S01]  /*1b8b0*/  PRMT R81, R81, 0x7632, R81 ;  /* 0x0000763251517816 */ /* 0x000fe20000000051 */
[----:B------:R4:W-:Y:S01]  /*1b8c0*/  @P2 STG.E.U16 desc[UR18][R4.64], R80 ;  /* 0x0000005004002986 */ /* 0x0009e2000c101512 */
[----:B------:R-:W-:Y:S01]  /*1b8d0*/  ISETP.LT.AND P4, PT, R127, UR4, !P0 ;  /* 0x000000047f007c0c */ /* 0x000fe2000c781270 */
[----:B------:R-:W-:Y:S01]  /*1b8e0*/  ULDC UR4, c[0x0][0x22c] ;  /* 0x00008b0000047ab9 */ /* 0x000fe20000000800 */
[----:B0-----:R-:W-:-:S02]  /*1b8f0*/  IMAD R15, R22, 0x2, R17 ;  /* 0x00000002160f7824 */ /* 0x001fc400078e0211 */
[----:B------:R-:W0:Y:S01]  /*1b900*/  LDC R22, c[0x0][0x248] ;  /* 0x00009200ff167b82 */ /* 0x000e220000000800 */
[----:B------:R1:W-:Y:S02]  /*1b910*/  @P3 STG.E.U16 desc[UR18][R6.64], R81 ;  /* 0x0000005106003986 */ /* 0x0003e4000c101512 */
[-C--:B----4-:R-:W-:Y:S02]  /*1b920*/  LEA R4, P6, R15, R2.reuse, 0x1 ;  /* 0x000000020f047211 */ /* 0x090fe400078c08ff */
[----:B------:R-:W-:Y:S02]  /*1b930*/  LEA R12, P3, R17, R2, 0x1 ;  /* 0x00000002110c7211 */ /* 0x000fe400078608ff */
[-C--:B------:R-:W-:Y:S01]  /*1b940*/  LEA.HI.X.SX32 R5, R15, R0.reuse, 0x1, P6 ;  /* 0x000000000f057211 */ /* 0x080fe200030f0eff */
[----:B---3--:R-:W-:Y:S01]  /*1b950*/  IMAD R15, R16, 0x2, R15 ;  /* 0x00000002100f7824 */ /* 0x008fe200078e020f */
[----:B------:R-:W-:Y:S01]  /*1b960*/  LEA.HI.X.SX32 R13, R17, R0, 0x1, P3 ;  /* 0x00000000110d7211 */ /* 0x000fe200018f0eff */
[----:B------:R-:W3:Y:S01]  /*1b970*/  LDC R16, c[0x0][0x248] ;  /* 0x00009200ff107b82 */ /* 0x000ee20000000800 */
[----:B------:R-:W-:Y:S01]  /*1b980*/  PRMT R82, R82, 0x7632, R82 ;  /* 0x0000763252527816 */ /* 0x000fe20000000052 */
[----:B-1----:R-:W-:Y:S01]  /*1b990*/  IMAD R17, R18, 0x2, R15 ;  /* 0x0000000212117824 */ /* 0x002fe200078e020f */
[----:B------:R-:W-:Y:S01]  /*1b9a0*/  ISETP.LT.AND P5, PT, R123, UR4, !P0 ;  /* 0x000000047b007c0c */ /* 0x000fe2000c7a1270 */
[----:B------:R-:W-:-:S02]  /*1b9b0*/  ULDC UR4, c[0x0][0x22c] ;  /* 0x00008b0000047ab9 */ /* 0x000fc40000000800 */
[----:B------:R-:W-:Y:S01]  /*1b9c0*/  ISETP.LT.AND P2, PT, R121, UR4, !P0 ;  /* 0x0000000479007c0c */ /* 0x000fe2000c741270 */
[----:B------:R1:W-:Y:S01]  /*1b9d0*/  @P4 STG.E.U16 desc[UR18][R12.64], R82 ;  /* 0x000000520c004986 */ /* 0x0003e2000c101512 */
[----:B------:R-:W-:Y:S01]  /*1b9e0*/  ULDC UR4, c[0x0][0x22c] ;  /* 0x00008b0000047ab9 */ /* 0x000fe20000000800 */
[-C--:B------:R-:W-:Y:S01]  /*1b9f0*/  LEA R6, P4, R15, R2.reuse, 0x1 ;  /* 0x000000020f067211 */ /* 0x080fe200078808ff */
[----:B------:R-:W4:Y:S01]  /*1ba00*/  LDC R18, c[0x0][0x248] ;  /* 0x00009200ff127b82 */ /* 0x000f220000000800 */
[----:B------:R-:W-:Y:S02]  /*1ba10*/  LEA R14, P6, R17, R2, 0x1 ;  /* 0x00000002110e7211 */ /* 0x000fe400078c08ff */
[----:B------:R-:W-:Y:S01]  /*1ba20*/  ISETP.LT.AND P3, PT, R124, UR4, !P0 ;  /* 0x000000047c007c0c */ /* 0x000fe2000c761270 */
[----:B------:R-:W-:Y:S01]  /*1ba30*/  ULDC UR4, c[0x0][0x22c] ;  /* 0x00008b0000047ab9 */ /* 0x000fe20000000800 */
[-C--:B------:R-:W-:Y:S02]  /*1ba40*/  LEA.HI.X.SX32 R7, R15, R0.reuse, 0x1, P4 ;  /* 0x000000000f077211 */ /* 0x080fe400020f0eff */
[----:B------:R-:W-:Y:S01]  /*1ba50*/  LEA.HI.X.SX32 R15, R17, R0, 0x1, P6 ;  /* 0x00000000110f7211 */ /* 0x000fe200030f0eff */
[----:B--2---:R-:W-:Y:S01]  /*1ba60*/  IMAD R17, R20, 0x2, R17 ;  /* 0x0000000214117824 */ /* 0x004fe200078e0211 */
[----:B------:R-:W-:Y:S01]  /*1ba70*/  PRMT R83, R83, 0x7632, R83 ;  /* 0x0000763253537816 */ /* 0x000fe20000000053 */
[----:B------:R-:W2:Y:S02]  /*1ba80*/  LDC R20, c[0x0][0x248] ;  /* 0x00009200ff147b82 */ /* 0x000ea40000000800 */
[----:B0-----:R-:W-:-:S02]  /*1ba90*/  IMAD R19, R22, 0x2, R17 ;  /* 0x0000000216137824 */ /* 0x001fc400078e0211 */
[----:B------:R0:W-:Y:S01]  /*1baa0*/  @P5 STG.E.U16 desc[UR18][R4.64], R83 ;  /* 0x0000005304005986 */ /* 0x0001e2000c101512 */
[----:B------:R-:W-:Y:S01]  /*1bab0*/  ISETP.LT.AND P5, PT, R59, UR4, !P0 ;  /* 0x000000043b007c0c */ /* 0x000fe2000c7a1270 */
[----:B------:R-:W-:Y:S01]  /*1bac0*/  ULDC UR4, c[0x0][0x22c] ;  /* 0x00008b0000047ab9 */ /* 0x000fe20000000800 */
[----:B------:R-:W-:Y:S01]  /*1bad0*/  ISETP.LT.AND P4, PT, R57, UR5, !P0 ;  /* 0x0000000539007c0c */ /* 0x000fe2000c781270 */
[----:B------:R-:W-:Y:S01]  /*1bae0*/  @P2 STG.E.U16 desc[UR18][R6.64], R88 ;  /* 0x0000005806002986 */ /* 0x000fe2000c101512 */
[C---:B-1----:R-:W-:Y:S01]  /*1baf0*/  LEA R12, P6, R19.reuse, R2, 0x1 ;  /* 0x00000002130c7211 */ /* 0x042fe200078c08ff */
[----:B------:R-:W-:Y:S01]  /*1bb00*/  ULDC UR5, c[0x0][0x22c] ;  /* 0x00008b0000057ab9 */ /* 0x000fe20000000800 */
[----:B------:R-:W1:Y:S01]  /*1bb10*/  LDC R22, c[0x0][0x248] ;  /* 0x00009200ff167b82 */ /* 0x000e620000000800 */
[----:B------:R4:W-:Y:S01]  /*1bb20*/  @P3 STG.E.U16 desc[UR18][R14.64], R89 ;  /* 0x000000590e003986 */ /* 0x0009e2000c101512 */
[----:B------:R-:W-:Y:S01]  /*1bb30*/  LEA.HI.X.SX32 R13, R19, R0, 0x1, P6 ;  /* 0x00000000130d7211 */ /* 0x000fe200030f0eff */
[----:B---3--:R-:W-:Y:S01]  /*1bb40*/  IMAD R19, R16, 0x2, R19 ;  /* 0x0000000210137824 */ /* 0x008fe200078e0213 */
[----:B0-----:R-:W-:-:S04]  /*1bb50*/  LEA R4, P2, R17, R2, 0x1 ;  /* 0x0000000211047211 */ /* 0x001fc800078408ff */
[----:B------:R-:W0:Y:S01]  /*1bb60*/  LDC R16, c[0x0][0x248] ;  /* 0x00009200ff107b82 */ /* 0x000e220000000800 */
[----:B------:R-:W-:-:S07]  /*1bb70*/  LEA.HI.X.SX32 R5, R17, R0, 0x1, P2 ;  /* 0x0000000011057211 */ /* 0x000fce00010f0eff */
[----:B----4-:R-:W3:Y:S01]  /*1bb80*/  LDC R14, c[0x0][0x248] ;  /* 0x00009200ff0e7b82 */ /* 0x010ee20000000800 */
[----:B------:R-:W-:Y:S01]  /*1bb90*/  ISETP.LT.AND P2, PT, R56, UR4, !P0 ;  /* 0x0000000438007c0c */ /* 0x000fe2000c741270 */
[----:B------:R-:W-:Y:S01]  /*1bba0*/  IMAD R15, R18, 0x2, R19 ;  /* 0x00000002120f7824 */ /* 0x000fe200078e0213 */
[----:B------:R-:W-:Y:S01]  /*1bbb0*/  ISETP.LT.AND P3, PT, R76, UR5, !P0 ;  /* 0x000000054c007c0c */ /* 0x000fe2000c761270 */
[----:B------:R4:W-:Y:S01]  /*1bbc0*/  @P5 STG.E.U16 desc[UR18][R4.64], R90 ;  /* 0x0000005a04005986 */ /* 0x0009e2000c101512 */
[----:B------:R-:W-:Y:S01]  /*1bbd0*/  PRMT R88, R88, 0x7632, R88 ;  /* 0x0000763258587816 */ /* 0x000fe20000000058 */
[----:B------:R-:W-:Y:S01]  /*1bbe0*/  ULDC UR4, c[0x0][0x22c] ;  /* 0x00008b0000047ab9 */ /* 0x000fe20000000800 */
[----:B------:R-:W-:Y:S01]  /*1bbf0*/  PRMT R89, R89, 0x7632, R89 ;  /* 0x0000763259597816 */ /* 0x000fe20000000059 */
[----:B------:R2:W-:Y:S01]  /*1bc00*/  @P4 STG.E.U16 desc[UR18][R12.64], R91 ;  /* 0x0000005b0c004986 */ /* 0x0005e2000c101512 */
[----:B------:R-:W-:Y:S01]  /*1bc10*/  LEA R6, P4, R19, R2, 0x1 ;  /* 0x0000000213067211 */ /* 0x000fe200078808ff */
[----:B------:R-:W1:Y:S01]  /*1bc20*/  LDC R18, c[0x0][0x248] ;  /* 0x00009200ff127b82 */ /* 0x000e620000000800 */
[----:B------:R-:W-:-:S02]  /*1bc30*/  ULDC UR5, c[0x0][0x22c] ;  /* 0x00008b0000057ab9 */ /* 0x000fc40000000800 */
[----:B------:R-:W-:Y:S02]  /*1bc40*/  LEA.HI.X.SX32 R7, R19, R0, 0x1, P4 ;  /* 0x0000000013077211 */ /* 0x000fe400020f0eff */
[C---:B----4-:R-:W-:Y:S02]  /*1bc50*/  LEA R4, P6, R15.reuse, R2, 0x1 ;  /* 0x000000020f047211 */ /* 0x050fe400078c08ff */
[----:B------:R-:W-:Y:S01]  /*1bc60*/  ISETP.LT.AND P5, PT, R120, UR4, !P0 ;  /* 0x0000000478007c0c */ /* 0x000fe2000c7a1270 */
[----:B--2---:R-:W-:Y:S01]  /*1bc70*/  IMAD R13, R20, 0x2, R15 ;  /* 0x00000002140d7824 */ /* 0x004fe200078e020f */
[----:B------:R-:W-:Y:S01]  /*1bc80*/  LEA.HI.X.SX32 R5, R15, R0, 0x1, P6 ;  /* 0x000000000f057211 */ /* 0x000fe200030f0eff */
[----:B------:R-:W2:Y:S01]  /*1bc90*/  LDC R20, c[0x0][0x248] ;  /* 0x00009200ff147b82 */ /* 0x000ea20000000800 */
        /* <DEDUP_REMOVED lines=8> */
[----:B0-----:R-:W-:Y:S01]  /*1bd20*/  IMAD R15, R16, 0x2, R7 ;  /* 0x00000002100f7824 */ /* 0x001fe200078e0207 */
[----:B------:R-:W-:Y:S01]  /*1bd30*/  ISETP.LT.AND P4, PT, R48, UR4, !P0 ;  /* 0x0000000430007c0c */ /* 0x000fe2000c781270 */
[----:B------:R-:W-:Y:S02]  /*1bd40*/  ULDC UR4, c[0x0][0x22c] ;  /* 0x00008b0000047ab9 */ /* 0x000fe40000000800 */
[----:B------:R0:W-:Y:S01]  /*1bd50*/  @P5 STG.E.U16 desc[UR18][R12.64], R90 ;  /* 0x0000005a0c005986 */ /* 0x0001e2000c101512 */
[C---:B----4-:R-:W-:Y:S01]  /*1bd60*/  LEA R4, P5, R15.reuse, R2, 0x1 ;  /* 0x000000020f047211 */ /* 0x050fe200078a08ff */
[----:B------:R-:W4:Y:S01]  /*1bd70*/  LDC R16, c[0x0][0x248] ;  /* 0x00009200ff107b82 */ /* 0x000f220000000800 */
[----:B------:R-:W-:Y:S01]  /*1bd80*/  ISETP.LT.AND P2, PT, R58, UR4, !P0 ;  /* 0x000000043a007c0c */ /* 0x000fe2000c741270 */
[----:B------:R-:W-:Y:S01]  /*1bd90*/  ULDC UR4, c[0x0][0x22c] ;  /* 0x00008b0000047ab9 */ /* 0x000fe20000000800 */
[----:B------:R-:W-:Y:S01]  /*1bda0*/  LEA.HI.X.SX32 R5, R15, R0, 0x1, P5 ;  /* 0x000000000f057211 */ /* 0x000fe200028f0eff */
[----:B-1----:R-:W-:Y:S01]  /*1bdb0*/  IMAD R15, R18, 0x2, R15 ;  /* 0x00000002120f7824 */ /* 0x002fe200078e020f */
[----:B------:R-:W-:Y:S01]  /*1bdc0*/  ISETP.LT.AND P6, PT, R54, UR4, !P0 ;  /* 0x0000000436007c0c */ /* 0x000fe2000c7c1270 */
[----:B------:R-:W-:Y:S01]  /*1bdd0*/  ULDC UR4, c[0x0][0x22c] ;  /* 0x00008b0000047ab9 */ /* 0x000fe20000000800 */
[----:B------:R-:W-:Y:S01]  /*1bde0*/  LEA R6, P3, R7, R2, 0x1 ;  /* 0x0000000207067211 */ /* 0x000fe200078608ff */
[----:B------:R-:W1:Y:S01]  /*1bdf0*/  LDC R18, c[0x0][0x248] ;  /* 0x00009200ff127b82 */ /* 0x000e620000000800 */
[----:B------:R-:W-:Y:S01]  /*1be00*/  PRMT R91, R91, 0x7632, R91 ;  /* 0x000076325b5b7816 */ /* 0x000fe2000000005b */
[----:B--2---:R-:W-:Y:S01]  /*1be10*/  IMAD R17, R20, 0x2, R15 ;  /* 0x0000000214117824 */ /* 0x004fe200078e020f */
[----:B------:R-:W-:-:S02]  /*1be20*/  LEA.HI.X.SX32 R7, R7, R0, 0x1, P3 ;  /* 0x0000000007077211 */ /* 0x000fc400018f0eff */
[----:B0-----:R-:W-:-:S03]  /*1be30*/  LEA R12, P5, R15, R2, 0x1 ;  /* 0x000000020f0c7211 */ /* 0x001fc600078a08ff */
[----:B------:R-:W0:Y:S01]  /*1be40*/  LDC R20, c[0x0][0x248] ;  /* 0x00009200ff147b82 */ /* 0x000e220000000800 */
[----:B------:R-:W-:Y:S01]  /*1be50*/  ISETP.LT.AND P3, PT, R50, UR4, !P0 ;  /* 0x0000000432007c0c */ /* 0x000fe2000c761270 */
[----:B------:R-:W-:Y:S01]  /*1be60*/  ULDC UR4, c[0x0][0x22c] ;  /* 0x00008b0000047ab9 */ /* 0x000fe20000000800 */
[----:B------:R-:W-:Y:S01]  /*1be70*/  LEA.HI.X.SX32 R13, R15, R0, 0x1, P5 ;  /* 0x000000000f0d7211 */ /* 0x000fe200028f0eff */
[----:B------:R2:W-:Y:S01]  /*1be80*/  @P4 STG.E.U16 desc[UR18][R6.64], R91 ;  /* 0x0000005b06004986 */ /* 0x0005e2000c101512 */
[----:B---3--:R-:W-:Y:S01]  /*1be90*/  IMAD R15, R14, 0x2, R17 ;  /* 0x000000020e0f7824 */ /* 0x008fe200078e0211 */
[----:B------:R-:W-:Y:S01]  /*1bea0*/  ISETP.LT.AND P4, PT, R55, UR4, !P0 ;  /* 0x0000000437007c0c */ /* 0x000fe2000c781270 */
[----:B------:R-:W-:Y:S01]  /*1beb0*/  ULDC UR4, c[0x0][0x22c] ;  /* 0x00008b0000047ab9 */ /* 0x000fe20000000800 */
[----:B------:R3:W-:Y:S01]  /*1bec0*/  @P2 STG.E.U16 desc[UR18][R4.64], R96 ;  /* 0x0000006004002986 */ /* 0x0007e2000c101512 */
[----:B------:R-:W0:Y:S03]  /*1bed0*/  LDC R14, c[0x0][0x248] ;  /* 0x00009200ff0e7b82 */ /* 0x000e260000000800 */
[----:B------:R1:W-:Y:S01]  /*1bee0*/  @P6 STG.E.U16 desc[UR18][R12.64], R97 ;  /* 0x000000610c006986 */ /* 0x0003e2000c101512 */
[----:B--2---:R-:W-:-:S02]  /*1bef0*/  LEA R6, P5, R17, R2, 0x1 ;  /* 0x0000000211067211 */ /* 0x004fc400078a08ff */
[----:B---3--:R-:W-:Y:S02]  /*1bf00*/  LEA R4, P6, R15, R2, 0x1 ;  /* 0x000000020f047211 */ /* 0x008fe400078c08ff */
[-C--:B------:R-:W-:Y:S02]  /*1bf10*/  LEA.HI.X.SX32 R7, R17, R0.reuse, 0x1, P5 ;  /* 0x0000000011077211 */ /* 0x080fe400028f0eff */
[----:B------:R-:W-:Y:S01]  /*1bf20*/  LEA.HI.X.SX32 R5, R15, R0, 0x1, P6 ;  /* 0x000000000f057211 */ /* 0x000fe200030f0eff */
[----:B----4-:R-:W-:Y:S02]  /*1bf30*/  IMAD R15, R16, 0x2, R15 ;  /* 0x00000002100f7824 */ /* 0x010fe400078e020f */
[----:B------:R2:W-:Y:S01]  /*1bf40*/  @P3 STG.E.U16 desc[UR18][R6.64], R98 ;  /* 0x0000006206003986 */ /* 0x0005e2000c101512 */
[----:B------:R-:W3:Y:S03]  /*1bf50*/  LDC R16, c[0x0][0x248] ;  /* 0x00009200ff107b82 */ /* 0x000ee60000000800 */
[----:B------:R4:W-:Y:S01]  /*1bf60*/  @P4 STG.E.U16 desc[UR18][R4.64], R99 ;  /* 0x0000006304004986 */ /* 0x0009e2000c101512 */
[----:B-1----:R-:W-:-:S02]  /*1bf70*/  LEA R12, P4, R15, R2, 0x1 ;  /* 0x000000020f0c7211 */ /* 0x002fc400078808ff */
[----:B------:R-:W-:Y:S01]  /*1bf80*/  ISETP.LT.AND P2, PT, R51, UR4, !P0 ;  /* 0x0000000433007c0c */ /* 0x000fe2000c741270 */
[----:B------:R-:W-:Y:S01]  /*1bf90*/  ULDC UR4, c[0x0][0x22c] ;  /* 0x00008b0000047ab9 */ /* 0x000fe20000000800 */
[----:B--2---:R-:W-:Y:S01]  /*1bfa0*/  IMAD R7, R18, 0x2, R15 ;  /* 0x0000000212077824 */ /* 0x004fe200078e020f */
[----:B------:R-:W-:Y:S01]  /*1bfb0*/  LEA.HI.X.SX32 R13, R15, R0, 0x1, P4 ;  /* 0x000000000f0d7211 */ /* 0x000fe200020f0eff */
[----:B------:R-:W1:Y:S02]  /*1bfc0*/  LDC R18, c[0x0][0x248] ;  /* 0x00009200ff127b82 */ /* 0x000e640000000800 */
[----:B0-----:R-:W-:Y:S01]  /*1bfd0*/  IMAD R15, R20, 0x2, R7 ;  /* 0x00000002140f7824 */ /* 0x001fe200078e0207 */
[----:B------:R-:W-:Y:S02]  /*1bfe0*/  LEA R6, P4, R7, R2, 0x1 ;  /* 0x0000000207067211 */ /* 0x000fe400078808ff */
        /* <DEDUP_REMOVED lines=10> */
[----:B------:R-:W2:Y:S01]  /*1c090*/  LDC R14, c[0x0][0x248] ;  /* 0x00009200ff0e7b82 */ /* 0x000ea20000000800 */
[----:B------:R-:W-:Y:S02]  /*1c0a0*/  PRMT R97, R97, 0x7632, R97 ;  /* 0x0000763261617816 */ /* 0x000fe40000000061 */
[----:B------:R-:W-:Y:S01]  /*1c0b0*/  PRMT R98, R98, 0x7632, R98 ;  /* 0x0000763262627816 */ /* 0x000fe20000000062 */
[----:B------:R4:W-:Y:S04]  /*1c0c0*/  @P2 STG.E.U16 desc[UR18][R12.64], R96 ;  /* 0x000000600c002986 */ /* 0x0009e8000c101512 */
[----:B------:R3:W-:Y:S04]  /*1c0d0*/  @P5 STG.E.U16 desc[UR18][R6.64], R97 ;  /* 0x0000006106005986 */ /* 0x0007e8000c101512 */
[----:B------:R1:W-:Y:S01]  /*1c0e0*/  @P6 STG.E.U16 desc[UR18][R4.64], R98 ;  /* 0x0000006204006986 */ /* 0x0003e2000c101512 */
[----:B----4-:R-:W-:Y:S01]  /*1c0f0*/  LEA R12, P6, R15, R2, 0x1 ;  /* 0x000000020f0c7211 */ /* 0x010fe200078c08ff */
[----:B---3--:R-:W-:-:S03]  /*1c100*/  IMAD R7, R16, 0x2, R15 ;  /* 0x0000000210077824 */ /* 0x008fc600078e020f */
[----:B------:R-:W-:Y:S01]  /*1c110*/  LEA.HI.X.SX32 R13, R15, R0, 0x1, P6 ;  /* 0x000000000f0d7211 */ /* 0x000fe200030f0eff */
[----:B------:R-:W3:Y:S01]  /*1c120*/  LDC R16, c[0x0][0x248] ;  /* 0x00009200ff107b82 */ /* 0x000ee20000000800 */
[----:B-1----:R-:W-:Y:S01]  /*1c130*/  IMAD R15, R18, 0x2, R7 ;  /* 0x00000002120f7824 */ /* 0x002fe200078e0207 */
[C---:B------:R-:W-:Y:S02]  /*1c140*/  LEA R6, P6, R7.reuse, R2, 0x1 ;  /* 0x0000000207067211 */ /* 0x040fe400078c08ff */
        /* <DEDUP_REMOVED lines=8> */
[----:B--2---:R-:W-:Y:S01]  /*1c1d0*/  IMAD R15, R14, 0x2, R15 ;  /* 0x000000020e0f7824 */ /* 0x004fe200078e020f */
        /* <DEDUP_REMOVED lines=9> */
[----:B--2---:R-:W-:-:S04]  /*1c270*/  LEA R12, P6, R15, R2, 0x1 ;  /* 0x000000020f0c7211 */ /* 0x004fc800078c08ff */
[----:B------:R-:W-:Y:S01]  /*1c280*/  LEA.HI.X.SX32 R13, R15, R0, 0x1, P6 ;  /* 0x000000000f0d7211 */ /* 0x000fe200030f0eff */
[----:B---3--:R-:W-:Y:S01]  /*1c290*/  IMAD R7, R16, 0x2, R17 ;  /* 0x0000000210077824 */ /* 0x008fe200078e0211 */
[----:B------:R-:W-:Y:S01]  /*1c2a0*/  LEA R14, P6, R17, R2, 0x1 ;  /* 0x00000002110e7211 */ /* 0x000fe200078c08ff */
        /* <DEDUP_REMOVED lines=11> */
[C---:B------:R-:W-:Y:S02]  /*1c360*/  LEA R6, P6, R17.reuse, R2, 0x1 ;  /* 0x0000000211067211 */ /* 0x040fe400078c08ff */
[----:B------:R-:W-:Y:S01]  /*1c370*/  ISETP.LT.AND P4, PT, R42, UR4, !P0 ;  /* 0x000000042a007c0c */ /* 0x000fe2000c781270 */
[----:B------:R-:W-:Y:S01]  /*1c380*/  @P5 STG.E.U16 desc[UR18][R12.64], R102 ;  /* 0x000000660c005986 */ /* 0x000fe2000c101512 */
[----:B------:R-:W-:Y:S01]  /*1c390*/  LEA.HI.X.SX32 R7, R17, R0, 0x1, P6 ;  /* 0x0000000011077211 */ /* 0x000fe200030f0eff */
[----:B0-----:R-:W-:Y:S01]  /*1c3a0*/  IMAD R17, R20, 0x2, R17 ;  /* 0x0000000214117824 */ /* 0x001fe200078e0211 */
[----:B------:R-:W-:Y:S01]  /*1c3b0*/  ULDC UR4, c[0x0][0x22c] ;  /* 0x00008b0000047ab9 */ /* 0x000fe20000000800 */
[----:B------:R0:W-:Y:S01]  /*1c3c0*/  @P3 STG.E.U16 desc[UR18][R14.64], R103 ;  /* 0x000000670e003986 */ /* 0x0001e2000c101512 */
[----:B------:R-:W-:Y:S01]  /*1c3d0*/  PRMT R100, R100, 0x7632, R100 ;  /* 0x0000763264647816 */ /* 0x000fe20000000064 */
[----:B------:R-:W2:Y:S01]  /*1c3e0*/  LDC R20, c[0x0][0x248] ;  /* 0x00009200ff147b82 */ /* 0x000ea20000000800 */
[----:B------:R-:W-:Y:S01]  /*1c3f0*/  ISETP.LT.AND P5, PT, R44, UR4, !P0 ;  /* 0x000000042c007c0c */ /* 0x000fe2000c7a1270 */
[----:B------:R-:W-:Y:S01]  /*1c400*/  ULDC UR4, c[0x0][0x22c] ;  /* 0x00008b0000047ab9 */ /* 0x000fe20000000800 */
[----:B------:R-:W-:Y:S01]  /*1c410*/  PRMT R101, R101, 0x7632, R101 ;  /* 0x0000763265657816 */ /* 0x000fe20000000065 */
[----:B------:R4:W-:Y:S01]  /*1c420*/  @P2 STG.E.U16 desc[UR18][R4.64], R100 ;  /* 0x0000006404002986 */ /* 0x0009e2000c101512 */
[----:B------:R-:W-:Y:S01]  /*1c430*/  ISETP.LT.AND P3, PT, R40, UR4, !P0 ;  /* 0x0000000428007c0c */ /* 0x000fe2000c761270 */
[----:B------:R-:W-:Y:S01]  /*1c440*/  ULDC UR4, c[0x0][0x22c] ;  /* 0x00008b0000047ab9 */ /* 0x000fe20000000800 */
[----:B0-----:R-:W-:-:S02]  /*1c450*/  IMAD R15, R22, 0x2, R17 ;  /* 0x00000002160f7824 */ /* 0x001fc400078e0211 */
[----:B------:R-:W0:Y:S01]  /*1c460*/  LDC R22, c[0x0][0x248] ;  /* 0x00009200ff167b82 */ /* 0x000e220000000800 */
[----:B------:R1:W-:Y:S01]  /*1c470*/  @P4 STG.E.U16 desc[UR18][R6.64], R101 ;  /* 0x0000006506004986 */ /* 0x0003e2000c101512 */
[-C--:B------:R-:W-:Y:S02]  /*1c480*/  LEA R12, P4, R17, R2.reuse, 0x1 ;  /* 0x00000002110c7211 */ /* 0x080fe400078808ff */
[----:B----4-:R-:W-:Y:S02]  /*1c490*/  LEA R4, P6, R15, R2, 0x1 ;  /* 0x000000020f047211 */ /* 0x010fe400078c08ff */
[-C--:B------:R-:W-:Y:S02]  /*1c4a0*/  LEA.HI.X.SX32 R13, R17, R0.reuse, 0x1, P4 ;  /* 0x00000000110d7211 */ /* 0x080fe400020f0eff */
[----:B------:R-:W-:Y:S01]  /*1c4b0*/  LEA.HI.X.SX32 R5, R15, R0, 0x1, P6 ;  /* 0x000000000f057211 */ /* 0x000fe200030f0eff */
[----:B---3--:R-:W-:Y:S01]  /*1c4c0*/  IMAD R15, R16, 0x2, R15 ;  /* 0x00000002100f7824 */ /* 0x008fe200078e020f */
[----:B------:R-:W-:Y:S01]  /*1c4d0*/  PRMT R102, R102, 0x7632, R102 ;  /* 0x0000763266667816 */ /* 0x000fe20000000066 */
[----:B------:R-:W3:Y:S01]  /*1c4e0*/  LDC R16, c[0x0][0x248] ;  /* 0x00009200ff107b82 */ /* 0x000ee20000000800 */
[----:B------:R-:W-:Y:S01]  /*1c4f0*/  PRMT R103, R103, 0x7632, R103 ;  /* 0x0000763267677816 */ /* 0x000fe20000000067 */
[----:B-1----:R-:W-:Y:S01]  /*1c500*/  IMAD R17, R18, 0x2, R15 ;  /* 0x0000000212117824 */ /* 0x002fe200078e020f */
[----:B------:R-:W-:Y:S01]  /*1c510*/  ISETP.LT.AND P2, PT, R38, UR4, !P0 ;  /* 0x0000000426007c0c */ /* 0x000fe2000c741270 */
[----:B------:R1:W-:Y:S01]  /*1c520*/  @P5 STG.E.U16 desc[UR18][R12.64], R102 ;  /* 0x000000660c005986 */ /* 0x0003e2000c101512 */
[----:B------:R-:W-:-:S03]  /*1c530*/  ULDC UR4, c[0x0][0x22c] ;  /* 0x00008b0000047ab9 */ /* 0x000fc60000000800 */
[----:B------:R4:W-:Y:S01]  /*1c540*/  @P3 STG.E.U16 desc[UR18][R4.64], R103 ;  /* 0x0000006704003986 */ /* 0x0009e2000c101512 */
[-C--:B------:R-:W-:Y:S01]  /*1c550*/  LEA R6, P3, R15, R2.reuse, 0x1 ;  /* 0x000000020f067211 */ /* 0x080fe200078608ff */
[----:B------:R-:W3:Y:S01]  /*1c560*/  LDC R18, c[0x0][0x248] ;  /* 0x00009200ff127b82 */ /* 0x000ee20000000800 */
[----:B------:R-:W-:Y:S02]  /*1c570*/  LEA R14, P6, R17, R2, 0x1 ;  /* 0x00000002110e7211 */ /* 0x000fe400078c08ff */
[----:B------:R-:W-:Y:S01]  /*1c580*/  ISETP.LT.AND P4, PT, R41, UR4, !P0 ;  /* 0x0000000429007c0c */ /* 0x000fe2000c781270 */
[----:B------:R-:W-:Y:S01]  /*1c590*/  ULDC UR4, c[0x0][0x22c] ;  /* 0x00008b0000047ab9 */ /* 0x000fe20000000800 */
[-C--:B------:R-:W-:Y:S02]  /*1c5a0*/  LEA.HI.X.SX32 R7, R15, R0.reuse, 0x1, P3 ;  /* 0x000000000f077211 */ /* 0x080fe400018f0eff */
[----:B------:R-:W-:Y:S01]  /*1c5b0*/  LEA.HI.X.SX32 R15, R17, R0, 0x1, P6 ;  /* 0x00000000110f7211 */ /* 0x000fe200030f0eff */
[----:B--2---:R-:W-:-:S02]  /*1c5c0*/  IMAD R17, R20, 0x2, R17 ;  /* 0x0000000214117824 */ /* 0x004fc400078e0211 */
[----:B------:R-:W2:Y:S02]  /*1c5d0*/  LDC R20, c[0x0][0x248] ;  /* 0x00009200ff147b82 */ /* 0x000ea40000000800 */
[----:B0-----:R-:W-:Y:S01]  /*1c5e0*/  IMAD R19, R22, 0x2, R17 ;  /* 0x0000000216137824 */ /* 0x001fe200078e0211 */
[----:B------:R-:W-:Y:S01]  /*1c5f0*/  ISETP.LT.AND P5, PT, R35, UR4, !P0 ;  /* 0x0000000423007c0c */ /* 0x000fe2000c7a1270 */
[----:B------:R-:W-:Y:S01]  /*1c600*/  @P2 STG.E.U16 desc[UR18][R6.64], R104 ;  /* 0x0000006806002986 */ /* 0x000fe2000c101512 */
[----:B------:R-:W-:Y:S01]  /*1c610*/  ISETP.LT.AND P3, PT, R33, UR5, !P0 ;  /* 0x0000000521007c0c */ /* 0x000fe2000c761270 */
[----:B------:R-:W-:Y:S01]  /*1c620*/  ULDC UR4, c[0x0][0x22c] ;  /* 0x00008b0000047ab9 */ /* 0x000fe20000000800 */
[-C--:B-1----:R-:W-:Y:S01]  /*1c630*/  LEA R12, P6, R19, R2.reuse, 0x1 ;  /* 0x00000002130c7211 */ /* 0x082fe200078c08ff */
[----:B------:R0:W-:Y:S01]  /*1c640*/  @P4 STG.E.U16 desc[UR18][R14.64], R105 ;  /* 0x000000690e004986 */ /* 0x0001e2000c101512 */
[----:B----4-:R-:W-:Y:S01]  /*1c650*/  LEA R4, P2, R17, R2, 0x1 ;  /* 0x0000000211047211 */ /* 0x010fe200078408ff */
[----:B------:R-:W-:Y:S01]  /*1c660*/  ULDC UR5, c[0x0][0x22c] ;  /* 0x00008b0000057ab9 */ /* 0x000fe20000000800 */
[-C--:B------:R-:W-:Y:S01]  /*1c670*/  LEA.HI.X.SX32 R13, R19, R0.reuse, 0x1, P6 ;  /* 0x00000000130d7211 */ /* 0x080fe200030f0eff */
[----:B---3--:R-:W-:Y:S01]  /*1c680*/  IMAD R19, R16, 0x2, R19 ;  /* 0x0000000210137824 */ /* 0x008fe200078e0213 */
[----:B------:R-:W-:Y:S01]  /*1c690*/  LEA.HI.X.SX32 R5, R17, R0, 0x1, P2 ;  /* 0x0000000011057211 */ /* 0x000fe200010f0eff */
[----:B------:R-:W1:Y:S08]  /*1c6a0*/  LDC R16, c[0x0][0x248] ;  /* 0x00009200ff107b82 */ /* 0x000e700000000800 */
[----:B0-----:R-:W0:Y:S01]  /*1c6b0*/  LDC R14, c[0x0][0x248] ;  /* 0x00009200ff0e7b82 */ /* 0x001e220000000800 */
        /* <DEDUP_REMOVED lines=9> */
[----:B------:R-:W4:Y:S01]  /*1c750*/  LDC R18, c[0x0][0x248] ;  /* 0x00009200ff127b82 */ /* 0x000f220000000800 */
[----:B------:R-:W-:-:S02]  /*1c760*/  ULDC UR5, c[0x0][0x22c] ;  /* 0x00008b0000057ab9 */ /* 0x000fc40000000800 */
[----:B------:R-:W-:Y:S02]  /*1c770*/  LEA.HI.X.SX32 R7, R19, R0, 0x1, P3 ;  /* 0x0000000013077211 */ /* 0x000fe400018f0eff */
[----:B---3--:R-:W-:Y:S02]  /*1c780*/  LEA R4, P6, R15, R2, 0x1 ;  /* 0x000000020f047211 */ /* 0x008fe400078c08ff */
[----:B------:R-:W-:Y:S01]  /*1c790*/  ISETP.LT.AND P5, PT, R37, UR4, !P0 ;  /* 0x0000000425007c0c */ /* 0x000fe2000c7a1270 */
[----:B------:R-:W3:Y:S01]  /*1c7a0*/  LDC R22, c[0x0][0x248] ;  /* 0x00009200ff167b82 */ /* 0x000ee20000000800 */
[----:B------:R-:W-:Y:S01]  /*1c7b0*/  LEA.HI.X.SX32 R5, R15, R0, 0x1, P6 ;  /* 0x000000000f057211 */ /* 0x000fe200030f0eff */
[----:B--2---:R-:W-:Y:S01]  /*1c7c0*/  IMAD R13, R20, 0x2, R15 ;  /* 0x00000002140d7824 */ /* 0x004fe200078e020f */
[----:B------:R0:W-:Y:S01]  /*1c7d0*/  @P2 STG.E.U16 desc[UR18][R6.64], R104 ;  /* 0x0000006806002986 */ /* 0x0001e2000c101512 */
[----:B------:R-:W-:Y:S01]  /*1c7e0*/  PRMT R106, R106, 0x7632, R106 ;  /* 0x000076326a6a7816 */ /* 0x000fe2000000006a */
[----:B------:R-:W-:-:S03]  /*1c7f0*/  ULDC UR4, c[0x0][0x22c] ;  /* 0x00008b0000047ab9 */ /* 0x000fc60000000800 */
[----:B------:R-:W2:Y:S01]  /*1c800*/  LDC R20, c[0x0][0x248] ;  /* 0x00009200ff147b82 */ /* 0x000ea20000000800 */
[----:B------:R1:W-:Y:S01]  /*1c810*/  @P4 STG.E.U16 desc[UR18][R4.64], R105 ;  /* 0x0000006904004986 */ /* 0x0003e2000c101512 */
[----:B------:R-:W-:Y:S01]  /*1c820*/  LEA R12, P4, R13, R2, 0x1 ;  /* 0x000000020d0c7211 */ /* 0x000fe200078808ff */
[----:B0-----:R-:W-:-:S05]  /*1c830*/  IMAD R7, R14, 0x2, R13 ;  /* 0x000000020e077824 */ /* 0x001fca00078e020d */
[----:B------:R-:W0:Y:S01]  /*1c840*/  LDC R14, c[0x0][0x248] ;  /* 0x00009200ff0e7b82 */ /* 0x000e220000000800 */
[----:B------:R-:W-:Y:S01]  /*1c850*/  LEA.HI.X.SX32 R13, R13, R0, 0x1, P4 ;  /* 0x000000000d0d7211 */ /* 0x000fe200020f0eff */
[----:B-1----:R-:W-:Y:S01]  /*1c860*/  IMAD R15, R16, 0x2, R7 ;  /* 0x00000002100f7824 */ /* 0x002fe200078e0207 */
[----:B------:R-:W-:Y:S01]  /*1c870*/  ISETP.LT.AND P3, PT, R24, UR4, !P0 ;  /* 0x0000000418007c0c */ /* 0x000fe2000c761270 */
[----:B------:R-:W-:Y:S02]  /*1c880*/  ULDC UR4, c[0x0][0x22c] ;  /* 0x00008b0000047ab9 */ /* 0x000fe40000000800 */
[----:B------:R1:W-:Y:S01]  /*1c890*/  @P5 STG.E.U16 desc[UR18][R12.64], R106 ;  /* 0x0000006a0c005986 */ /* 0x0003e2000c101512 */
[C---:B------:R-:W-:Y:S01]  /*1c8a0*/  LEA R4, P5, R15.reuse, R2, 0x1 ;  /* 0x000000020f047211 */ /* 0x040fe200078a08ff */
[----:B------:R-:W3:Y:S01]  /*1c8b0*/  LDC R16, c[0x0][0x248] ;  /* 0x00009200ff107b82 */ /* 0x000ee20000000800 */
[----:B------:R-:W-:Y:S01]  /*1c8c0*/  ISETP.LT.AND P2, PT, R34, UR4, !P0 ;  /* 0x0000000422007c0c */ /* 0x000fe2000c741270 */
[----:B------:R-:W-:Y:S01]  /*1c8d0*/  ULDC UR4, c[0x0][0x22c] ;  /* 0x00008b0000047ab9 */ /* 0x000fe20000000800 */
[----:B------:R-:W-:Y:S01]  /*1c8e0*/  LEA.HI.X.SX32 R5, R15, R0, 0x1, P5 ;  /* 0x000000000f057211 */ /* 0x000fe200028f0eff */
[----:B----4-:R-:W-:Y:S01]  /*1c8f0*/  IMAD R15, R18, 0x2, R15 ;  /* 0x00000002120f7824 */ /* 0x010fe200078e020f */
[----:B------:R-:W-:Y:S01]  /*1c900*/  ISETP.LT.AND P6, PT, R30, UR4, !P0 ;  /* 0x000000041e007c0c */ /* 0x000fe2000c7c1270 */
[----:B------:R-:W-:Y:S01]  /*1c910*/  ULDC UR4, c[0x0][0x22c] ;  /* 0x00008b0000047ab9 */ /* 0x000fe20000000800 */
[----:B------:R-:W-:Y:S01]  /*1c920*/  LEA R6, P4, R7, R2, 0x1 ;  /* 0x0000000207067211 */ /* 0x000fe200078808ff */
[----:B------:R-:W4:Y:S01]  /*1c930*/  LDC R18, c[0x0][0x248] ;  /* 0x00009200ff127b82 */ /* 0x000f220000000800 */
[----:B------:R-:W-:Y:S01]  /*1c940*/  PRMT R107, R107, 0x7632, R107 ;  /* 0x000076326b6b7816 */ /* 0x000fe2000000006b */
[----:B--2---:R-:W-:Y:S01]  /*1c950*/  IMAD R17, R20, 0x2, R15 ;  /* 0x0000000214117824 */ /* 0x004fe200078e020f */
[----:B------:R-:W-:-:S02]  /*1c960*/  LEA.HI.X.SX32 R7, R7, R0, 0x1, P4 ;  /* 0x0000000007077211 */ /* 0x000fc400020f0eff */
[----:B-1----:R-:W-:-:S03]  /*1c970*/  LEA R12, P5, R15, R2, 0x1 ;  /* 0x000000020f0c7211 */ /* 0x002fc600078a08ff */
[----:B------:R-:W1:Y:S01]  /*1c980*/  LDC R20, c[0x0][0x248] ;  /* 0x00009200ff147b82 */ /* 0x000e620000000800 */
[----:B------:R-:W-:Y:S01]  /*1c990*/  ISETP.LT.AND P4, PT, R26, UR4, !P0 ;  /* 0x000000041a007c0c */ /* 0x000fe2000c781270 */
[----:B------:R-:W-:Y:S01]  /*1c9a0*/  ULDC UR4, c[0x0][0x22c] ;  /* 0x00008b0000047ab9 */ /* 0x000fe20000000800 */
[----:B------:R-:W-:Y:S01]  /*1c9b0*/  LEA.HI.X.SX32 R13, R15, R0, 0x1, P5 ;  /* 0x000000000f0d7211 */ /* 0x000fe200028f0eff */
[----:B------:R2:W-:Y:S01]  /*1c9c0*/  @P3 STG.E.U16 desc[UR18][R6.64], R107 ;  /* 0x0000006b06003986 */ /* 0x0005e2000c101512 */
[----:B0-----:R-:W-:Y:S01]  /*1c9d0*/  IMAD R15, R14, 0x2, R17 ;  /* 0x000000020e0f7824 */ /* 0x001fe200078e0211 */
[----:B------:R-:W-:Y:S01]  /*1c9e0*/  ISETP.LT.AND P3, PT, R31, UR4, !P0 ;  /* 0x000000041f007c0c */ /* 0x000fe2000c761270 */
[----:B------:R-:W-:Y:S01]  /*1c9f0*/  ULDC UR4, c[0x0][0x22c] ;  /* 0x00008b0000047ab9 */ /* 0x000fe20000000800 */
[----:B------:R0:W-:Y:S01]  /*1ca00*/  @P2 STG.E.U16 desc[UR18][R4.64], R108 ;  /* 0x0000006c04002986 */ /* 0x0001e2000c101512 */
[----:B------:R-:W1:Y:S03]  /*1ca10*/  LDC R14, c[0x0][0x248] ;  /* 0x00009200ff0e7b82 */ /* 0x000e660000000800 */
[----:B------:R4:W-:Y:S01]  /*1ca20*/  @P6 STG.E.U16 desc[UR18][R12.64], R109 ;  /* 0x0000006d0c006986 */ /* 0x0009e2000c101512 */
[----:B--2---:R-:W-:-:S04]  /*1ca30*/  LEA R6, P5, R17, R2, 0x1 ;  /* 0x0000000211067211 */ /* 0x004fc800078a08ff */
[----:B------:R-:W2:Y:S01]  /*1ca40*/  LDC R24, c[0x0][0x248] ;  /* 0x00009200ff187b82 */ /* 0x000ea20000000800 */
[----:B0-----:R-:W-:Y:S02]  /*1ca50*/  LEA R4, P6, R15, R2, 0x1 ;  /* 0x000000020f047211 */ /* 0x001fe400078c08ff */
[-C--:B------:R-:W-:Y:S02]  /*1ca60*/  LEA.HI.X.SX32 R7, R17, R0.reuse, 0x1, P5 ;  /* 0x0000000011077211 */ /* 0x080fe400028f0eff */
[----:B------:R-:W-:Y:S01]  /*1ca70*/  LEA.HI.X.SX32 R5, R15, R0, 0x1, P6 ;  /* 0x000000000f057211 */ /* 0x000fe200030f0eff */
[----:B---3--:R-:W-:Y:S02]  /*1ca80*/  IMAD R15, R16, 0x2, R15 ;  /* 0x00000002100f7824 */ /* 0x008fe400078e020f */
[----:B------:R-:W0:Y:S01]  /*1ca90*/  LDC R26, c[0x0][0x248] ;  /* 0x00009200ff1a7b82 */ /* 0x000e220000000800 */
[----:B------:R3:W-:Y:S01]  /*1caa0*/  @P4 STG.E.U16 desc[UR18][R6.64], R110 ;  /* 0x0000006e06004986 */ /* 0x0007e2000c101512 */
[----:B------:R-:W-:Y:S01]  /*1cab0*/  ISETP.LT.AND P2, PT, R27, UR4, !P0 ;  /* 0x000000041b007c0c */ /* 0x000fe2000c741270 */
[----:B------:R-:W-:-:S02]  /*1cac0*/  ULDC UR4, c[0x0][0x22c] ;  /* 0x00008b0000047ab9 */ /* 0x000fc40000000800 */
[----:B------:R1:W-:Y:S01]  /*1cad0*/  @P3 STG.E.U16 desc[UR18][R4.64], R111 ;  /* 0x0000006f04003986 */ /* 0x0003e2000c101512 */
[----:B----4-:R-:W-:Y:S02]  /*1cae0*/  LEA R12, P3, R15, R2, 0x1 ;  /* 0x000000020f0c7211 */ /* 0x010fe400078608ff */
[----:B------:R-:W4:Y:S01]  /*1caf0*/  LDC R16, c[0x0][0x248] ;  /* 0x00009200ff107b82 */ /* 0x000f220000000800 */
[----:B------:R-:W-:Y:S01]  /*1cb00*/  ISETP.LT.AND P5, PT, R9, UR4, !P0 ;  /* 0x0000000409007c0c */ /* 0x000fe2000c7a1270 */
[----:B------:R-:W-:Y:S01]  /*1cb10*/  ULDC UR4, c[0x0][0x22c] ;  /* 0x00008b0000047ab9 */ /* 0x000fe20000000800 */
[----:B---3--:R-:W-:Y:S01]  /*1cb20*/  IMAD R7, R18, 0x2, R15 ;  /* 0x0000000212077824 */ /* 0x008fe200078e020f */
[----:B------:R-:W-:-:S04]  /*1cb30*/  LEA.HI.X.SX32 R13, R15, R0, 0x1, P3 ;  /* 0x000000000f0d7211 */ /* 0x000fc800018f0eff */
[----:B------:R-:W3:Y:S01]  /*1cb40*/  LDC R18, c[0x0][0x248] ;  /* 0x00009200ff127b82 */ /* 0x000ee20000000800 */
[----:B-1----:R-:W-:Y:S01]  /*1cb50*/  IMAD R9, R20, 0x2, R7 ;  /* 0x0000000214097824 */ /* 0x002fe200078e0207 */
[----:B------:R-:W-:Y:S02]  /*1cb60*/  LEA R6, P3, R7, R2, 0x1 ;  /* 0x0000000207067211 */ /* 0x000fe400078608ff */
[----:B------:R-:W-:Y:S01]  /*1cb70*/  ISETP.LT.AND P6, PT, R29, UR4, !P0 ;  /* 0x000000041d007c0c */ /* 0x000fe2000c7c1270 */
[----:B------:R-:W-:Y:S01]  /*1cb80*/  ULDC UR4, c[0x0][0x22c] ;  /* 0x00008b0000047ab9 */ /* 0x000fe20000000800 */
[----:B------:R-:W-:Y:S02]  /*1cb90*/  LEA.HI.X.SX32 R7, R7, R0, 0x1, P3 ;  /* 0x0000000007077211 */ /* 0x000fe400018f0eff */
[----:B------:R-:W-:Y:S01]  /*1cba0*/  LEA R4, P3, R9, R2, 0x1 ;  /* 0x0000000209047211 */ /* 0x000fe200078608ff */
[----:B------:R-:W1:Y:S01]  /*1cbb0*/  LDC R20, c[0x0][0x248] ;  /* 0x00009200ff147b82 */ /* 0x000e620000000800 */
[----:B------:R-:W-:-:S02]  /*1cbc0*/  PRMT R108, R108, 0x7632, R108 ;  /* 0x000076326c6c7816 */ /* 0x000fc4000000006c */
[----:B------:R-:W-:Y:S01]  /*1cbd0*/  LEA.HI.X.SX32 R5, R9, R0, 0x1, P3 ;  /* 0x0000000009057211 */ /* 0x000fe200018f0eff */
[----:B------:R-:W-:Y:S01]  /*1cbe0*/  IMAD R9, R14, 0x2, R9 ;  /* 0x000000020e097824 */ /* 0x000fe200078e0209 */
[----:B------:R-:W-:-:S03]  /*1cbf0*/  PRMT R109, R109, 0x7632, R109 ;  /* 0x000076326d6d7816 */ /* 0x000fc6000000006d */
[----:B------:R-:W2:Y:S01]  /*1cc00*/  LDC R14, c[0x0][0x248] ;  /* 0x00009200ff0e7b82 */ /* 0x000ea20000000800 */
[----:B------:R-:W-:Y:S01]  /*1cc10*/  PRMT R110, R110, 0x7632, R110 ;  /* 0x000076326e6e7816 */ /* 0x000fe2000000006e */
[----:B------:R0:W-:Y:S01]  /*1cc20*/  @P2 STG.E.U16 desc[UR18][R12.64], R108 ;  /* 0x0000006c0c002986 */ /* 0x0001e2000c101512 */
[----:B------:R-:W-:Y:S01]  /*1cc30*/  ISETP.LT.AND P2, PT, R25, UR4, !P0 ;  /* 0x0000000419007c0c */ /* 0x000fe2000c741270 */
[----:B------:R-:W-:Y:S02]  /*1cc40*/  ULDC UR4, c[0x0][0x22c] ;  /* 0x00008b0000047ab9 */ /* 0x000fe40000000800 */
[----:B------:R4:W-:Y:S01]  /*1cc50*/  @P5 STG.E.U16 desc[UR18][R6.64], R109 ;  /* 0x0000006d06005986 */ /* 0x0009e2000c101512 */
[----:B------:R-:W-:Y:S01]  /*1cc60*/  ISETP.LT.AND P3, PT, R8, UR4, !P0 ;  /* 0x0000000408007c0c */ /* 0x000fe2000c761270 */
[----:B------:R-:W-:Y:S02]  /*1cc70*/  ULDC UR4, c[0x0][0x22c] ;  /* 0x00008b0000047ab9 */ /* 0x000fe40000000800 */
[----:B------:R3:W-:Y:S01]  /*1cc80*/  @P6 STG.E.U16 desc[UR18][R4.64], R110 ;  /* 0x0000006e04006986 */ /* 0x0007e2000c101512 */
[----:B0-----:R-:W0:Y:S01]  /*1cc90*/  LDC R12, c[0x0][0x248] ;  /* 0x00009200ff0c7b82 */ /* 0x001e220000000800 */
[----:B------:R-:W-:Y:S01]  /*1cca0*/  LEA R8, P6, R9, R2, 0x1 ;  /* 0x0000000209087211 */ /* 0x000fe200078c08ff */
[----:B----4-:R-:W-:Y:S01]  /*1ccb0*/  IMAD R7, R16, 0x2, R9 ;  /* 0x0000000210077824 */ /* 0x010fe200078e0209 */
[----:B------:R-:W-:Y:S01]  /*1ccc0*/  ISETP.LT.AND P5, PT, R11, UR4, !P0 ;  /* 0x000000040b007c0c */ /* 0x000fe2000c7a1270 */
[----:B------:R-:W-:-:S04]  /*1ccd0*/  ULDC UR4, c[0x0][0x22c] ;  /* 0x00008b0000047ab9 */ /* 0x000fc80000000800 */
[----:B------:R-:W4:Y:S01]  /*1cce0*/  LDC R16, c[0x0][0x248] ;  /* 0x00009200ff107b82 */ /* 0x000f220000000800 */
[----:B------:R-:W-:Y:S01]  /*1ccf0*/  LEA.HI.X.SX32 R9, R9, R0, 0x1, P6 ;  /* 0x0000000009097211 */ /* 0x000fe200030f0eff */
[----:B---3--:R-:W-:Y:S01]  /*1cd00*/  IMAD R11, R18, 0x2, R7 ;  /* 0x00000002120b7824 */ /* 0x008fe200078e0207 */
[C---:B------:R-:W-:Y:S02]  /*1cd10*/  LEA R6, P6, R7.reuse, R2, 0x1 ;  /* 0x0000000207067211 */ /* 0x040fe400078c08ff */
[----:B------:R-:W-:Y:S01]  /*1cd20*/  ISETP.LT.AND P4, PT, R28, UR5, !P0 ;  /* 0x000000051c007c0c */ /* 0x000fe2000c781270 */
[----:B------:R-:W-:Y:S02]  /*1cd30*/  ULDC UR5, c[0x0][0x22c] ;  /* 0x00008b0000057ab9 */ /* 0x000fe40000000800 */
[----:B------:R-:W3:Y:S01]  /*1cd40*/  LDC R18, c[0x0][0x248] ;  /* 0x00009200ff127b82 */ /* 0x000ee20000000800 */
[----:B------:R-:W-:Y:S02]  /*1cd50*/  LEA.HI.X.SX32 R7, R7, R0, 0x1, P6 ;  /* 0x0000000007077211 */ /* 0x000fe400030f0eff */
[----:B------:R-:W-:-:S02]  /*1cd60*/  LEA R4, P6, R11, R2, 0x1 ;  /* 0x000000020b047211 */ /* 0x000fc400078c08ff */
[----:B------:R-:W-:Y:S02]  /*1cd70*/  PRMT R111, R111, 0x7632, R111 ;  /* 0x000076326f6f7816 */ /* 0x000fe4000000006f */
[----:B------:R-:W-:Y:S01]  /*1cd80*/  LEA.HI.X.SX32 R5, R11, R0, 0x1, P6 ;  /* 0x000000000b057211 */ /* 0x000fe200030f0eff */
[----:B--2---:R-:W-:Y:S02]  /*1cd90*/  IMAD R11, R14, 0x2, R11 ;  /* 0x000000020e0b7824 */ /* 0x004fe400078e020b */
[----:B------:R-:W2:Y:S01]  /*1cda0*/  LDC R14, c[0x0][0x248] ;  /* 0x00009200ff0e7b82 */ /* 0x000ea20000000800 */
[----:B------:R1:W-:Y:S01]  /*1cdb0*/  @P4 STG.E.U16 desc[UR18][R8.64], R111 ;  /* 0x0000006f08004986 */ /* 0x0003e2000c101512 */
[----:B0-----:R-:W-:-:S03]  /*1cdc0*/  IMAD R13, R12, 0x2, R11 ;  /* 0x000000020c0d7824 */ /* 0x001fc600078e020b */
[----:B------:R4:W-:Y:S01]  /*1cdd0*/  @P2 STG.E.U16 desc[UR18][R6.64], R112 ;  /* 0x0000007006002986 */ /* 0x0009e2000c101512 */
[----:B-1----:R-:W-:-:S04]  /*1cde0*/  LEA R8, P6, R11, R2, 0x1 ;  /* 0x000000020b087211 */ /* 0x002fc800078c08ff */
[----:B------:R-:W-:Y:S01]  /*1cdf0*/  LEA.HI.X.SX32 R9, R11, R0, 0x1, P6 ;  /* 0x000000000b097211 */ /* 0x000fe200030f0eff */
[----:B----4-:R-:W-:Y:S01]  /*1ce00*/  IMAD R7, R16, 0x2, R13 ;  /* 0x0000000210077824 */ /* 0x010fe200078e020d */
[----:B------:R-:W-:Y:S01]  /*1ce10*/  LEA R12, P6, R13, R2, 0x1 ;  /* 0x000000020d0c7211 */ /* 0x000fe200078c08ff */
[----:B------:R0:W-:Y:S01]  /*1ce20*/  @P3 STG.E.U16 desc[UR18][R4.64], R113 ;  /* 0x0000007104003986 */ /* 0x0001e2000c101512 */
[----:B------:R-:W-:Y:S01]  /*1ce30*/  ISETP.LT.AND P4, PT, R175, UR4, !P0 ;  /* 0x00000004af007c0c */ /* 0x000fe2000c781270 */
[----:B---3--:R-:W-:Y:S01]  /*1ce40*/  IMAD R11, R18, 0x2, R7 ;  /* 0x00000002120b7824 */ /* 0x008fe200078e0207 */
[----:B------:R-:W-:Y:S01]  /*1ce50*/  LEA.HI.X.SX32 R13, R13, R0, 0x1, P6 ;  /* 0x000000000d0d7211 */ /* 0x000fe200030f0eff */
[----:B------:R-:W1:Y:S01]  /*1ce60*/  LDC R16, c[0x0][0x248] ;  /* 0x00009200ff107b82 */ /* 0x000e620000000800 */
[----:B------:R-:W-:Y:S02]  /*1ce70*/  ULDC UR4, c[0x0][0x22c] ;  /* 0x00008b0000047ab9 */ /* 0x000fe40000000800 */
[----:B------:R-:W-:Y:S01]  /*1ce80*/  ISETP.LT.AND P2, PT, R179, UR4, !P0 ;  /* 0x00000004b3007c0c */ /* 0x000fe2000c741270 */
[----:B------:R-:W-:Y:S01]  /*1ce90*/  ULDC UR4, c[0x0][0x22c] ;  /* 0x00008b0000047ab9 */ /* 0x000fe20000000800 */
[----:B0-----:R-:W-:-:S03]  /*1cea0*/  LEA R4, P6, R7, R2, 0x1 ;  /* 0x0000000207047211 */ /* 0x001fc600078c08ff */
[----:B------:R-:W0:Y:S01]  /*1ceb0*/  LDC R18, c[0x0][0x248] ;  /* 0x00009200ff127b82 */ /* 0x000e220000000800 */
[----:B------:R-:W-:Y:S02]  /*1cec0*/  LEA.HI.X.SX32 R5, R7, R0, 0x1, P6 ;  /* 0x0000000007057211 */ /* 0x000fe400030f0eff */
[C---:B------:R-:W-:Y:S02]  /*1ced0*/  LEA R6, P6, R11.reuse, R2, 0x1 ;  /* 0x000000020b067211 */ /* 0x040fe400078c08ff */
[----:B------:R-:W-:Y:S01]  /*1cee0*/  ISETP.LT.AND P3, PT, R180, UR4, !P0 ;  /* 0x00000004b4007c0c */ /* 0x000fe2000c761270 */
[----:B------:R-:W-:Y:S01]  /*1cef0*/  @P5 STG.E.U16 desc[UR18][R8.64], R114 ;  /* 0x0000007208005986 */ /* 0x000fe2000c101512 */
[----:B------:R-:W-:Y:S01]  /*1cf00*/  LEA.HI.X.SX32 R7, R11, R0, 0x1, P6 ;  /* 0x000000000b077211 */ /* 0x000fe200030f0eff */
[----:B--2---:R-:W-:Y:S01]  /*1cf10*/  IMAD R11, R14, 0x2, R11 ;  /* 0x000000020e0b7824 */ /* 0x004fe200078e020b */
[----:B------:R-:W-:Y:S01]  /*1cf20*/  ULDC UR4, c[0x0][0x22c] ;  /* 0x00008b0000047ab9 */ /* 0x000fe20000000800 */
[----:B------:R2:W-:Y:S01]  /*1cf30*/  @P4 STG.E.U16 desc[UR18][R12.64], R115 ;  /* 0x000000730c004986 */ /* 0x0005e2000c101512 */
[----:B------:R-:W-:Y:S01]  /*1cf40*/  PRMT R112, R112, 0x7632, R112 ;  /* 0x0000763270707816 */ /* 0x000fe20000000070 */
[----:B------:R-:W3:Y:S01]  /*1cf50*/  LDC R14, c[0x0][0x248] ;  /* 0x00009200ff0e7b82 */ /* 0x000ee20000000800 */
[----:B------:R-:W-:Y:S01]  /*1cf60*/  ISETP.LT.AND P5, PT, R182, UR4, !P0 ;  /* 0x00000004b6007c0c */ /* 0x000fe2000c7a1270 */
[----:B------:R-:W-:Y:S01]  /*1cf70*/  ULDC UR4, c[0x0][0x22c] ;  /* 0x00008b0000047ab9 */ /* 0x000fe20000000800 */
[----:B------:R-:W-:Y:S01]  /*1cf80*/  PRMT R113, R113, 0x7632, R113 ;  /* 0x0000763271717816 */ /* 0x000fe20000000071 */
[----:B------:R4:W-:Y:S01]  /*1cf90*/  @P2 STG.E.U16 desc[UR18][R4.64], R112 ;  /* 0x0000007004002986 */ /* 0x0009e2000c101512 */
[----:B------:R-:W-:Y:S01]  /*1cfa0*/  ISETP.LT.AND P4, PT, R184, UR4, !P0 ;  /* 0x00000004b8007c0c */ /* 0x000fe2000c781270 */
[----:B------:R-:W-:Y:S01]  /*1cfb0*/  ULDC UR4, c[0x0][0x22c] ;  /* 0x00008b0000047ab9 */ /* 0x000fe20000000800 */
[----:B--2---:R-:W-:Y:S01]  /*1cfc0*/  IMAD R13, R20, 0x2, R11 ;  /* 0x00000002140d7824 */ /* 0x004fe200078e020b */
[----:B------:R2:W-:Y:S01]  /*1cfd0*/  @P3 STG.E.U16 desc[UR18][R6.64], R113 ;  /* 0x0000007106003986 */ /* 0x0005e2000c101512 */
[-C--:B------:R-:W-:Y:S01]  /*1cfe0*/  LEA R8, P3, R11, R2.reuse, 0x1 ;  /* 0x000000020b087211 */ /* 0x080fe200078608ff */
[----:B------:R-:W3:Y:S02]  /*1cff0*/  LDC R20, c[0x0][0x248] ;  /* 0x00009200ff147b82 */ /* 0x000ee40000000800 */
[----:B----4-:R-:W-:-:S02]  /*1d000*/  LEA R4, P6, R13, R2, 0x1 ;  /* 0x000000020d047211 */ /* 0x010fc400078c08ff */
[-C--:B------:R-:W-:Y:S02]  /*1d010*/  LEA.HI.X.SX32 R9, R11, R0.reuse, 0x1, P3 ;  /* 0x000000000b097211 */ /* 0x080fe400018f0eff */
[----:B------:R-:W-:Y:S01]  /*1d020*/  LEA.HI.X.SX32 R5, R13, R0, 0x1, P6 ;  /* 0x000000000d057211 */ /* 0x000fe200030f0eff */
[----:B-1----:R-:W-:Y:S01]  /*1d030*/  IMAD R13, R16, 0x2, R13 ;  /* 0x00000002100d7824 */ /* 0x002fe200078e020d */
[----:B------:R-:W-:Y:S01]  /*1d040*/  PRMT R114, R114, 0x7632, R114 ;  /* 0x0000763272727816 */ /* 0x000fe20000000072 */
[----:B------:R-:W1:Y:S01]  /*1d050*/  LDC R16, c[0x0][0x248] ;  /* 0x00009200ff107b82 */ /* 0x000e620000000800 */
[----:B------:R-:W-:Y:S01]  /*1d060*/  PRMT R115, R115, 0x7632, R115 ;  /* 0x0000763273737816 */ /* 0x000fe20000000073 */
[----:B0-----:R-:W-:Y:S02]  /*1d070*/  IMAD R11, R18, 0x2, R13 ;  /* 0x00000002120b7824 */ /* 0x001fe400078e020d */
[----:B------:R0:W-:Y:S04]  /*1d080*/  @P5 STG.E.U16 desc[UR18][R8.64], R114 ;  /* 0x0000007208005986 */ /* 0x0001e8000c101512 */
[----:B------:R4:W-:Y:S01]  /*1d090*/  @P4 STG.E.U16 desc[UR18][R4.64], R115 ;  /* 0x0000007304004986 */ /* 0x0009e2000c101512 */
[----:B--2---:R-:W-:-:S02]  /*1d0a0*/  LEA R6, P4, R13, R2, 0x1 ;  /* 0x000000020d067211 */ /* 0x004fc400078808ff */
[----:B------:R-:W-:Y:S02]  /*1d0b0*/  LEA R12, P6, R11, R2, 0x1 ;  /* 0x000000020b0c7211 */ /* 0x000fe400078c08ff */
[-C--:B------:R-:W-:Y:S02]  /*1d0c0*/  LEA.HI.X.SX32 R7, R13, R0.reuse, 0x1, P4 ;  /* 0x000000000d077211 */ /* 0x080fe400020f0eff */
[----:B------:R-:W-:Y:S01]  /*1d0d0*/  LEA.HI.X.SX32 R13, R11, R0, 0x1, P6 ;  /* 0x000000000b0d7211 */ /* 0x000fe200030f0eff */
[----:B---3--:R-:W-:Y:S02]  /*1d0e0*/  IMAD R11, R14, 0x2, R11 ;  /* 0x000000020e0b7824 */ /* 0x008fe400078e020b */
[----:B------:R-:W2:Y:S01]  /*1d0f0*/  LDC R14, c[0x0][0x248] ;  /* 0x00009200ff0e7b82 */ /* 0x000ea20000000800 */
[----:B------:R-:W-:Y:S01]  /*1d100*/  ISETP.LT.AND P2, PT, R186, UR4, !P0 ;  /* 0x00000004ba007c0c */ /* 0x000fe2000c741270 */
[----:B------:R-:W-:Y:S02]  /*1d110*/  ULDC UR4, c[0x0][0x22c] ;  /* 0x00008b0000047ab9 */ /* 0x000fe40000000800 */
[----:B------:R-:W-:Y:S01]  /*1d120*/  ISETP.LT.AND P3, PT, R188, UR4, !P0 ;  /* 0x00000004bc007c0c */ /* 0x000fe2000c761270 */
[----:B------:R-:W-:Y:S01]  /*1d130*/  IMAD R15, R20, 0x2, R11 ;  /* 0x00000002140f7824 */ /* 0x000fe200078e020b */
[----:B------:R-:W-:-:S02]  /*1d140*/  ULDC UR4, c[0x0][0x22c] ;  /* 0x00008b0000047ab9 */ /* 0x000fc40000000800 */
[----:B------:R-:W3:Y:S02]  /*1d150*/  LDC R20, c[0x0][0x248] ;  /* 0x00009200ff147b82 */ /* 0x000ee40000000800 */
[-C--:B0-----:R-:W-:Y:S02]  /*1d160*/  LEA R8, P6, R15, R2.reuse, 0x1 ;  /* 0x000000020f087211 */ /* 0x081fe400078c08ff */
[----:B------:R-:W-:Y:S01]  /*1d170*/  ISETP.LT.AND P5, PT, R189, UR4, !P0 ;  /* 0x00000004bd007c0c */ /* 0x000fe2000c7a1270 */
[----:B------:R-:W-:Y:S01]  /*1d180*/  ULDC UR4, c[0x0][0x22c] ;  /* 0x00008b0000047ab9 */ /* 0x000fe20000000800 */
[----:B------:R-:W-:Y:S01]  /*1d190*/  @P2 STG.E.U16 desc[UR18][R6.64], R116 ;  /* 0x0000007406002986 */ /* 0x000fe2000c101512 */
[----:B----4-:R-:W-:Y:S02]  /*1d1a0*/  LEA R4, P2, R11, R2, 0x1 ;  /* 0x000000020b047211 */ /* 0x010fe400078408ff */
[-C--:B------:R-:W-:Y:S01]  /*1d1b0*/  LEA.HI.X.SX32 R9, R15, R0.reuse, 0x1, P6 ;  /* 0x000000000f097211 */ /* 0x080fe200030f0eff */
[----:B------:R0:W-:Y:S01]  /*1d1c0*/  @P3 STG.E.U16 desc[UR18][R12.64], R117 ;  /* 0x000000750c003986 */ /* 0x0001e2000c101512 */
[----:B-1----:R-:W-:Y:S01]  /*1d1d0*/  IMAD R15, R16, 0x2, R15 ;  /* 0x00000002100f7824 */ /* 0x002fe200078e020f */
[----:B------:R-:W-:-:S02]  /*1d1e0*/  LEA.HI.X.SX32 R5, R11, R0, 0x1, P2 ;  /* 0x000000000b057211 */ /* 0x000fc400010f0eff */
[----:B------:R-:W-:Y:S01]  /*1d1f0*/  ISETP.LT.AND P4, PT, R192, UR5, !P0 ;  /* 0x00000005c0007c0c */ /* 0x000fe2000c781270 */
[----:B------:R-:W-:Y:S01]  /*1d200*/  ULDC UR5, c[0x0][0x22c] ;  /* 0x00008b0000057ab9 */ /* 0x000fe20000000800 */
[----:B--2---:R-:W-:Y:S01]  /*1d210*/  IMAD R11, R14, 0x2, R15 ;  /* 0x000000020e0b7824 */ /* 0x004fe200078e020f */
[----:B0-----:R-:W0:Y:S01]  /*1d220*/  LDC R12, c[0x0][0x248] ;  /* 0x00009200ff0c7b82 */ /* 0x001e220000000800 */
[----:B------:R1:W-:Y:S01]  /*1d230*/  @P5 STG.E.U16 desc[UR18][R4.64], R118 ;  /* 0x0000007604005986 */ /* 0x0003e2000c101512 */
[----:B------:R-:W-:-:S03]  /*1d240*/  ISETP.LT.AND P3, PT, R194, UR4, !P0 ;  /* 0x00000004c2007c0c */ /* 0x000fc6000c761270 */
[----:B------:R-:W2:Y:S03]  /*1d250*/  LDS.128 R16, [R3+UR16] ;  /* 0x0000001003107984 */ /* 0x000ea60008000c00 */
[----:B------:R-:W4:Y:S01]  /*1d260*/  LDC R14, c[0x0][0x248] ;  /* 0x00009200ff0e7b82 */ /* 0x000f220000000800 */
[----:B---3--:R-:W-:Y:S01]  /*1d270*/  IMAD R13, R20, 0x2, R11 ;  /* 0x00000002140d7824 */ /* 0x008fe200078e020b */
[----:B-1----:R-:W-:Y:S01]  /*1d280*/  LEA R4, P6, R11, R2, 0x1 ;  /* 0x000000020b047211 */ /* 0x002fe200078c08ff */
[----:B------:R1:W-:Y:S01]  /*1d290*/  @P4 STG.E.U16 desc[UR18][R8.64], R119 ;  /* 0x0000007708004986 */ /* 0x0003e2000c101512 */
[----:B------:R-:W-:-:S04]  /*1d2a0*/  ISETP.LT.AND P2, PT, R198, UR5, !P0 ;  /* 0x00000005c6007c0c */ /* 0x000fc8000c741270 */
[----:B------:R-:W3:Y:S01]  /*1d2b0*/  LDC R20, c[0x0][0x248] ;  /* 0x00009200ff147b82 */ /* 0x000ee20000000800 */
[----:B------:R-:W-:Y:S01]  /*1d2c0*/  LEA.HI.X.SX32 R5, R11, R0, 0x1, P6 ;  /* 0x000000000b057211 */ /* 0x000fe200030f0eff */
[----:B------:R-:W-:Y:S01]  /*1d2d0*/  ULDC UR4, c[0x0][0x22c] ;  /* 0x00008b0000047ab9 */ /* 0x000fe20000000800 */
[-C--:B------:R-:W-:Y:S02]  /*1d2e0*/  LEA R6, P4, R15, R2.reuse, 0x1 ;  /* 0x000000020f067211 */ /* 0x080fe400078808ff */
[----:B------:R-:W-:Y:S02]  /*1d2f0*/  PRMT R116, R116, 0x7632, R116 ;  /* 0x0000763274747816 */ /* 0x000fe40000000074 */
[----:B-1----:R-:W-:Y:S02]  /*1d300*/  LEA R8, P6, R13, R2, 0x1 ;  /* 0x000000020d087211 */ /* 0x002fe400078c08ff */
[-C--:B------:R-:W-:Y:S02]  /*1d310*/  LEA.HI.X.SX32 R7, R15, R0.reuse, 0x1, P4 ;  /* 0x000000000f077211 */ /* 0x080fe400020f0eff */
[----:B------:R-:W-:Y:S01]  /*1d320*/  LEA.HI.X.SX32 R9, R13, R0, 0x1, P6 ;  /* 0x000000000d097211 */ /* 0x000fe200030f0eff */
[----:B0-----:R-:W-:-:S02]  /*1d330*/  IMAD R13, R12, 0x2, R13 ;  /* 0x000000020c0d7824 */ /* 0x001fc400078e020d */
[----:B------:R-:W0:Y:S01]  /*1d340*/  LDC R12, c[0x0][0x248] ;  /* 0x00009200ff0c7b82 */ /* 0x000e220000000800 */
[----:B------:R1:W-:Y:S01]  /*1d350*/  @P3 STG.E.U16 desc[UR18][R6.64], R116 ;  /* 0x0000007406003986 */ /* 0x0003e2000c101512 */
[----:B------:R-:W-:Y:S01]  /*1d360*/  PRMT R117, R117, 0x7632, R117 ;  /* 0x0000763275757816 */ /* 0x000fe20000000075 */
[----:B----4-:R-:W-:Y:S01]  /*1d370*/  IMAD R3, R14, 0x2, R13 ;  /* 0x000000020e037824 */ /* 0x010fe200078e020d */
[----:B------:R-:W-:Y:S01]  /*1d380*/  ISETP.LT.AND P5, PT, R199, UR4, !P0 ;  /* 0x00000004c7007c0c */ /* 0x000fe2000c7a1270 */
[----:B------:R-:W-:-:S03]  /*1d390*/  ULDC UR4, c[0x0][0x22c] ;  /* 0x00008b0000047ab9 */ /* 0x000fc60000000800 */
[----:B------:R-:W4:Y:S01]  /*1d3a0*/  LDC R14, c[0x0][0x248] ;  /* 0x00009200ff0e7b82 */ /* 0x000f220000000800 */
[----:B------:R2:W-:Y:S01]  /*1d3b0*/  @P2 STG.E.U16 desc[UR18][R4.64], R117 ;  /* 0x0000007504002986 */ /* 0x0005e2000c101512 */
[----:B-1----:R-:W-:-:S04]  /*1d3c0*/  LEA R6, P6, R13, R2, 0x1 ;  /* 0x000000020d067211 */ /* 0x002fc800078c08ff */
[----:B------:R-:W-:Y:S02]  /*1d3d0*/  LEA.HI.X.SX32 R7, R13, R0, 0x1, P6 ;  /* 0x000000000d077211 */ /* 0x000fe400030f0eff */
[C---:B--2---:R-:W-:Y:S02]  /*1d3e0*/  LEA R4, P6, R3.reuse, R2, 0x1 ;  /* 0x0000000203047211 */ /* 0x044fe400078c08ff */
[----:B------:R-:W-:Y:S01]  /*1d3f0*/  ISETP.LT.AND P4, PT, R200, UR4, !P0 ;  /* 0x00000004c8007c0c */ /* 0x000fe2000c781270 */
[----:B------:R-:W-:Y:S01]  /*1d400*/  ULDC UR4, c[0x0][0x22c] ;  /* 0x00008b0000047ab9 */ /* 0x000fe20000000800 */
[----:B------:R-:W-:Y:S01]  /*1d410*/  LEA.HI.X.SX32 R5, R3, R0, 0x1, P6 ;  /* 0x0000000003057211 */ /* 0x000fe200030f0eff */
[----:B---3--:R-:W-:Y:S02]  /*1d420*/  IMAD R3, R20, 0x2, R3 ;  /* 0x0000000214037824 */ /* 0x008fe400078e0203 */
[----:B------:R-:W1:Y:S01]  /*1d430*/  LDC R20, c[0x0][0x248] ;  /* 0x00009200ff147b82 */ /* 0x000e620000000800 */
[----:B------:R-:W-:-:S02]  /*1d440*/  PRMT R118, R118, 0x7632, R118 ;  /* 0x0000763276767816 */ /* 0x000fc40000000076 */
[----:B------:R-:W-:Y:S01]  /*1d450*/  ISETP.LT.AND P3, PT, R201, UR4, !P0 ;  /* 0x00000004c9007c0c */ /* 0x000fe2000c761270 */
[----:B------:R-:W-:Y:S01]  /*1d460*/  ULDC UR4, c[0x0][0x22c] ;  /* 0x00008b0000047ab9 */ /* 0x000fe20000000800 */
[----:B------:R-:W-:Y:S01]  /*1d470*/  PRMT R119, R119, 0x7632, R119 ;  /* 0x0000763277777816 */ /* 0x000fe20000000077 */
[----:B------:R2:W-:Y:S01]  /*1d480*/  @P5 STG.E.U16 desc[UR18][R8.64], R118 ;  /* 0x0000007608005986 */ /* 0x0005e2000c101512 */
[----:B------:R-:W-:Y:S01]  /*1d490*/  ISETP.LT.AND P2, PT, R208, UR4, !P0 ;  /* 0x00000004d0007c0c */ /* 0x000fe2000c741270 */
[----:B------:R-:W-:Y:S01]  /*1d4a0*/  ULDC UR4, c[0x0][0x22c] ;  /* 0x00008b0000047ab9 */ /* 0x000fe20000000800 */
[----:B0-----:R-:W-:Y:S01]  /*1d4b0*/  IMAD R11, R12, 0x2, R3 ;  /* 0x000000020c0b7824 */ /* 0x001fe200078e0203 */
[----:B------:R-:W-:Y:S01]  /*1d4c0*/  ISETP.LT.AND P5, PT, R209, UR4, !P0 ;  /* 0x00000004d1007c0c */ /* 0x000fe2000c7a1270 */
[----:B------:R0:W-:Y:S01]  /*1d4d0*/  @P4 STG.E.U16 desc[UR18][R6.64], R119 ;  /* 0x0000007706004986 */ /* 0x0001e2000c101512 */
[----:B------:R-:W-:Y:S01]  /*1d4e0*/  ULDC UR4, c[0x0][0x22c] ;  /* 0x00008b0000047ab9 */ /* 0x000fe20000000800 */
[----:B--2---:R-:W-:-:S04]  /*1d4f0*/  LEA R8, P6, R3, R2, 0x1 ;  /* 0x0000000203087211 */ /* 0x004fc800078c08ff */
[----:B------:R-:W-:Y:S01]  /*1d500*/  LEA.HI.X.SX32 R9, R3, R0, 0x1, P6 ;  /* 0x0000000003097211 */ /* 0x000fe200030f0eff */
[----:B----4-:R-:W-:Y:S01]  /*1d510*/  IMAD R3, R14, 0x2, R11 ;  /* 0x000000020e037824 */ /* 0x010fe200078e020b */
[C---:B0-----:R-:W-:Y:S02]  /*1d520*/  LEA R6, P6, R11.reuse, R2, 0x1 ;  /* 0x000000020b067211 */ /* 0x041fe400078c08ff */
[----:B------:R-:W-:Y:S01]  /*1d530*/  ISETP.LT.AND P4, PT, R212, UR4, !P0 ;  /* 0x00000004d4007c0c */ /* 0x000fe2000c781270 */
[----:B------:R-:W-:Y:S01]  /*1d540*/  ULDC UR4, c[0x0][0x22c] ;  /* 0x00008b0000047ab9 */ /* 0x000fe20000000800 */
[----:B------:R-:W-:Y:S01]  /*1d550*/  LEA.HI.X.SX32 R7, R11, R0, 0x1, P6 ;  /* 0x000000000b077211 */ /* 0x000fe200030f0eff */
[----:B------:R0:W-:Y:S01]  /*1d560*/  @P3 STG.E.U16 desc[UR18][R4.64], R16 ;  /* 0x0000001004003986 */ /* 0x0001e2000c101512 */
[----:B------:R-:W-:Y:S01]  /*1d570*/  IMAD R11, R22, 0x2, R3 ;  /* 0x00000002160b7824 */ /* 0x000fe200078e0203 */
[----:B------:R-:W-:Y:S01]  /*1d580*/  ISETP.LT.AND P3, PT, R213, UR4, !P0 ;  /* 0x00000004d5007c0c */ /* 0x000fe2000c761270 */
[----:B------:R-:W-:Y:S01]  /*1d590*/  ULDC UR4, c[0x0][0x22c] ;  /* 0x00008b0000047ab9 */ /* 0x000fe20000000800 */
[----:B------:R2:W-:Y:S04]  /*1d5a0*/  @P2 STG.E.U16 desc[UR18][R8.64], R17 ;  /* 0x0000001108002986 */ /* 0x0005e8000c101512 */
[----:B------:R3:W-:Y:S01]  /*1d5b0*/  @P5 STG.E.U16 desc[UR18][R6.64], R18 ;  /* 0x0000001206005986 */ /* 0x0007e2000c101512 */
[----:B0-----:R-:W-:-:S02]  /*1d5c0*/  LEA R4, P6, R3, R2, 0x1 ;  /* 0x0000000203047211 */ /* 0x001fc400078c08ff */
[----:B------:R-:W-:Y:S02]  /*1d5d0*/  LEA R12, P5, R11, R2, 0x1 ;  /* 0x000000020b0c7211 */ /* 0x000fe400078a08ff */
[-C--:B------:R-:W-:Y:S01]  /*1d5e0*/  LEA.HI.X.SX32 R5, R3, R0.reuse, 0x1, P6 ;  /* 0x0000000003057211 */ /* 0x080fe200030f0eff */
[----:B-1----:R-:W-:Y:S01]  /*1d5f0*/  IMAD R3, R20, 0x2, R11 ;  /* 0x0000000214037824 */ /* 0x002fe200078e020b */
[----:B------:R-:W-:Y:S01]  /*1d600*/  ISETP.LT.AND P2, PT, R214, UR4, !P0 ;  /* 0x00000004d6007c0c */ /* 0x000fe2000c741270 */
[----:B------:R-:W-:Y:S01]  /*1d610*/  ULDC UR4, c[0x0][0x22c] ;  /* 0x00008b0000047ab9 */ /* 0x000fe20000000800 */
[----:B------:R-:W-:Y:S02]  /*1d620*/  PRMT R16, R16, 0x7632, R16 ;  /* 0x0000763210107816 */ /* 0x000fe40000000010 */
[----:B------:R-:W-:Y:S01]  /*1d630*/  LEA.HI.X.SX32 R13, R11, R0, 0x1, P5 ;  /* 0x000000000b0d7211 */ /* 0x000fe200028f0eff */
[----:B------:R-:W-:Y:S01]  /*1d640*/  IMAD R11, R24, 0x2, R3 ;  /* 0x00000002180b7824 */ /* 0x000fe200078e0203 */
[----:B------:R-:W-:Y:S01]  /*1d650*/  ISETP.LT.AND P0, PT, R10, UR4, !P0 ;  /* 0x000000040a007c0c */ /* 0x000fe2000c701270 */
[----:B------:R0:W-:Y:S01]  /*1d660*/  @P4 STG.E.U16 desc[UR18][R4.64], R19 ;  /* 0x0000001304004986 */ /* 0x0001e2000c101512 */
[----:B--2---:R-:W-:-:S03]  /*1d670*/  LEA R8, P4, R3, R2, 0x1 ;  /* 0x0000000203087211 */ /* 0x004fc600078808ff */
[----:B------:R0:W-:Y:S01]  /*1d680*/  @P3 STG.E.U16 desc[UR18][R12.64], R16 ;  /* 0x000000100c003986 */ /* 0x0001e2000c101512 */
[----:B---3--:R-:W-:Y:S01]  /*1d690*/  LEA R6, P3, R11, R2, 0x1 ;  /* 0x000000020b067211 */ /* 0x008fe200078608ff */
[----:B------:R-:W-:Y:S01]  /*1d6a0*/  IMAD R15, R26, 0x2, R11 ;  /* 0x000000021a0f7824 */ /* 0x000fe200078e020b */
[-C--:B------:R-:W-:Y:S02]  /*1d6b0*/  LEA.HI.X.SX32 R9, R3, R0.reuse, 0x1, P4 ;  /* 0x0000000003097211 */ /* 0x080fe400020f0eff */
[----:B------:R-:W-:Y:S02]  /*1d6c0*/  PRMT R17, R17, 0x7632, R17 ;  /* 0x0000763211117816 */ /* 0x000fe40000000011 */
[----:B------:R-:W-:Y:S02]  /*1d6d0*/  LEA.HI.X.SX32 R7, R11, R0, 0x1, P3 ;  /* 0x000000000b077211 */ /* 0x000fe400018f0eff */
[----:B------:R-:W-:Y:S01]  /*1d6e0*/  PRMT R18, R18, 0x7632, R18 ;  /* 0x0000763212127816 */ /* 0x000fe20000000012 */
[----:B------:R0:W-:Y:S01]  /*1d6f0*/  @P2 STG.E.U16 desc[UR18][R8.64], R17 ;  /* 0x0000001108002986 */ /* 0x0001e2000c101512 */
[----:B------:R-:W-:-:S03]  /*1d700*/  LEA R2, P3, R15, R2, 0x1 ;  /* 0x000000020f027211 */ /* 0x000fc600078608ff */
[----:B------:R0:W-:Y:S01]  /*1d710*/  @P0 STG.E.U16 desc[UR18][R6.64], R18 ;  /* 0x0000001206000986 */ /* 0x0001e2000c101512 */
[----:B------:R-:W-:Y:S01]  /*1d720*/  LEA.HI.X.SX32 R3, R15, R0, 0x1, P3 ;  /* 0x000000000f037211 */ /* 0x000fe200018f0eff */
[----:B------:R-:W-:Y:S08]  /*1d730*/  @!P1 EXIT ;  /* 0x000000000000994d */ /* 0x000ff00003800000 */
[----:B0-----:R-:W-:-:S05]  /*1d740*/  PRMT R19, R19, 0x7632, R19 ;  /* 0x0000763213137816 */ /* 0x001fca0000000013 */
[----:B------:R-:W-:Y:S01]  /*1d750*/  STG.E.U16 desc[UR18][R2.64], R19 ;  /* 0x0000001302007986 */ /* 0x000fe2000c101512 */
[----:B------:R-:W-:Y:S05]  /*1d760*/  EXIT ;  /* 0x000000000000794d */ /* 0x000fea0003800000 */
.L_x_2:
[----:B------:R-:W-:-:S00]  /*1d770*/  BRA `(.L_x_2) ;  /* 0xfffffffc00fc7947 */ /* 0x000fc0000383ffff */
[----:B------:R-:W-:-:S00]  /*1d780*/  NOP ;  /* 0x0000000000007918 */ /* 0x000fc00000000000 */
[----:B------:R-:W-:-:S00]  /*1d790*/  NOP ;  /* 0x0000000000007918 */ /* 0x000fc00000000000 */
[----:B------:R-:W-:-:S00]  /*1d7a0*/  NOP ;  /* 0x0000000000007918 */ /* 0x000fc00000000000 */
[----:B------:R-:W-:-:S00]  /*1d7b0*/  NOP ;  /* 0x0000000000007918 */ /* 0x000fc00000000000 */
[----:B------:R-:W-:-:S00]  /*1d7c0*/  NOP ;  /* 0x0000000000007918 */ /* 0x000fc00000000000 */
[----:B------:R-:W-:-:S00]  /*1d7d0*/  NOP ;  /* 0x0000000000007918 */ /* 0x000fc00000000000 */
[----:B------:R-:W-:-:S00]  /*1d7e0*/  NOP ;  /* 0x0000000000007918 */ /* 0x000fc00000000000 */
[----:B------:R-:W-:-:S00]  /*1d7f0*/  NOP ;  /* 0x0000000000007918 */ /* 0x000fc00000000000 */
.L_x_3:


//--------------------- .nv.shared.matmul_kernel  --------------------------
	.section	.nv.shared.matmul_kernel,"aw",@nobits
	.sectionflags	@""
	.align	16
	.zero		1024


//--------------------- .nv.shared.reserved.0     --------------------------
	.section	.nv.shared.reserved.0,"aw",@nobits
	.weak		__nv_reservedSMEM_offset_0_alias
	.size		__nv_reservedSMEM_offset_0_alias, 0, 0
	.other		__nv_reservedSMEM_offset_0_alias,@"STO_CUDA_RESERVED_SHARED STV_DEFAULT"
__nv_reservedSMEM_offset_0_alias:
	.zero		0


//--------------------- .nv.constant0.matmul_kernel --------------------------
	.section	.nv.constant0.matmul_kernel,"a",@progbits
	.sectionflags	@""
	.align	4
.nv.constant0.matmul_kernel:
	.zero		608


//--------------------- SYMBOLS --------------------------

	.type		.nv.reservedSmem.offset0,@object
	.size		.nv.reservedSmem.offset0,0x4
